// auto-generated by cutlass_sweep.sparse_gemm — config: {"arch": "sm_90", "cluster_m": 1, "cluster_n": 2, "dtype": "fp16", "tile_k": 128, "tile_m": 256, "tile_n": 256}
#include "cutlass/cutlass.h"
#include "cutlass/gemm/collective/collective_builder.hpp"
#include "cutlass/gemm/device/gemm_universal_adapter.h"
#include "cutlass/gemm/kernel/gemm_universal.hpp"
#include "cutlass/epilogue/collective/collective_builder.hpp"

using Elem = cutlass::half_t;
using Acc  = float;
using TileShape    = cute::Shape<cute::_256, cute::_256, cute::_128>;
using ClusterShape = cute::Shape<cute::_1, cute::_2, cute::_1>;

using CollectiveEpilogue = typename cutlass::epilogue::collective::CollectiveBuilder<
    cutlass::arch::Sm90, cutlass::arch::OpClassSparseTensorOp,
    TileShape, ClusterShape,
    cutlass::epilogue::collective::EpilogueTileAuto,
    Acc, Acc,
    Acc, cutlass::layout::ColumnMajor, 128 / cutlass::sizeof_bits<Acc>::value,
    Acc, cutlass::layout::ColumnMajor, 128 / cutlass::sizeof_bits<Acc>::value,
    cutlass::epilogue::collective::EpilogueScheduleAuto
  >::CollectiveOp;

using CollectiveMainloop = typename cutlass::gemm::collective::CollectiveBuilder<
    cutlass::arch::Sm90, cutlass::arch::OpClassSparseTensorOp,
    Elem, cutlass::layout::RowMajor, 128 / cutlass::sizeof_bits<Elem>::value,
    Elem, cutlass::layout::ColumnMajor, 128 / cutlass::sizeof_bits<Elem>::value,
    Acc,
    TileShape, ClusterShape,
    cutlass::gemm::collective::StageCountAutoCarveout<static_cast<int>(sizeof(typename CollectiveEpilogue::SharedStorage))>,
    cutlass::gemm::collective::KernelScheduleAuto
  >::CollectiveOp;

using GemmKernel = cutlass::gemm::kernel::GemmUniversal<
    cute::Shape<int,int,int,int>,
    CollectiveMainloop,
    CollectiveEpilogue
>;
using Gemm = cutlass::gemm::device::GemmUniversalAdapter<GemmKernel>;

auto* _anchor = &cutlass::device_kernel<GemmKernel>;


// ===== COMPILED SASS (sm_90a) =====

	.target	sm_90a

	.elftype	@"ET_EXEC"


//--------------------- .note.nv.tkinfo           --------------------------
	.section	.note.nv.tkinfo,"",@"SHT_NOTE"
	.sectionflags	@"SHF_NOTE_NV_TKINFO"
	.tkinfo
        /*0018*/ 	.word	0x00000002
        /*0030*/ 	.string	""
        /*0030*/ 	.string	"ptxas"
        /*0030*/ 	.string	"Cuda compilation tools, release 13.0, V13.0.88"
        /*0030*/ 	.string	"Build cuda_13.0.r13.0/compiler.36424714_0"
        /*0030*/ 	.string	"-arch sm_90a -m 64 "



//--------------------- .note.nv.cuinfo           --------------------------
	.section	.note.nv.cuinfo,"",@"SHT_NOTE"
	.sectionflags	@"SHF_NOTE_NV_CUINFO"
        /*0018*/ 	.short	0x0002
        /*001a*/ 	.short	0x005a
        /*001c*/ 	.short	0x0082
	.zero		2


//--------------------- .nv.info                  --------------------------
	.section	.nv.info,"",@"SHT_CUDA_INFO"
	.align	4


	//----- nvinfo : EIATTR_REGCOUNT
	.align		4
        /*0000*/ 	.byte	0x04, 0x2f
        /*0002*/ 	.short	(.L_12 - .L_11)
	.align		4
.L_11:
        /*0004*/ 	.word	index@(_ZN7cutlass13device_kernelINS_4gemm6kernel13GemmUniversalIN4cute5tupleIJiiiiEEENS1_10collective13CollectiveMmaINS1_40MainloopSm90TmaGmmaWarpSpecializedSparseILi2ENS5_IJNS4_1CILi1EEENSA_ILi2EEESB_EEENS1_35KernelTmaWarpSpecializedCooperativeEEENS5_IJNSA_ILi256EEESG_NSA_ILi128EEEEEENS_6half_tENS5_IJNS4_6LayoutINS5_IJiNS5_IJSC_iEEEiEEENS5_IJlNS5_IJSB_SC_EEElEEEEENSK_INS5_IJNS5_IJNS5_IJNSA_ILi8EEESC_NSA_ILi4EEEEEEiEEENS5_IJNS5_IJNSA_ILi16EEESC_SR_EEEiEEEiEEENS5_IJNS5_IJNS5_IJSH_SU_NSA_ILi2048EEEEEENSA_ILi8192EEEEEENS5_IJNS5_IJSB_NSA_ILi1024EEENSA_ILi32EEEEEElEEElEEEEEEEESJ_NS5_IJlSB_lEEENS4_8TiledMMAINS4_8MMA_AtomIJNS4_4SM904GMMA6SPARSE27GMMA_64x256x32_F32F16F16_SSILNS1D_5MajorE0ELS1G_0ELNS1D_7ScaleInE1ELS1H_1ELNS1D_9SparseSelE0EEEEEENSK_INS5_IJSC_SB_SB_EEENS5_IJSB_NSA_ILi0EEES1M_EEEEENS5_IJNS4_10UnderscoreES1P_S1P_EEEEENS4_23SM90_TMA_LOAD_MULTICASTENS4_14ComposedLayoutINS4_7SwizzleILi3ELi4ELi3EEENS4_25smem_sparse_ptr_flag_bitsILi2ELi16EEENSK_INS5_IJNS5_IJSB_SQ_EEENS5_IJSC_NSA_ILi64EEEEEEEEENS5_IJNS5_IJS1M_SH_EEESN_EEEEEEEvNS4_8identityENS4_13SM90_TMA_LOADENS1T_IS1V_NS4_18smem_ptr_flag_bitsILi16EEENSK_INS5_IJSQ_S1Z_EEENS5_IJS1Z_SB_EEEEEEEvS26_EENS_8epilogue10collective6detail29Sm90TmaWarpSpecializedAdapterINS2G_15DefaultEpilogueIfNS5_IJSB_llEEES2K_NS2F_6thread17LinearCombinationIfLi1EffLNS2L_9ScaleType4KindE0ELNS_15FloatRoundStyleE2EfEENS1_15EpilogueDefaultEEEEEvvEEEEvNT_6ParamsE)
        /*0008*/ 	.word	0x000000a8


	//----- nvinfo : EIATTR_FRAME_SIZE
	.align		4
.L_12:
        /*000c*/ 	.byte	0x04, 0x11
        /*000e*/ 	.short	(.L_14 - .L_13)
	.align		4
.L_13:
        /*0010*/ 	.word	index@(_ZN7cutlass13device_kernelINS_4gemm6kernel13GemmUniversalIN4cute5tupleIJiiiiEEENS1_10collective13CollectiveMmaINS1_40MainloopSm90TmaGmmaWarpSpecializedSparseILi2ENS5_IJNS4_1CILi1EEENSA_ILi2EEESB_EEENS1_35KernelTmaWarpSpecializedCooperativeEEENS5_IJNSA_ILi256EEESG_NSA_ILi128EEEEEENS_6half_tENS5_IJNS4_6LayoutINS5_IJiNS5_IJSC_iEEEiEEENS5_IJlNS5_IJSB_SC_EEElEEEEENSK_INS5_IJNS5_IJNS5_IJNSA_ILi8EEESC_NSA_ILi4EEEEEEiEEENS5_IJNS5_IJNSA_ILi16EEESC_SR_EEEiEEEiEEENS5_IJNS5_IJNS5_IJSH_SU_NSA_ILi2048EEEEEENSA_ILi8192EEEEEENS5_IJNS5_IJSB_NSA_ILi1024EEENSA_ILi32EEEEEElEEElEEEEEEEESJ_NS5_IJlSB_lEEENS4_8TiledMMAINS4_8MMA_AtomIJNS4_4SM904GMMA6SPARSE27GMMA_64x256x32_F32F16F16_SSILNS1D_5MajorE0ELS1G_0ELNS1D_7ScaleInE1ELS1H_1ELNS1D_9SparseSelE0EEEEEENSK_INS5_IJSC_SB_SB_EEENS5_IJSB_NSA_ILi0EEES1M_EEEEENS5_IJNS4_10UnderscoreES1P_S1P_EEEEENS4_23SM90_TMA_LOAD_MULTICASTENS4_14ComposedLayoutINS4_7SwizzleILi3ELi4ELi3EEENS4_25smem_sparse_ptr_flag_bitsILi2ELi16EEENSK_INS5_IJNS5_IJSB_SQ_EEENS5_IJSC_NSA_ILi64EEEEEEEEENS5_IJNS5_IJS1M_SH_EEESN_EEEEEEEvNS4_8identityENS4_13SM90_TMA_LOADENS1T_IS1V_NS4_18smem_ptr_flag_bitsILi16EEENSK_INS5_IJSQ_S1Z_EEENS5_IJS1Z_SB_EEEEEEEvS26_EENS_8epilogue10collective6detail29Sm90TmaWarpSpecializedAdapterINS2G_15DefaultEpilogueIfNS5_IJSB_llEEES2K_NS2F_6thread17LinearCombinationIfLi1EffLNS2L_9ScaleType4KindE0ELNS_15FloatRoundStyleE2EfEENS1_15EpilogueDefaultEEEEEvvEEEEvNT_6ParamsE)
        /*0014*/ 	.word	0x00000a60


	//----- nvinfo : EIATTR_MIN_STACK_SIZE
	.align		4
.L_14:
        /*0018*/ 	.byte	0x04, 0x12
        /*001a*/ 	.short	(.L_16 - .L_15)
	.align		4
.L_15:
        /*001c*/ 	.word	index@(_ZN7cutlass13device_kernelINS_4gemm6kernel13GemmUniversalIN4cute5tupleIJiiiiEEENS1_10collective13CollectiveMmaINS1_40MainloopSm90TmaGmmaWarpSpecializedSparseILi2ENS5_IJNS4_1CILi1EEENSA_ILi2EEESB_EEENS1_35KernelTmaWarpSpecializedCooperativeEEENS5_IJNSA_ILi256EEESG_NSA_ILi128EEEEEENS_6half_tENS5_IJNS4_6LayoutINS5_IJiNS5_IJSC_iEEEiEEENS5_IJlNS5_IJSB_SC_EEElEEEEENSK_INS5_IJNS5_IJNS5_IJNSA_ILi8EEESC_NSA_ILi4EEEEEEiEEENS5_IJNS5_IJNSA_ILi16EEESC_SR_EEEiEEEiEEENS5_IJNS5_IJNS5_IJSH_SU_NSA_ILi2048EEEEEENSA_ILi8192EEEEEENS5_IJNS5_IJSB_NSA_ILi1024EEENSA_ILi32EEEEEElEEElEEEEEEEESJ_NS5_IJlSB_lEEENS4_8TiledMMAINS4_8MMA_AtomIJNS4_4SM904GMMA6SPARSE27GMMA_64x256x32_F32F16F16_SSILNS1D_5MajorE0ELS1G_0ELNS1D_7ScaleInE1ELS1H_1ELNS1D_9SparseSelE0EEEEEENSK_INS5_IJSC_SB_SB_EEENS5_IJSB_NSA_ILi0EEES1M_EEEEENS5_IJNS4_10UnderscoreES1P_S1P_EEEEENS4_23SM90_TMA_LOAD_MULTICASTENS4_14ComposedLayoutINS4_7SwizzleILi3ELi4ELi3EEENS4_25smem_sparse_ptr_flag_bitsILi2ELi16EEENSK_INS5_IJNS5_IJSB_SQ_EEENS5_IJSC_NSA_ILi64EEEEEEEEENS5_IJNS5_IJS1M_SH_EEESN_EEEEEEEvNS4_8identityENS4_13SM90_TMA_LOADENS1T_IS1V_NS4_18smem_ptr_flag_bitsILi16EEENSK_INS5_IJSQ_S1Z_EEENS5_IJS1Z_SB_EEEEEEEvS26_EENS_8epilogue10collective6detail29Sm90TmaWarpSpecializedAdapterINS2G_15DefaultEpilogueIfNS5_IJSB_llEEES2K_NS2F_6thread17LinearCombinationIfLi1EffLNS2L_9ScaleType4KindE0ELNS_15FloatRoundStyleE2EfEENS1_15EpilogueDefaultEEEEEvvEEEEvNT_6ParamsE)
        /*0020*/ 	.word	0x00000a60
.L_16:


//--------------------- .nv.compat                --------------------------
	.section	.nv.compat,"",@"SHT_CUDA_COMPAT_INFO"
	.align	4
        /*0000*/ 	.byte	0x02, 0x09, 0x01, 0x00, 0x02, 0x02, 0x04, 0x00, 0x02, 0x05, 0x05, 0x00, 0x03, 0x07, 0x01, 0x01
        /*0010*/ 	.byte	0x02, 0x03, 0x01, 0x00, 0x02, 0x06, 0x01, 0x00, 0x04, 0x0b, 0x08, 0x00, 0x00, 0x00, 0x00, 0x00
        /*0020*/ 	.byte	0x00, 0x00, 0x00, 0x00


//--------------------- .nv.info._ZN7cutlass13device_kernelINS_4gemm6kernel13GemmUniversalIN4cute5tupleIJiiiiEEENS1_10collective13CollectiveMmaINS1_40MainloopSm90TmaGmmaWarpSpecializedSparseILi2ENS5_IJNS4_1CILi1EEENSA_ILi2EEESB_EEENS1_35KernelTmaWarpSpecializedCooperativeEEENS5_IJNSA_ILi256EEESG_NSA_ILi128EEEEEENS_6half_tENS5_IJNS4_6LayoutINS5_IJiNS5_IJSC_iEEEiEEENS5_IJlNS5_IJSB_SC_EEElEEEEENSK_INS5_IJNS5_IJNS5_IJNSA_ILi8EEESC_NSA_ILi4EEEEEEiEEENS5_IJNS5_IJNSA_ILi16EEESC_SR_EEEiEEEiEEENS5_IJNS5_IJNS5_IJSH_SU_NSA_ILi2048EEEEEENSA_ILi8192EEEEEENS5_IJNS5_IJSB_NSA_ILi1024EEENSA_ILi32EEEEEElEEElEEEEEEEESJ_NS5_IJlSB_lEEENS4_8TiledMMAINS4_8MMA_AtomIJNS4_4SM904GMMA6SPARSE27GMMA_64x256x32_F32F16F16_SSILNS1D_5MajorE0ELS1G_0ELNS1D_7ScaleInE1ELS1H_1ELNS1D_9SparseSelE0EEEEEENSK_INS5_IJSC_SB_SB_EEENS5_IJSB_NSA_ILi0EEES1M_EEEEENS5_IJNS4_10UnderscoreES1P_S1P_EEEEENS4_23SM90_TMA_LOAD_MULTICASTENS4_14ComposedLayoutINS4_7SwizzleILi3ELi4ELi3EEENS4_25smem_sparse_ptr_flag_bitsILi2ELi16EEENSK_INS5_IJNS5_IJSB_SQ_EEENS5_IJSC_NSA_ILi64EEEEEEEEENS5_IJNS5_IJS1M_SH_EEESN_EEEEEEEvNS4_8identityENS4_13SM90_TMA_LOADENS1T_IS1V_NS4_18smem_ptr_flag_bitsILi16EEENSK_INS5_IJSQ_S1Z_EEENS5_IJS1Z_SB_EEEEEEEvS26_EENS_8epilogue10collective6detail29Sm90TmaWarpSpecializedAdapterINS2G_15DefaultEpilogueIfNS5_IJSB_llEEES2K_NS2F_6thread17LinearCombinationIfLi1EffLNS2L_9ScaleType4KindE0ELNS_15FloatRoundStyleE2EfEENS1_15EpilogueDefaultEEEEEvvEEEEvNT_6ParamsE --------------------------
	.section	.nv.info._ZN7cutlass13device_kernelINS_4gemm6kernel13GemmUniversalIN4cute5tupleIJiiiiEEENS1_10collective13CollectiveMmaINS1_40MainloopSm90TmaGmmaWarpSpecializedSparseILi2ENS5_IJNS4_1CILi1EEENSA_ILi2EEESB_EEENS1_35KernelTmaWarpSpecializedCooperativeEEENS5_IJNSA_ILi256EEESG_NSA_ILi128EEEEEENS_6half_tENS5_IJNS4_6LayoutINS5_IJiNS5_IJSC_iEEEiEEENS5_IJlNS5_IJSB_SC_EEElEEEEENSK_INS5_IJNS5_IJNS5_IJNSA_ILi8EEESC_NSA_ILi4EEEEEEiEEENS5_IJNS5_IJNSA_ILi16EEESC_SR_EEEiEEEiEEENS5_IJNS5_IJNS5_IJSH_SU_NSA_ILi2048EEEEEENSA_ILi8192EEEEEENS5_IJNS5_IJSB_NSA_ILi1024EEENSA_ILi32EEEEEElEEElEEEEEEEESJ_NS5_IJlSB_lEEENS4_8TiledMMAINS4_8MMA_AtomIJNS4_4SM904GMMA6SPARSE27GMMA_64x256x32_F32F16F16_SSILNS1D_5MajorE0ELS1G_0ELNS1D_7ScaleInE1ELS1H_1ELNS1D_9SparseSelE0EEEEEENSK_INS5_IJSC_SB_SB_EEENS5_IJSB_NSA_ILi0EEES1M_EEEEENS5_IJNS4_10UnderscoreES1P_S1P_EEEEENS4_23SM90_TMA_LOAD_MULTICASTENS4_14ComposedLayoutINS4_7SwizzleILi3ELi4ELi3EEENS4_25smem_sparse_ptr_flag_bitsILi2ELi16EEENSK_INS5_IJNS5_IJSB_SQ_EEENS5_IJSC_NSA_ILi64EEEEEEEEENS5_IJNS5_IJS1M_SH_EEESN_EEEEEEEvNS4_8identityENS4_13SM90_TMA_LOADENS1T_IS1V_NS4_18smem_ptr_flag_bitsILi16EEENSK_INS5_IJSQ_S1Z_EEENS5_IJS1Z_SB_EEEEEEEvS26_EENS_8epilogue10collective6detail29Sm90TmaWarpSpecializedAdapterINS2G_15DefaultEpilogueIfNS5_IJSB_llEEES2K_NS2F_6thread17LinearCombinationIfLi1EffLNS2L_9ScaleType4KindE0ELNS_15FloatRoundStyleE2EfEENS1_15EpilogueDefaultEEEEEvvEEEEvNT_6ParamsE,"",@"SHT_CUDA_INFO"
	.sectionflags	@""
	.align	4


	//----- nvinfo : EIATTR_CUDA_API_VERSION
	.align		4
        /*0000*/ 	.byte	0x04, 0x37
        /*0002*/ 	.short	(.L_18 - .L_17)
.L_17:
        /*0004*/ 	.word	0x00000082


	//----- nvinfo : EIATTR_KPARAM_INFO
	.align		4
.L_18:
        /*0008*/ 	.byte	0x04, 0x17
        /*000a*/ 	.short	(.L_20 - .L_19)
.L_19:
        /*000c*/ 	.word	0x00000000
        /*0010*/ 	.short	0x0000
        /*0012*/ 	.short	0x0070
        /*0014*/ 	.byte	0x00, 0xf0, 0x01, 0x14


	//----- nvinfo : EIATTR_SPARSE_MMA_MASK
	.align		4
.L_20:
        /*0018*/ 	.byte	0x03, 0x50
        /*001a*/ 	.short	0x0002


	//----- nvinfo : EIATTR_MAXREG_COUNT
	.align		4
        /*001c*/ 	.byte	0x03, 0x1b
        /*001e*/ 	.short	0x00a8


	//----- nvinfo : EIATTR_NUM_BARRIERS
	.align		4
        /*0020*/ 	.byte	0x02, 0x4c
        /*0022*/ 	.byte	0x01
	.zero		1


	//----- nvinfo : EIATTR_ANNOTATIONS
	.align		4
        /*0024*/ 	.byte	0x04, 0x55
        /*0026*/ 	.short	(.L_22 - .L_21)


	//   ....[0]....
.L_21:
        /*0028*/ 	.word	0x00000001
        /*002c*/ 	.byte	0x80, 0x06, 0x00, 0x00, 0x01, 0x00, 0x00, 0x00, 0x40, 0x09, 0x00, 0x00, 0x01, 0x00, 0x00, 0x00
        /* <DEDUP_REMOVED lines=646> */
        /*289c*/ 	.byte	0xf0, 0xb7, 0x01, 0x00, 0x01, 0x00, 0x00, 0x00, 0x10, 0xb8, 0x01, 0x00


	//----- nvinfo : EIATTR_MERCURY_ISA_VERSION
	.align		4
.L_22:
        /*28a8*/ 	.byte	0x03, 0x5f
        /*28aa*/ 	.short	0x0101


	//----- nvinfo : EIATTR_INT_WARP_WIDE_INSTR_OFFSETS
	.align		4
        /*28ac*/ 	.byte	0x04, 0x31
        /*28ae*/ 	.short	(.L_24 - .L_23)


	//   ....[0]....
.L_23:
        /*28b0*/ 	.word	0x00000530


	//   ....[1]....
        /*28b4*/ 	.word	0x000005e0


	//   ....[2]....
        /*28b8*/ 	.word	0x000006b0


	//----- nvinfo : EIATTR_COOP_GROUP_MASK_REGIDS
	.align		4
.L_24:
        /*28bc*/ 	.byte	0x04, 0x29
        /*28be*/ 	.short	(.L_26 - .L_25)


	//   ....[0]....
.L_25:
        /*28c0*/ 	.word	0xffffffff


	//   ....[1]....
        /*28c4*/ 	.word	0xffffffff


	//   ....[2]....
        /*28c8*/ 	.word	0xffffffff


	//   ....[3]....
        /*28cc*/ 	.word	0xffffffff


	//   ....[4]....
        /*28d0*/ 	.word	0xffffffff


	//   ....[5]....
        /*28d4*/ 	.word	0xffffffff


	//----- nvinfo : EIATTR_COOP_GROUP_INSTR_OFFSETS
	.align		4
.L_26:
        /*28d8*/ 	.byte	0x04, 0x28
        /*28da*/ 	.short	(.L_28 - .L_27)


	//   ....[0]....
.L_27:
        /*28dc*/ 	.word	0x00000070


	//   ....[1]....
        /*28e0*/ 	.word	0x00000080


	//   ....[2]....
        /*28e4*/ 	.word	0x000001d0


	//   ....[3]....
        /*28e8*/ 	.word	0x000003b0


	//   ....[4]....
        /*28ec*/ 	.word	0x000007c0


	//   ....[5]....
        /*28f0*/ 	.word	0x00001f00


	//----- nvinfo : EIATTR_REG_RECONFIG
	.align		4
.L_28:
        /*28f4*/ 	.byte	0x01, 0x54
	.zero		2


	//----- nvinfo : EIATTR_MBARRIER_INSTR_OFFSETS
	.align		4
        /*28f8*/ 	.byte	0x04, 0x39
        /*28fa*/ 	.short	(.L_30 - .L_29)


	//   ....[0]....
.L_29:
        /*28fc*/ 	.word	0x00000350
        /*2900*/ 	.word	0x000000ff
        /*2904*/ 	.word	0x00000000
        /*2908*/ 	.short	0x0100
        /*290a*/ 	.byte	0x07
	.zero		1


	//   ....[1]....
        /*290c*/ 	.word	0x00000360
        /*2910*/ 	.word	0x000000ff
        /*2914*/ 	.word	0x00000010
        /*2918*/ 	.short	0x0100
        /*291a*/ 	.byte	0x07
	.zero		1


	//   ....[2]....
        /*291c*/ 	.word	0x00000370
        /*2920*/ 	.word	0x000000ff
        /*2924*/ 	.word	0x00000008
        /*2928*/ 	.short	0x0100
        /*292a*/ 	.byte	0x07
	.zero		1


	//   ....[3]....
        /*292c*/ 	.word	0x00000380
        /*2930*/ 	.word	0x000000ff
        /*2934*/ 	.word	0x00000018
        /*2938*/ 	.short	0x0100
        /*293a*/ 	.byte	0x07
	.zero		1


	//   ....[4]....
        /*293c*/ 	.word	0x00000740
        /*2940*/ 	.word	0x000000ff
        /*2944*/ 	.word	0x00000030
        /*2948*/ 	.short	0x0100
        /*294a*/ 	.byte	0x0d
	.zero		1


	//   ....[5]....
        /*294c*/ 	.word	0x00000770
        /*2950*/ 	.word	0x000000ff
        /*2954*/ 	.word	0x00000038
        /*2958*/ 	.short	0x0100
        /*295a*/ 	.byte	0x0d
	.zero		1


	//   ....[6]....
        /*295c*/ 	.word	0x00002120
        /*2960*/ 	.word	0x000000ff
        /*2964*/ 	.word	0x00000000
        /*2968*/ 	.short	0x010a
        /*296a*/ 	.byte	0x08
	.zero		1


	//   ....[7]....
        /*296c*/ 	.word	0x00002160
        /*2970*/ 	.word	0x000000ff
        /*2974*/ 	.word	0x00000000
        /*2978*/ 	.short	0x010a
        /*297a*/ 	.byte	0x08
	.zero		1


	//   ....[8]....
        /*297c*/ 	.word	0x00007490
        /*2980*/ 	.word	0x00000000
        /*2984*/ 	.word	0x00000000
        /*2988*/ 	.short	0x0101
        /*298a*/ 	.byte	0x3f
	.zero		1


	//   ....[9]....
        /*298c*/ 	.word	0x0001b230
        /*2990*/ 	.word	0x0000000c
        /*2994*/ 	.word	0x00000010
        /*2998*/ 	.short	0x010a
        /*299a*/ 	.byte	0x3f
	.zero		1


	//   ....[10]....
        /*299c*/ 	.word	0x0001b780
        /*29a0*/ 	.word	0x00000002
        /*29a4*/ 	.word	0x00000038
        /*29a8*/ 	.short	0x0101
        /*29aa*/ 	.byte	0x3f
	.zero		1


	//   ....[11]....
        /*29ac*/ 	.word	0x0001bec0
        /*29b0*/ 	.word	0x00000005
        /*29b4*/ 	.word	0x00000000
        /*29b8*/ 	.short	0x010a
        /*29ba*/ 	.byte	0x3f
	.zero		1


	//   ....[12]....
        /*29bc*/ 	.word	0x0001bf50
        /*29c0*/ 	.word	0x00000003
        /*29c4*/ 	.word	0x00000000
        /*29c8*/ 	.short	0x010a
        /*29ca*/ 	.byte	0x3f
	.zero		1


	//   ....[13]....
        /*29cc*/ 	.word	0x0001bfc0
        /*29d0*/ 	.word	0x00000003
        /*29d4*/ 	.word	0x00000000
        /*29d8*/ 	.short	0x010a
        /*29da*/ 	.byte	0x3f
	.zero		1


	//   ....[14]....
        /*29dc*/ 	.word	0x0001c090
        /*29e0*/ 	.word	0x0000000c
        /*29e4*/ 	.word	0x00000010
        /*29e8*/ 	.short	0x010a
        /*29ea*/ 	.byte	0x3f
	.zero		1


	//   ....[15]....
        /*29ec*/ 	.word	0x0001c160
        /*29f0*/ 	.word	0x00000005
        /*29f4*/ 	.word	0x00000000
        /*29f8*/ 	.short	0x010a
        /*29fa*/ 	.byte	0x3f
	.zero		1


	//----- nvinfo : EIATTR_NUM_MBARRIERS
	.align		4
.L_30:
        /*29fc*/ 	.byte	0x03, 0x38
        /*29fe*/ 	.short	0x0006


	//----- nvinfo : EIATTR_EXIT_INSTR_OFFSETS
	.align		4
        /*2a00*/ 	.byte	0x04, 0x1c
        /*2a02*/ 	.short	(.L_32 - .L_31)


	//   ....[0]....
.L_31:
        /*2a04*/ 	.word	0x000009e0


	//   ....[1]....
        /*2a08*/ 	.word	0x00001270


	//   ....[2]....
        /*2a0c*/ 	.word	0x0001a850


	//   ....[3]....
        /*2a10*/ 	.word	0x0001ae50


	//   ....[4]....
        /*2a14*/ 	.word	0x0001bfa0


	//----- nvinfo : EIATTR_MAX_THREADS
	.align		4
.L_32:
        /*2a18*/ 	.byte	0x04, 0x05
        /*2a1a*/ 	.short	(.L_34 - .L_33)
.L_33:
        /*2a1c*/ 	.word	0x00000180
        /*2a20*/ 	.word	0x00000001
        /*2a24*/ 	.word	0x00000001


	//----- nvinfo : EIATTR_CRS_STACK_SIZE
	.align		4
.L_34:
        /*2a28*/ 	.byte	0x04, 0x1e
        /*2a2a*/ 	.short	(.L_36 - .L_35)
.L_35:
        /*2a2c*/ 	.word	0x00000000


	//----- nvinfo : EIATTR_CBANK_PARAM_SIZE
	.align		4
.L_36:
        /*2a30*/ 	.byte	0x03, 0x19
        /*2a32*/ 	.short	0x0570


	//----- nvinfo : EIATTR_PARAM_CBANK
	.align		4
        /*2a34*/ 	.byte	0x04, 0x0a
        /*2a36*/ 	.short	(.L_38 - .L_37)
	.align		4
.L_37:
        /*2a38*/ 	.word	index@(.nv.constant0._ZN7cutlass13device_kernelINS_4gemm6kernel13GemmUniversalIN4cute5tupleIJiiiiEEENS1_10collective13CollectiveMmaINS1_40MainloopSm90TmaGmmaWarpSpecializedSparseILi2ENS5_IJNS4_1CILi1EEENSA_ILi2EEESB_EEENS1_35KernelTmaWarpSpecializedCooperativeEEENS5_IJNSA_ILi256EEESG_NSA_ILi128EEEEEENS_6half_tENS5_IJNS4_6LayoutINS5_IJiNS5_IJSC_iEEEiEEENS5_IJlNS5_IJSB_SC_EEElEEEEENSK_INS5_IJNS5_IJNS5_IJNSA_ILi8EEESC_NSA_ILi4EEEEEEiEEENS5_IJNS5_IJNSA_ILi16EEESC_SR_EEEiEEEiEEENS5_IJNS5_IJNS5_IJSH_SU_NSA_ILi2048EEEEEENSA_ILi8192EEEEEENS5_IJNS5_IJSB_NSA_ILi1024EEENSA_ILi32EEEEEElEEElEEEEEEEESJ_NS5_IJlSB_lEEENS4_8TiledMMAINS4_8MMA_AtomIJNS4_4SM904GMMA6SPARSE27GMMA_64x256x32_F32F16F16_SSILNS1D_5MajorE0ELS1G_0ELNS1D_7ScaleInE1ELS1H_1ELNS1D_9SparseSelE0EEEEEENSK_INS5_IJSC_SB_SB_EEENS5_IJSB_NSA_ILi0EEES1M_EEEEENS5_IJNS4_10UnderscoreES1P_S1P_EEEEENS4_23SM90_TMA_LOAD_MULTICASTENS4_14ComposedLayoutINS4_7SwizzleILi3ELi4ELi3EEENS4_25smem_sparse_ptr_flag_bitsILi2ELi16EEENSK_INS5_IJNS5_IJSB_SQ_EEENS5_IJSC_NSA_ILi64EEEEEEEEENS5_IJNS5_IJS1M_SH_EEESN_EEEEEEEvNS4_8identityENS4_13SM90_TMA_LOADENS1T_IS1V_NS4_18smem_ptr_flag_bitsILi16EEENSK_INS5_IJSQ_S1Z_EEENS5_IJS1Z_SB_EEEEEEEvS26_EENS_8epilogue10collective6detail29Sm90TmaWarpSpecializedAdapterINS2G_15DefaultEpilogueIfNS5_IJSB_llEEES2K_NS2F_6thread17LinearCombinationIfLi1EffLNS2L_9ScaleType4KindE0ELNS_15FloatRoundStyleE2EfEENS1_15EpilogueDefaultEEEEEvvEEEEvNT_6ParamsE)
        /*2a3c*/ 	.short	0x0210
        /*2a3e*/ 	.short	0x0570


	//----- nvinfo : EIATTR_SW_WAR
	.align		4
.L_38:
        /*2a40*/ 	.byte	0x04, 0x36
        /*2a42*/ 	.short	(.L_40 - .L_39)
.L_39:
        /*2a44*/ 	.word	0x00000008
.L_40:


//--------------------- .nv.callgraph             --------------------------
	.section	.nv.callgraph,"",@"SHT_CUDA_CALLGRAPH"
	.align	4
	.sectionentsize	8
	.align		4
        /*0000*/ 	.word	0x00000000
	.align		4
        /*0004*/ 	.word	0xffffffff
	.align		4
        /*0008*/ 	.word	0x00000000
	.align		4
        /*000c*/ 	.word	0xfffffffe
	.align		4
        /*0010*/ 	.word	0x00000000
	.align		4
        /*0014*/ 	.word	0xfffffffd
	.align		4
        /*0018*/ 	.word	0x00000000
	.align		4
        /*001c*/ 	.word	0xfffffffc


//--------------------- .nv.constant4             --------------------------
	.section	.nv.constant4,"a",@progbits
	.align	8
	.align		8
.nv.constant4:
        /*0000*/ 	.dword	_ZN39_INTERNAL_da9b74a8_4_k_cu_056334ac_27174cuda3std3__45__cpo5beginE
	.align		8
        /*0008*/ 	.dword	_ZN39_INTERNAL_da9b74a8_4_k_cu_056334ac_27174cuda3std3__45__cpo3endE
	.align		8
        /*0010*/ 	.dword	_ZN39_INTERNAL_da9b74a8_4_k_cu_056334ac_27174cuda3std3__45__cpo6cbeginE
	.align		8
        /*0018*/ 	.dword	_ZN39_INTERNAL_da9b74a8_4_k_cu_056334ac_27174cuda3std3__45__cpo4cendE
	.align		8
        /*0020*/ 	.dword	_ZN39_INTERNAL_da9b74a8_4_k_cu_056334ac_27174cuda3std3__441_GLOBAL__N__da9b74a8_4_k_cu_056334ac_27176ignoreE
	.align		8
        /*0028*/ 	.dword	_ZN39_INTERNAL_da9b74a8_4_k_cu_056334ac_27174cuda3std3__419piecewise_constructE
	.align		8
        /*0030*/ 	.dword	_ZN39_INTERNAL_da9b74a8_4_k_cu_056334ac_27174cuda3std3__48in_placeE
	.align		8
        /*0038*/ 	.dword	_ZN39_INTERNAL_da9b74a8_4_k_cu_056334ac_27174cuda3std6ranges3__45__cpo4swapE
	.align		8
        /*0040*/ 	.dword	_ZN39_INTERNAL_da9b74a8_4_k_cu_056334ac_27174cuda3std6ranges3__45__cpo9iter_moveE
	.align		8
        /*0048*/ 	.dword	_ZN39_INTERNAL_da9b74a8_4_k_cu_056334ac_27174cute7productE
	.align		8
        /*0050*/ 	.dword	_ZN39_INTERNAL_da9b74a8_4_k_cu_056334ac_27174cute1_E


//--------------------- .text._ZN7cutlass13device_kernelINS_4gemm6kernel13GemmUniversalIN4cute5tupleIJiiiiEEENS1_10collective13CollectiveMmaINS1_40MainloopSm90TmaGmmaWarpSpecializedSparseILi2ENS5_IJNS4_1CILi1EEENSA_ILi2EEESB_EEENS1_35KernelTmaWarpSpecializedCooperativeEEENS5_IJNSA_ILi256EEESG_NSA_ILi128EEEEEENS_6half_tENS5_IJNS4_6LayoutINS5_IJiNS5_IJSC_iEEEiEEENS5_IJlNS5_IJSB_SC_EEElEEEEENSK_INS5_IJNS5_IJNS5_IJNSA_ILi8EEESC_NSA_ILi4EEEEEEiEEENS5_IJNS5_IJNSA_ILi16EEESC_SR_EEEiEEEiEEENS5_IJNS5_IJNS5_IJSH_SU_NSA_ILi2048EEEEEENSA_ILi8192EEEEEENS5_IJNS5_IJSB_NSA_ILi1024EEENSA_ILi32EEEEEElEEElEEEEEEEESJ_NS5_IJlSB_lEEENS4_8TiledMMAINS4_8MMA_AtomIJNS4_4SM904GMMA6SPARSE27GMMA_64x256x32_F32F16F16_SSILNS1D_5MajorE0ELS1G_0ELNS1D_7ScaleInE1ELS1H_1ELNS1D_9SparseSelE0EEEEEENSK_INS5_IJSC_SB_SB_EEENS5_IJSB_NSA_ILi0EEES1M_EEEEENS5_IJNS4_10UnderscoreES1P_S1P_EEEEENS4_23SM90_TMA_LOAD_MULTICASTENS4_14ComposedLayoutINS4_7SwizzleILi3ELi4ELi3EEENS4_25smem_sparse_ptr_flag_bitsILi2ELi16EEENSK_INS5_IJNS5_IJSB_SQ_EEENS5_IJSC_NSA_ILi64EEEEEEEEENS5_IJNS5_IJS1M_SH_EEESN_EEEEEEEvNS4_8identityENS4_13SM90_TMA_LOADENS1T_IS1V_NS4_18smem_ptr_flag_bitsILi16EEENSK_INS5_IJSQ_S1Z_EEENS5_IJS1Z_SB_EEEEEEEvS26_EENS_8epilogue10collective6detail29Sm90TmaWarpSpecializedAdapterINS2G_15DefaultEpilogueIfNS5_IJSB_llEEES2K_NS2F_6thread17LinearCombinationIfLi1EffLNS2L_9ScaleType4KindE0ELNS_15FloatRoundStyleE2EfEENS1_15EpilogueDefaultEEEEEvvEEEEvNT_6ParamsE --------------------------
	.section	.text._ZN7cutlass13device_kernelINS_4gemm6kernel13GemmUniversalIN4cute5tupleIJiiiiEEENS1_10collective13CollectiveMmaINS1_40MainloopSm90TmaGmmaWarpSpecializedSparseILi2ENS5_IJNS4_1CILi1EEENSA_ILi2EEESB_EEENS1_35KernelTmaWarpSpecializedCooperativeEEENS5_IJNSA_ILi256EEESG_NSA_ILi128EEEEEENS_6half_tENS5_IJNS4_6LayoutINS5_IJiNS5_IJSC_iEEEiEEENS5_IJlNS5_IJSB_SC_EEElEEEEENSK_INS5_IJNS5_IJNS5_IJNSA_ILi8EEESC_NSA_ILi4EEEEEEiEEENS5_IJNS5_IJNSA_ILi16EEESC_SR_EEEiEEEiEEENS5_IJNS5_IJNS5_IJSH_SU_NSA_ILi2048EEEEEENSA_ILi8192EEEEEENS5_IJNS5_IJSB_NSA_ILi1024EEENSA_ILi32EEEEEElEEElEEEEEEEESJ_NS5_IJlSB_lEEENS4_8TiledMMAINS4_8MMA_AtomIJNS4_4SM904GMMA6SPARSE27GMMA_64x256x32_F32F16F16_SSILNS1D_5MajorE0ELS1G_0ELNS1D_7ScaleInE1ELS1H_1ELNS1D_9SparseSelE0EEEEEENSK_INS5_IJSC_SB_SB_EEENS5_IJSB_NSA_ILi0EEES1M_EEEEENS5_IJNS4_10UnderscoreES1P_S1P_EEEEENS4_23SM90_TMA_LOAD_MULTICASTENS4_14ComposedLayoutINS4_7SwizzleILi3ELi4ELi3EEENS4_25smem_sparse_ptr_flag_bitsILi2ELi16EEENSK_INS5_IJNS5_IJSB_SQ_EEENS5_IJSC_NSA_ILi64EEEEEEEEENS5_IJNS5_IJS1M_SH_EEESN_EEEEEEEvNS4_8identityENS4_13SM90_TMA_LOADENS1T_IS1V_NS4_18smem_ptr_flag_bitsILi16EEENSK_INS5_IJSQ_S1Z_EEENS5_IJS1Z_SB_EEEEEEEvS26_EENS_8epilogue10collective6detail29Sm90TmaWarpSpecializedAdapterINS2G_15DefaultEpilogueIfNS5_IJSB_llEEES2K_NS2F_6thread17LinearCombinationIfLi1EffLNS2L_9ScaleType4KindE0ELNS_15FloatRoundStyleE2EfEENS1_15EpilogueDefaultEEEEEvvEEEEvNT_6ParamsE,"ax",@progbits
	.align	128
.text._ZN7cutlass13device_kernelINS_4gemm6kernel13GemmUniversalIN4cute5tupleIJiiiiEEENS1_10collective13CollectiveMmaINS1_40MainloopSm90TmaGmmaWarpSpecializedSparseILi2ENS5_IJNS4_1CILi1EEENSA_ILi2EEESB_EEENS1_35KernelTmaWarpSpecializedCooperativeEEENS5_IJNSA_ILi256EEESG_NSA_ILi128EEEEEENS_6half_tENS5_IJNS4_6LayoutINS5_IJiNS5_IJSC_iEEEiEEENS5_IJlNS5_IJSB_SC_EEElEEEEENSK_INS5_IJNS5_IJNS5_IJNSA_ILi8EEESC_NSA_ILi4EEEEEEiEEENS5_IJNS5_IJNSA_ILi16EEESC_SR_EEEiEEEiEEENS5_IJNS5_IJNS5_IJSH_SU_NSA_ILi2048EEEEEENSA_ILi8192EEEEEENS5_IJNS5_IJSB_NSA_ILi1024EEENSA_ILi32EEEEEElEEElEEEEEEEESJ_NS5_IJlSB_lEEENS4_8TiledMMAINS4_8MMA_AtomIJNS4_4SM904GMMA6SPARSE27GMMA_64x256x32_F32F16F16_SSILNS1D_5MajorE0ELS1G_0ELNS1D_7ScaleInE1ELS1H_1ELNS1D_9SparseSelE0EEEEEENSK_INS5_IJSC_SB_SB_EEENS5_IJSB_NSA_ILi0EEES1M_EEEEENS5_IJNS4_10UnderscoreES1P_S1P_EEEEENS4_23SM90_TMA_LOAD_MULTICASTENS4_14ComposedLayoutINS4_7SwizzleILi3ELi4ELi3EEENS4_25smem_sparse_ptr_flag_bitsILi2ELi16EEENSK_INS5_IJNS5_IJSB_SQ_EEENS5_IJSC_NSA_ILi64EEEEEEEEENS5_IJNS5_IJS1M_SH_EEESN_EEEEEEEvNS4_8identityENS4_13SM90_TMA_LOADENS1T_IS1V_NS4_18smem_ptr_flag_bitsILi16EEENSK_INS5_IJSQ_S1Z_EEENS5_IJS1Z_SB_EEEEEEEvS26_EENS_8epilogue10collective6detail29Sm90TmaWarpSpecializedAdapterINS2G_15DefaultEpilogueIfNS5_IJSB_llEEES2K_NS2F_6thread17LinearCombinationIfLi1EffLNS2L_9ScaleType4KindE0ELNS_15FloatRoundStyleE2EfEENS1_15EpilogueDefaultEEEEEvvEEEEvNT_6ParamsE:
        .type           _ZN7cutlass13device_kernelINS_4gemm6kernel13GemmUniversalIN4cute5tupleIJiiiiEEENS1_10collective13CollectiveMmaINS1_40MainloopSm90TmaGmmaWarpSpecializedSparseILi2ENS5_IJNS4_1CILi1EEENSA_ILi2EEESB_EEENS1_35KernelTmaWarpSpecializedCooperativeEEENS5_IJNSA_ILi256EEESG_NSA_ILi128EEEEEENS_6half_tENS5_IJNS4_6LayoutINS5_IJiNS5_IJSC_iEEEiEEENS5_IJlNS5_IJSB_SC_EEElEEEEENSK_INS5_IJNS5_IJNS5_IJNSA_ILi8EEESC_NSA_ILi4EEEEEEiEEENS5_IJNS5_IJNSA_ILi16EEESC_SR_EEEiEEEiEEENS5_IJNS5_IJNS5_IJSH_SU_NSA_ILi2048EEEEEENSA_ILi8192EEEEEENS5_IJNS5_IJSB_NSA_ILi1024EEENSA_ILi32EEEEEElEEElEEEEEEEESJ_NS5_IJlSB_lEEENS4_8TiledMMAINS4_8MMA_AtomIJNS4_4SM904GMMA6SPARSE27GMMA_64x256x32_F32F16F16_SSILNS1D_5MajorE0ELS1G_0ELNS1D_7ScaleInE1ELS1H_1ELNS1D_9SparseSelE0EEEEEENSK_INS5_IJSC_SB_SB_EEENS5_IJSB_NSA_ILi0EEES1M_EEEEENS5_IJNS4_10UnderscoreES1P_S1P_EEEEENS4_23SM90_TMA_LOAD_MULTICASTENS4_14ComposedLayoutINS4_7SwizzleILi3ELi4ELi3EEENS4_25smem_sparse_ptr_flag_bitsILi2ELi16EEENSK_INS5_IJNS5_IJSB_SQ_EEENS5_IJSC_NSA_ILi64EEEEEEEEENS5_IJNS5_IJS1M_SH_EEESN_EEEEEEEvNS4_8identityENS4_13SM90_TMA_LOADENS1T_IS1V_NS4_18smem_ptr_flag_bitsILi16EEENSK_INS5_IJSQ_S1Z_EEENS5_IJS1Z_SB_EEEEEEEvS26_EENS_8epilogue10collective6detail29Sm90TmaWarpSpecializedAdapterINS2G_15DefaultEpilogueIfNS5_IJSB_llEEES2K_NS2F_6thread17LinearCombinationIfLi1EffLNS2L_9ScaleType4KindE0ELNS_15FloatRoundStyleE2EfEENS1_15EpilogueDefaultEEEEEvvEEEEvNT_6ParamsE,@function
        .size           _ZN7cutlass13device_kernelINS_4gemm6kernel13GemmUniversalIN4cute5tupleIJiiiiEEENS1_10collective13CollectiveMmaINS1_40MainloopSm90TmaGmmaWarpSpecializedSparseILi2ENS5_IJNS4_1CILi1EEENSA_ILi2EEESB_EEENS1_35KernelTmaWarpSpecializedCooperativeEEENS5_IJNSA_ILi256EEESG_NSA_ILi128EEEEEENS_6half_tENS5_IJNS4_6LayoutINS5_IJiNS5_IJSC_iEEEiEEENS5_IJlNS5_IJSB_SC_EEElEEEEENSK_INS5_IJNS5_IJNS5_IJNSA_ILi8EEESC_NSA_ILi4EEEEEEiEEENS5_IJNS5_IJNSA_ILi16EEESC_SR_EEEiEEEiEEENS5_IJNS5_IJNS5_IJSH_SU_NSA_ILi2048EEEEEENSA_ILi8192EEEEEENS5_IJNS5_IJSB_NSA_ILi1024EEENSA_ILi32EEEEEElEEElEEEEEEEESJ_NS5_IJlSB_lEEENS4_8TiledMMAINS4_8MMA_AtomIJNS4_4SM904GMMA6SPARSE27GMMA_64x256x32_F32F16F16_SSILNS1D_5MajorE0ELS1G_0ELNS1D_7ScaleInE1ELS1H_1ELNS1D_9SparseSelE0EEEEEENSK_INS5_IJSC_SB_SB_EEENS5_IJSB_NSA_ILi0EEES1M_EEEEENS5_IJNS4_10UnderscoreES1P_S1P_EEEEENS4_23SM90_TMA_LOAD_MULTICASTENS4_14ComposedLayoutINS4_7SwizzleILi3ELi4ELi3EEENS4_25smem_sparse_ptr_flag_bitsILi2ELi16EEENSK_INS5_IJNS5_IJSB_SQ_EEENS5_IJSC_NSA_ILi64EEEEEEEEENS5_IJNS5_IJS1M_SH_EEESN_EEEEEEEvNS4_8identityENS4_13SM90_TMA_LOADENS1T_IS1V_NS4_18smem_ptr_flag_bitsILi16EEENSK_INS5_IJSQ_S1Z_EEENS5_IJS1Z_SB_EEEEEEEvS26_EENS_8epilogue10collective6detail29Sm90TmaWarpSpecializedAdapterINS2G_15DefaultEpilogueIfNS5_IJSB_llEEES2K_NS2F_6thread17LinearCombinationIfLi1EffLNS2L_9ScaleType4KindE0ELNS_15FloatRoundStyleE2EfEENS1_15EpilogueDefaultEEEEEvvEEEEvNT_6ParamsE,(.L_x_444 - _ZN7cutlass13device_kernelINS_4gemm6kernel13GemmUniversalIN4cute5tupleIJiiiiEEENS1_10collective13CollectiveMmaINS1_40MainloopSm90TmaGmmaWarpSpecializedSparseILi2ENS5_IJNS4_1CILi1EEENSA_ILi2EEESB_EEENS1_35KernelTmaWarpSpecializedCooperativeEEENS5_IJNSA_ILi256EEESG_NSA_ILi128EEEEEENS_6half_tENS5_IJNS4_6LayoutINS5_IJiNS5_IJSC_iEEEiEEENS5_IJlNS5_IJSB_SC_EEElEEEEENSK_INS5_IJNS5_IJNS5_IJNSA_ILi8EEESC_NSA_ILi4EEEEEEiEEENS5_IJNS5_IJNSA_ILi16EEESC_SR_EEEiEEEiEEENS5_IJNS5_IJNS5_IJSH_SU_NSA_ILi2048EEEEEENSA_ILi8192EEEEEENS5_IJNS5_IJSB_NSA_ILi1024EEENSA_ILi32EEEEEElEEElEEEEEEEESJ_NS5_IJlSB_lEEENS4_8TiledMMAINS4_8MMA_AtomIJNS4_4SM904GMMA6SPARSE27GMMA_64x256x32_F32F16F16_SSILNS1D_5MajorE0ELS1G_0ELNS1D_7ScaleInE1ELS1H_1ELNS1D_9SparseSelE0EEEEEENSK_INS5_IJSC_SB_SB_EEENS5_IJSB_NSA_ILi0EEES1M_EEEEENS5_IJNS4_10UnderscoreES1P_S1P_EEEEENS4_23SM90_TMA_LOAD_MULTICASTENS4_14ComposedLayoutINS4_7SwizzleILi3ELi4ELi3EEENS4_25smem_sparse_ptr_flag_bitsILi2ELi16EEENSK_INS5_IJNS5_IJSB_SQ_EEENS5_IJSC_NSA_ILi64EEEEEEEEENS5_IJNS5_IJS1M_SH_EEESN_EEEEEEEvNS4_8identityENS4_13SM90_TMA_LOADENS1T_IS1V_NS4_18smem_ptr_flag_bitsILi16EEENSK_INS5_IJSQ_S1Z_EEENS5_IJS1Z_SB_EEEEEEEvS26_EENS_8epilogue10collective6detail29Sm90TmaWarpSpecializedAdapterINS2G_15DefaultEpilogueIfNS5_IJSB_llEEES2K_NS2F_6thread17LinearCombinationIfLi1EffLNS2L_9ScaleType4KindE0ELNS_15FloatRoundStyleE2EfEENS1_15EpilogueDefaultEEEEEvvEEEEvNT_6ParamsE)
        .other          _ZN7cutlass13device_kernelINS_4gemm6kernel13GemmUniversalIN4cute5tupleIJiiiiEEENS1_10collective13CollectiveMmaINS1_40MainloopSm90TmaGmmaWarpSpecializedSparseILi2ENS5_IJNS4_1CILi1EEENSA_ILi2EEESB_EEENS1_35KernelTmaWarpSpecializedCooperativeEEENS5_IJNSA_ILi256EEESG_NSA_ILi128EEEEEENS_6half_tENS5_IJNS4_6LayoutINS5_IJiNS5_IJSC_iEEEiEEENS5_IJlNS5_IJSB_SC_EEElEEEEENSK_INS5_IJNS5_IJNS5_IJNSA_ILi8EEESC_NSA_ILi4EEEEEEiEEENS5_IJNS5_IJNSA_ILi16EEESC_SR_EEEiEEEiEEENS5_IJNS5_IJNS5_IJSH_SU_NSA_ILi2048EEEEEENSA_ILi8192EEEEEENS5_IJNS5_IJSB_NSA_ILi1024EEENSA_ILi32EEEEEElEEElEEEEEEEESJ_NS5_IJlSB_lEEENS4_8TiledMMAINS4_8MMA_AtomIJNS4_4SM904GMMA6SPARSE27GMMA_64x256x32_F32F16F16_SSILNS1D_5MajorE0ELS1G_0ELNS1D_7ScaleInE1ELS1H_1ELNS1D_9SparseSelE0EEEEEENSK_INS5_IJSC_SB_SB_EEENS5_IJSB_NSA_ILi0EEES1M_EEEEENS5_IJNS4_10UnderscoreES1P_S1P_EEEEENS4_23SM90_TMA_LOAD_MULTICASTENS4_14ComposedLayoutINS4_7SwizzleILi3ELi4ELi3EEENS4_25smem_sparse_ptr_flag_bitsILi2ELi16EEENSK_INS5_IJNS5_IJSB_SQ_EEENS5_IJSC_NSA_ILi64EEEEEEEEENS5_IJNS5_IJS1M_SH_EEESN_EEEEEEEvNS4_8identityENS4_13SM90_TMA_LOADENS1T_IS1V_NS4_18smem_ptr_flag_bitsILi16EEENSK_INS5_IJSQ_S1Z_EEENS5_IJS1Z_SB_EEEEEEEvS26_EENS_8epilogue10collective6detail29Sm90TmaWarpSpecializedAdapterINS2G_15DefaultEpilogueIfNS5_IJSB_llEEES2K_NS2F_6thread17LinearCombinationIfLi1EffLNS2L_9ScaleType4KindE0ELNS_15FloatRoundStyleE2EfEENS1_15EpilogueDefaultEEEEEvvEEEEvNT_6ParamsE,@"STO_CUDA_ENTRY STV_DEFAULT"
_ZN7cutlass13device_kernelINS_4gemm6kernel13GemmUniversalIN4cute5tupleIJiiiiEEENS1_10collective13CollectiveMmaINS1_40MainloopSm90TmaGmmaWarpSpecializedSparseILi2ENS5_IJNS4_1CILi1EEENSA_ILi2EEESB_EEENS1_35KernelTmaWarpSpecializedCooperativeEEENS5_IJNSA_ILi256EEESG_NSA_ILi128EEEEEENS_6half_tENS5_IJNS4_6LayoutINS5_IJiNS5_IJSC_iEEEiEEENS5_IJlNS5_IJSB_SC_EEElEEEEENSK_INS5_IJNS5_IJNS5_IJNSA_ILi8EEESC_NSA_ILi4EEEEEEiEEENS5_IJNS5_IJNSA_ILi16EEESC_SR_EEEiEEEiEEENS5_IJNS5_IJNS5_IJSH_SU_NSA_ILi2048EEEEEENSA_ILi8192EEEEEENS5_IJNS5_IJSB_NSA_ILi1024EEENSA_ILi32EEEEEElEEElEEEEEEEESJ_NS5_IJlSB_lEEENS4_8TiledMMAINS4_8MMA_AtomIJNS4_4SM904GMMA6SPARSE27GMMA_64x256x32_F32F16F16_SSILNS1D_5MajorE0ELS1G_0ELNS1D_7ScaleInE1ELS1H_1ELNS1D_9SparseSelE0EEEEEENSK_INS5_IJSC_SB_SB_EEENS5_IJSB_NSA_ILi0EEES1M_EEEEENS5_IJNS4_10UnderscoreES1P_S1P_EEEEENS4_23SM90_TMA_LOAD_MULTICASTENS4_14ComposedLayoutINS4_7SwizzleILi3ELi4ELi3EEENS4_25smem_sparse_ptr_flag_bitsILi2ELi16EEENSK_INS5_IJNS5_IJSB_SQ_EEENS5_IJSC_NSA_ILi64EEEEEEEEENS5_IJNS5_IJS1M_SH_EEESN_EEEEEEEvNS4_8identityENS4_13SM90_TMA_LOADENS1T_IS1V_NS4_18smem_ptr_flag_bitsILi16EEENSK_INS5_IJSQ_S1Z_EEENS5_IJS1Z_SB_EEEEEEEvS26_EENS_8epilogue10collective6detail29Sm90TmaWarpSpecializedAdapterINS2G_15DefaultEpilogueIfNS5_IJSB_llEEES2K_NS2F_6thread17LinearCombinationIfLi1EffLNS2L_9ScaleType4KindE0ELNS_15FloatRoundStyleE2EfEENS1_15EpilogueDefaultEEEEEvvEEEEvNT_6ParamsE:
[----:B------:R-:W0:Y:S02]  /*0000*/  LDC R1, c[0x0][0x28] ;  /* 0x00000a00ff017b82 */ /* 0x000e240000000800 */
[----:B0-----:R-:W-:Y:S01]  /*0010*/  VIADD R1, R1, 0xfffff5a0 ;  /* 0xfffff5a001017836 */ /* 0x001fe20000000000 */
[----:B------:R-:W0:Y:S01]  /*0020*/  S2R R5, SR_TID.X ;  /* 0x0000000000057919 */ /* 0x000e220000002100 */
[----:B------:R-:W-:Y:S01]  /*0030*/  ELECT P0, URZ, PT ;  /* 0x00000000003f782f */ /* 0x000fe20003800000 */
[----:B------:R-:W-:Y:S01]  /*0040*/  BSSY B0, `(.L_x_0) ;  /* 0x0000018000007945 */ /* 0x000fe20003800000 */
[--C-:B0-----:R-:W-:Y:S02]  /*0050*/  SHF.R.U32.HI R0, RZ, 0x5, R5.reuse ;  /* 0x00000005ff007819 */ /* 0x101fe40000011605 */
[----:B------:R-:W-:-:S03]  /*0060*/  SHF.R.U32.HI R2, RZ, 0x7, R5 ;  /* 0x00000007ff027819 */ /* 0x000fc60000011605 */
[----:B------:R-:W0:Y:S04]  /*0070*/  SHFL.IDX PT, R3, R0, RZ, 0x1f ;  /* 0x00001fff00037589 */ /* 0x000e2800000e0000 */
[----:B------:R-:W1:Y:S01]  /*0080*/  SHFL.IDX PT, R2, R2, RZ, 0x1f ;  /* 0x00001fff02027589 */ /* 0x000e6200000e0000 */
[----:B0-----:R-:W-:Y:S02]  /*0090*/  R2UR UR8, R3 ;  /* 0x00000000030872ca */ /* 0x001fe400000e0000 */
[----:B-1----:R-:W-:-:S11]  /*00a0*/  R2UR UR5, R2 ;  /* 0x00000000020572ca */ /* 0x002fd600000e0000 */
[----:B------:R-:W-:Y:S02]  /*00b0*/  USHF.R.S32.HI UR4, URZ, 0x1f, UR8 ;  /* 0x0000001f3f047899 */ /* 0x000fe40008011408 */
[----:B------:R-:W-:Y:S02]  /*00c0*/  ISETP.NE.OR P0, PT, RZ, UR8, !P0 ;  /* 0x00000008ff007c0c */ /* 0x000fe4000c705670 */
[----:B------:R-:W-:-:S04]  /*00d0*/  ULEA.HI UR4, UR4, UR8, URZ, 0x2 ;  /* 0x0000000804047291 */ /* 0x000fc8000f8f103f */
[----:B------:R-:W-:-:S04]  /*00e0*/  ULOP3.LUT UR4, UR4, 0xfffffffc, URZ, 0xc0, !UPT ;  /* 0xfffffffc04047892 */ /* 0x000fc8000f8ec03f */
[----:B------:R-:W-:-:S03]  /*00f0*/  UIADD3 UR8, UR8, -UR4, URZ ;  /* 0x8000000408087290 */ /* 0x000fc6000fffe03f */
[----:B------:R-:W-:Y:S09]  /*0100*/  @P0 BRA `(.L_x_1) ;  /* 0x00000000002c0947 */ /* 0x000ff20003800000 */
[----:B------:R-:W-:Y:S02]  /*0110*/  ULDC.64 UR6, c[0x0][0x198] ;  /* 0x0000660000067ab9 */ /* 0x000fe40000000a00 */
[----:B------:R-:W-:Y:S02]  /*0120*/  UIADD3 UR10, UP0, UR6, 0xf0, URZ ;  /* 0x000000f0060a7890 */ /* 0x000fe4000ff1e03f */
[----:B------:R-:W-:Y:S02]  /*0130*/  UIADD3 UR12, UP1, UR6, 0x1f0, URZ ;  /* 0x000001f0060c7890 */ /* 0x000fe4000ff3e03f */
[----:B------:R-:W-:Y:S02]  /*0140*/  UIADD3 UR6, UP2, UR6, 0x2f0, URZ ;  /* 0x000002f006067890 */ /* 0x000fe4000ff5e03f */
[----:B------:R-:W-:Y:S02]  /*0150*/  UIADD3.X UR11, URZ, UR7, URZ, UP0, !UPT ;  /* 0x000000073f0b7290 */ /* 0x000fe400087fe43f */
[----:B------:R-:W-:-:S02]  /*0160*/  UIADD3.X UR13, URZ, UR7, URZ, UP1, !UPT ;  /* 0x000000073f0d7290 */ /* 0x000fc40008ffe43f */
[----:B------:R-:W-:-:S05]  /*0170*/  UIADD3.X UR7, URZ, UR7, URZ, UP2, !UPT ;  /* 0x000000073f077290 */ /* 0x000fca00097fe43f */
[----:B------:R0:W-:Y:S02]  /*0180*/  UTMACCTL.PF [UR10] ;  /* 0x000000000a0079b9 */ /* 0x0001e40008040000 */
[----:B------:R0:W-:Y:S02]  /*0190*/  UTMACCTL.PF [UR12] ;  /* 0x000000000c0079b9 */ /* 0x0001e40008040000 */
[----:B------:R0:W-:Y:S02]  /*01a0*/  UTMACCTL.PF [UR6] ;  /* 0x00000000060079b9 */ /* 0x0001e40008040000 */
[----:B0-----:R-:W-:Y:S01]  /*01b0*/  NOP ;  /* 0x0000000000007918 */ /* 0x001fe20000000000 */
.L_x_1:
[----:B------:R-:W-:Y:S05]  /*01c0*/  BSYNC B0 ;  /* 0x0000000000007941 */ /* 0x000fea0003800000 */
.L_x_0:
[----:B------:R-:W0:Y:S01]  /*01d0*/  SHFL.IDX PT, R2, R0, RZ, 0x1f ;  /* 0x00001fff00027589 */ /* 0x000e2200000e0000 */
[----:B------:R-:W-:Y:S01]  /*01e0*/  UISETP.NE.AND UP0, UPT, UR8, 0x3, UPT ;  /* 0x000000030800788c */ /* 0x000fe2000bf05270 */
[----:B------:R-:W-:Y:S01]  /*01f0*/  ISETP.NE.AND P2, PT, RZ, UR5, PT ;  /* 0x00000005ff007c0c */ /* 0x000fe2000bf45270 */
[----:B------:R-:W-:Y:S02]  /*0200*/  UIADD3 UR17, UR5, -0x1, URZ ;  /* 0xffffffff05117890 */ /* 0x000fe4000fffe03f */
[----:B------:R-:W-:Y:S02]  /*0210*/  UISETP.EQ.OR UP0, UPT, UR8, URZ, !UP0 ;  /* 0x0000003f0800728c */ /* 0x000fe4000c702670 */
[----:B------:R-:W-:Y:S02]  /*0220*/  UISETP.GE.U32.AND UP1, UPT, UR17, 0x2, UPT ;  /* 0x000000021100788c */ /* 0x000fe4000bf26070 */
[----:B------:R-:W-:-:S04]  /*0230*/  UISETP.EQ.AND UP0, UPT, UR5, URZ, UP0 ;  /* 0x0000003f0500728c */ /* 0x000fc80008702270 */
[----:B------:R-:W-:-:S04]  /*0240*/  USEL UR6, URZ, 0x1, !UP0 ;  /* 0x000000013f067887 */ /* 0x000fc8000c000000 */
[----:B------:R-:W-:Y:S01]  /*0250*/  USEL UR6, UR6, 0x2, UP1 ;  /* 0x0000000206067887 */ /* 0x000fe20008800000 */
[----:B0-----:R-:W-:-:S13]  /*0260*/  ISETP.NE.AND P0, PT, R2, RZ, PT ;  /* 0x000000ff0200720c */ /* 0x001fda0003f05270 */
[----:B------:R-:W-:Y:S05]  /*0270*/  @P0 BRA `(.L_x_2) ;  /* 0x0000000000480947 */ /* 0x000fea0003800000 */
[----:B------:R-:W0:Y:S01]  /*0280*/  S2UR UR7, SR_CgaCtaId ;  /* 0x00000000000779c3 */ /* 0x000e220000008800 */
[----:B------:R-:W-:Y:S01]  /*0290*/  UMOV UR4, 0x400 ;  /* 0x0000040000047882 */ /* 0x000fe20000000000 */
[----:B------:R-:W-:Y:S01]  /*02a0*/  UMOV UR5, 0x1 ;  /* 0x0000000100057882 */ /* 0x000fe20000000000 */
[----:B------:R-:W-:Y:S01]  /*02b0*/  UMOV UR10, 0x4 ;  /* 0x00000004000a7882 */ /* 0x000fe20000000000 */
[----:B------:R-:W-:Y:S01]  /*02c0*/  ELECT P0, URZ, PT ;  /* 0x00000000003f782f */ /* 0x000fe20003800000 */
[----:B------:R-:W-:-:S04]  /*02d0*/  UIADD3 UR10, -UR10, 0x100000, URZ ;  /* 0x001000000a0a7890 */ /* 0x000fc8000fffe13f */
[----:B------:R-:W-:Y:S02]  /*02e0*/  USHF.L.U32 UR11, UR10, 0xb, URZ ;  /* 0x0000000b0a0b7899 */ /* 0x000fe4000800063f */
[----:B------:R-:W-:Y:S02]  /*02f0*/  USHF.L.U32 UR10, UR10, 0x1, URZ ;  /* 0x000000010a0a7899 */ /* 0x000fe4000800063f */
[----:B0-----:R-:W-:Y:S02]  /*0300*/  ULEA UR7, UR7, UR4, 0x18 ;  /* 0x0000000407077291 */ /* 0x001fe4000f8ec03f */
[----:B------:R-:W-:-:S04]  /*0310*/  UIADD3 UR4, -UR5, 0x100000, URZ ;  /* 0x0010000005047890 */ /* 0x000fc8000fffe13f */
[----:B------:R-:W-:Y:S02]  /*0320*/  USHF.L.U32 UR5, UR4, 0xb, URZ ;  /* 0x0000000b04057899 */ /* 0x000fe4000800063f */
[----:B------:R-:W-:Y:S01]  /*0330*/  USHF.L.U32 UR4, UR4, 0x1, URZ ;  /* 0x0000000104047899 */ /* 0x000fe2000800063f */
[----:B------:R-:W0:Y:S11]  /*0340*/  FENCE.VIEW.ASYNC.S ;  /* 0x00000000000073c6 */ /* 0x000e360000000000 */
[----:B0-----:R0:W1:Y:S01]  /*0350*/  SYNCS.EXCH.64 URZ, [UR7], UR4 ;  /* 0x00000004073f75b2 */ /* 0x0010620008000100 */
[----:B------:R0:W2:Y:S01]  /*0360*/  SYNCS.EXCH.64 URZ, [UR7+0x10], UR10 ;  /* 0x0000100a073f75b2 */ /* 0x0000a20008000100 */
[----:B------:R0:W3:Y:S01]  /*0370*/  SYNCS.EXCH.64 URZ, [UR7+0x8], UR4 ;  /* 0x00000804073f75b2 */ /* 0x0000e20008000100 */
[----:B------:R0:W4:Y:S01]  /*0380*/  SYNCS.EXCH.64 URZ, [UR7+0x18], UR10 ;  /* 0x0000180a073f75b2 */ /* 0x0001220008000100 */
[----:B------:R-:W-:Y:S01]  /*0390*/  NOP ;  /* 0x0000000000007918 */ /* 0x000fe20000000000 */
.L_x_2:
[----:B0-----:R-:W0:Y:S01]  /*03a0*/  S2UR UR10, SR_CTAID.Y ;  /* 0x00000000000a79c3 */ /* 0x001e220000002600 */
[----:B------:R-:W5:Y:S01]  /*03b0*/  SHFL.IDX PT, R0, R0, RZ, 0x1f ;  /* 0x00001fff00007589 */ /* 0x000f6200000e0000 */
[----:B------:R-:W-:Y:S02]  /*03c0*/  SHF.R.S32.HI R3, RZ, 0x1f, R5 ;  /* 0x0000001fff037819 */ /* 0x000fe40000011405 */
[----:B------:R-:W-:Y:S02]  /*03d0*/  ELECT P0, URZ, PT ;  /* 0x00000000003f782f */ /* 0x000fe40003800000 */
[----:B------:R-:W-:Y:S01]  /*03e0*/  SHF.R.S32.HI R7, RZ, 0x1f, R2 ;  /* 0x0000001fff077819 */ /* 0x000fe20000011402 */
[----:B------:R-:W-:Y:S01]  /*03f0*/  ULDC UR4, c[0x0][0x154] ;  /* 0x0000550000047ab9 */ /* 0x000fe20000000800 */
[----:B------:R-:W-:Y:S01]  /*0400*/  LEA.HI R3, R3, R5, RZ, 0x7 ;  /* 0x0000000503037211 */ /* 0x000fe200078f38ff */
[----:B------:R-:W-:Y:S01]  /*0410*/  NOP ;  /* 0x0000000000007918 */ /* 0x000fe20000000000 */
[----:B------:R-:W1:Y:S01]  /*0420*/  S2UR UR14, SR_CTAID.X ;  /* 0x00000000000e79c3 */ /* 0x000e620000002500 */
[----:B------:R-:W-:Y:S01]  /*0430*/  LEA.HI R7, R7, R2, RZ, 0x2 ;  /* 0x0000000207077211 */ /* 0x000fe200078f10ff */
[----:B------:R-:W-:Y:S01]  /*0440*/  NOP ;  /* 0x0000000000007918 */ /* 0x000fe20000000000 */
[----:B------:R-:W-:-:S02]  /*0450*/  LOP3.LUT R3, R3, 0xffffff80, RZ, 0xc0, !PT ;  /* 0xffffff8003037812 */ /* 0x000fc400078ec0ff */
[----:B------:R-:W-:-:S03]  /*0460*/  LOP3.LUT R7, R7, 0x3ffffffc, RZ, 0xc0, !PT ;  /* 0x3ffffffc07077812 */ /* 0x000fc600078ec0ff */
[----:B------:R-:W-:Y:S01]  /*0470*/  IMAD.IADD R3, R5, 0x1, -R3 ;  /* 0x0000000105037824 */ /* 0x000fe200078e0a03 */
[----:B------:R-:W-:Y:S02]  /*0480*/  IADD3 R2, R2, -R7, RZ ;  /* 0x8000000702027210 */ /* 0x000fe40007ffe0ff */
[----:B0-----:R-:W-:Y:S02]  /*0490*/  I2FP.F32.U32 R4, UR10 ;  /* 0x0000000a00047c45 */ /* 0x001fe40008201000 */
[----:B-----5:R-:W-:Y:S02]  /*04a0*/  ISETP.NE.OR P0, PT, R0, RZ, !P0 ;  /* 0x000000ff0000720c */ /* 0x020fe40004705670 */
[----:B------:R-:W-:Y:S01]  /*04b0*/  SHF.R.S32.HI R0, RZ, 0x1f, R3 ;  /* 0x0000001fff007819 */ /* 0x000fe20000011403 */
[----:B------:R-:W-:Y:S01]  /*04c0*/  FMUL R8, R4, UR4 ;  /* 0x0000000404087c20 */ /* 0x000fe20008400000 */
[----:B------:R-:W-:Y:S01]  /*04d0*/  ULDC UR4, c[0x0][0x150] ;  /* 0x0000540000047ab9 */ /* 0x000fe20000000800 */
[----:B-1----:R-:W-:-:S02]  /*04e0*/  I2FP.F32.U32 R4, UR14 ;  /* 0x0000000e00047c45 */ /* 0x002fc40008201000 */
[----:B------:R-:W-:Y:S02]  /*04f0*/  LEA.HI R0, R0, R3, RZ, 0x3 ;  /* 0x0000000300007211 */ /* 0x000fe400078f18ff */
[----:B------:R-:W0:Y:S01]  /*0500*/  F2I.U32.TRUNC.NTZ R8, R8 ;  /* 0x0000000800087305 */ /* 0x000e22000020f000 */
[----:B------:R-:W-:Y:S01]  /*0510*/  FMUL R6, R4, UR4 ;  /* 0x0000000404067c20 */ /* 0x000fe20008400000 */
[--C-:B------:R-:W-:Y:S02]  /*0520*/  SHF.R.S32.HI R4, RZ, 0x3, R0.reuse ;  /* 0x00000003ff047819 */ /* 0x100fe40000011400 */
[----:B------:R-:W-:Y:S01]  /*0530*/  VOTEU.ALL UP0, P0 ;  /* 0x00000000003f7886 */ /* 0x000fe20000000000 */
[----:B------:R-:W-:Y:S01]  /*0540*/  SHF.R.S32.HI R5, RZ, 0x1f, R0 ;  /* 0x0000001fff057819 */ /* 0x000fe20000011400 */
[----:B------:R-:W-:Y:S01]  /*0550*/  UMOV UR4, 0x20 ;  /* 0x0000002000047882 */ /* 0x000fe20000000000 */
[----:B------:R-:W1:Y:S01]  /*0560*/  LDC R0, c[0x0][0x140] ;  /* 0x00005000ff007b82 */ /* 0x000e620000000800 */
[----:B------:R-:W5:Y:S01]  /*0570*/  F2I.U32.TRUNC.NTZ R6, R6 ;  /* 0x0000000600067305 */ /* 0x000f62000020f000 */
[----:B------:R-:W-:Y:S01]  /*0580*/  LEA.HI R5, R5, R4, RZ, 0x2 ;  /* 0x0000000405057211 */ /* 0x000fe200078f10ff */
[----:B------:R-:W-:Y:S01]  /*0590*/  @!UP0 UMOV UR9, 0x400 ;  /* 0x0000040000098882 */ /* 0x000fe20000000000 */
[----:B------:R-:W-:-:S04]  /*05a0*/  @!UP0 UIADD3 UR4, -UR4, 0x100000, URZ ;  /* 0x0010000004048890 */ /* 0x000fc8000fffe13f */
[----:B------:R-:W-:Y:S02]  /*05b0*/  @!UP0 USHF.L.U32 UR5, UR4, 0xb, URZ ;  /* 0x0000000b04058899 */ /* 0x000fe4000800063f */
[----:B------:R-:W-:Y:S01]  /*05c0*/  @!UP0 USHF.L.U32 UR4, UR4, 0x1, URZ ;  /* 0x0000000104048899 */ /* 0x000fe2000800063f */
[----:B------:R-:W-:Y:S01]  /*05d0*/  LOP3.LUT R5, R5, 0xfffffffc, RZ, 0xc0, !PT ;  /* 0xfffffffc05057812 */ /* 0x000fe200078ec0ff */
[----:B------:R-:W-:Y:S01]  /*05e0*/  VOTEU.ALL UP1, P0 ;  /* 0x00000000003f7886 */ /* 0x000fe20000020000 */
[----:B------:R-:W2:Y:S01]  /*05f0*/  @!UP0 S2UR UR12, SR_CgaCtaId ;  /* 0x00000000000c89c3 */ /* 0x000ea20000008800 */
[----:B0-----:R-:W-:Y:S02]  /*0600*/  R2UR UR11, R8 ;  /* 0x00000000080b72ca */ /* 0x001fe400000e0000 */
[----:B------:R-:W-:-:S04]  /*0610*/  IMAD.IADD R5, R4, 0x1, -R5 ;  /* 0x0000000104057824 */ /* 0x000fc800078e0a05 */
[----:B------:R-:W-:Y:S01]  /*0620*/  IMAD R2, R2, 0x4, R5 ;  /* 0x0000000402027824 */ /* 0x000fe200078e0205 */
[----:B-----5:R-:W-:-:S03]  /*0630*/  R2UR UR7, R6 ;  /* 0x00000000060772ca */ /* 0x020fc600000e0000 */
[----:B------:R-:W-:-:S03]  /*0640*/  IMAD.SHL.U32 R5, R2, 0x4, RZ ;  /* 0x0000000402057824 */ /* 0x000fc600078e00ff */
[----:B------:R-:W-:Y:S02]  /*0650*/  UIADD3 UR11, -UR11, URZ, URZ ;  /* 0x0000003f0b0b7290 */ /* 0x000fe4000fffe13f */
[----:B------:R-:W-:Y:S02]  /*0660*/  LOP3.LUT R9, R2, 0xc, R5, 0x78, !PT ;  /* 0x0000000c02097812 */ /* 0x000fe400078e7805 */
[----:B-1----:R-:W-:-:S03]  /*0670*/  ISETP.EQ.U32.AND P4, PT, R0, 0x1, PT ;  /* 0x000000010000780c */ /* 0x002fc60003f82070 */
[----:B------:R0:W-:Y:S01]  /*0680*/  STL [R1+0x200], R9 ;  /* 0x0002000901007387 */ /* 0x0001e20000100800 */
[----:B------:R-:W-:Y:S02]  /*0690*/  UIADD3 UR7, -UR7, URZ, URZ ;  /* 0x0000003f07077290 */ /* 0x000fe4000fffe13f */
[----:B--2---:R-:W-:Y:S01]  /*06a0*/  @!UP0 ULEA UR13, UR12, UR9, 0x18 ;  /* 0x000000090c0d8291 */ /* 0x004fe2000f8ec03f */
[----:B------:R-:W-:Y:S02]  /*06b0*/  VOTEU.ALL UP0, P0 ;  /* 0x00000000003f7886 */ /* 0x000fe40000000000 */
[----:B------:R-:W-:Y:S01]  /*06c0*/  ULDC UR9, c[0x0][0x148] ;  /* 0x0000520000097ab9 */ /* 0x000fe20000000800 */
[----:B------:R-:W-:Y:S01]  /*06d0*/  ULDC UR12, c[0x0][0x144] ;  /* 0x00005100000c7ab9 */ /* 0x000fe20000000800 */
[----:B------:R-:W-:Y:S01]  /*06e0*/  UIMAD UR15, UR9, UR11, UR10 ;  /* 0x0000000b090f72a4 */ /* 0x000fe2000f8e020a */
[----:B------:R-:W-:Y:S01]  /*06f0*/  LOP3.LUT P0, RZ, R3, 0x7, RZ, 0xc0, !PT ;  /* 0x0000000703ff7812 */ /* 0x000fe2000780c0ff */
[----:B------:R-:W-:-:S03]  /*0700*/  UIMAD UR7, UR12, UR7, UR14 ;  /* 0x000000070c0772a4 */ /* 0x000fc6000f8e020e */
[C---:B------:R-:W-:Y:S02]  /*0710*/  ISETP.LT.U32.AND P0, PT, R9.reuse, 0x2, !P0 ;  /* 0x000000020900780c */ /* 0x040fe40004701070 */
[----:B------:R-:W-:Y:S01]  /*0720*/  ISETP.NE.AND P1, PT, R9, UR15, PT ;  /* 0x0000000f09007c0c */ /* 0x000fe2000bf25270 */
[----:B------:R-:W1:Y:S02]  /*0730*/  FENCE.VIEW.ASYNC.S ;  /* 0x00000000000073c6 */ /* 0x000e640000000000 */
[----:B-1----:R0:W1:Y:S01]  /*0740*/  @!UP0 SYNCS.EXCH.64 URZ, [UR13+0x30], UR4 ;  /* 0x000030040d3f85b2 */ /* 0x0020620008000100 */
[----:B------:R-:W-:-:S04]  /*0750*/  ISETP.EQ.OR P1, PT, RZ, UR7, !P1 ;  /* 0x00000007ff007c0c */ /* 0x000fc8000cf22670 */
[----:B------:R-:W-:Y:S01]  /*0760*/  PLOP3.LUT P0, PT, P0, P1, PT, 0x80, 0x0 ;  /* 0x000000000000781c */ /* 0x000fe20000703070 */
[----:B------:R0:W2:Y:S01]  /*0770*/  @!UP1 SYNCS.EXCH.64 URZ, [UR13+0x38], UR4 ;  /* 0x000038040d3f95b2 */ /* 0x0000a20008000100 */
[----:B------:R-:W-:Y:S01]  /*0780*/  NOP ;  /* 0x0000000000007918 */ /* 0x000fe20000000000 */
[----:B0-----:R-:W-:Y:S10]  /*0790*/  @!P4 BRA `(.L_x_3) ;  /* 0x000000000008c947 */ /* 0x001ff40003800000 */
[----:B-1234-:R-:W-:Y:S01]  /*07a0*/  UCGABAR_ARV ;  /* 0x00000000000079c7 */ /* 0x01efe20008000000 */
[----:B------:R-:W-:Y:S05]  /*07b0*/  BRA `(.L_x_4) ;  /* 0x0000000000047947 */ /* 0x000fea0003800000 */
.L_x_3:
[----:B-1234-:R-:W-:Y:S01]  /*07c0*/  NOP ;  /* 0x0000000000007918 */ /* 0x01efe20000000000 */
.L_x_4:
[----:B------:R-:W-:Y:S02]  /*07d0*/  ULDC UR4, c[0x0][0x75c] ;  /* 0x0001d70000047ab9 */ /* 0x000fe40000000800 */
[----:B------:R-:W-:-:S06]  /*07e0*/  UISETP.NE.AND UP2, UPT, UR4, 0x1, UPT ;  /* 0x000000010400788c */ /* 0x000fcc000bf45270 */
[----:B------:R-:W-:-:S05]  /*07f0*/  PLOP3.LUT P3, PT, PT, PT, UP2, 0x80, 0x0 ;  /* 0x000000000000781c */ /* 0x000fca0003f6f028 */
[----:B------:R-:W-:Y:S01]  /*0800*/  @UP2 ULDC UR12, c[0x0][0x10] ;  /* 0x00000400000c2ab9 */ /* 0x000fe20000000800 */
[----:B------:R-:W-:Y:S01]  /*0810*/  @UP2 UMOV UR4, UR10 ;  /* 0x0000000a00042c82 */ /* 0x000fe20008000000 */
[----:B------:R-:W-:Y:S01]  /*0820*/  @UP2 UMOV UR5, URZ ;  /* 0x0000003f00052c82 */ /* 0x000fe20008000000 */
[----:B------:R-:W-:Y:S01]  /*0830*/  @!UP2 ULDC UR15, c[0x0][0xc] ;  /* 0x00000300000faab9 */ /* 0x000fe20000000800 */
[----:B------:R-:W-:-:S03]  /*0840*/  @UP2 UIMAD.WIDE.U32 UR12, UR14, UR12, UR4 ;  /* 0x0000000c0e0c22a5 */ /* 0x000fc6000f8e0004 */
[----:B------:R-:W-:Y:S01]  /*0850*/  @UP2 UMOV UR4, URZ ;  /* 0x0000003f00042c82 */ /* 0x000fe20008000000 */
[----:B------:R-:W-:Y:S01]  /*0860*/  UMOV UR5, URZ ;  /* 0x0000003f00057c82 */ /* 0x000fe20008000000 */
[----:B------:R-:W-:Y:S01]  /*0870*/  @UP2 UIADD3 UR16, UR13, UR4, URZ ;  /* 0x000000040d102290 */ /* 0x000fe2000fffe03f */
[----:B------:R-:W-:Y:S01]  /*0880*/  IMAD.U32 R2, RZ, RZ, UR12 ;  /* 0x0000000cff027e24 */ /* 0x000fe2000f8e00ff */
[----:B------:R-:W-:Y:S01]  /*0890*/  MOV R3, UR13 ;  /* 0x0000000d00037c02 */ /* 0x000fe20008000f00 */
[----:B------:R-:W-:Y:S02]  /*08a0*/  UMOV UR4, UR14 ;  /* 0x0000000e00047c82 */ /* 0x000fe40008000000 */
[----:B------:R-:W-:Y:S01]  /*08b0*/  @!UP2 UIMAD.WIDE.U32 UR4, UR10, UR15, UR4 ;  /* 0x0000000f0a04a2a5 */ /* 0x000fe2000f8e0004 */
[----:B------:R-:W-:Y:S02]  /*08c0*/  @P3 IMAD.MOV.U32 R7, RZ, RZ, R2 ;  /* 0x000000ffff073224 */ /* 0x000fe400078e0002 */
[----:B------:R-:W-:-:S03]  /*08d0*/  @P3 IMAD.U32 R6, RZ, RZ, UR16 ;  /* 0x00000010ff063e24 */ /* 0x000fc6000f8e00ff */
[----:B------:R-:W-:Y:S01]  /*08e0*/  IMAD.U32 R5, RZ, RZ, UR5 ;  /* 0x00000005ff057e24 */ /* 0x000fe2000f8e00ff */
[----:B------:R-:W-:Y:S01]  /*08f0*/  MOV R3, UR5 ;  /* 0x0000000500037c02 */ /* 0x000fe20008000f00 */
[----:B------:R-:W-:Y:S02]  /*0900*/  IMAD.U32 R2, RZ, RZ, UR4 ;  /* 0x00000004ff027e24 */ /* 0x000fe4000f8e00ff */
[----:B------:R-:W-:Y:S01]  /*0910*/  IMAD.U32 R4, RZ, RZ, UR4 ;  /* 0x00000004ff047e24 */ /* 0x000fe2000f8e00ff */
[----:B------:R-:W-:Y:S01]  /*0920*/  @!P3 MOV R6, R5 ;  /* 0x000000050006b202 */ /* 0x000fe20000000f00 */
[----:B------:R-:W-:-:S04]  /*0930*/  @!P3 IMAD.MOV.U32 R7, RZ, RZ, R2 ;  /* 0x000000ffff07b224 */ /* 0x000fc800078e0002 */
[----:B------:R0:W-:Y:S04]  /*0940*/  STL [R1+0x204], R6 ;  /* 0x0002040601007387 */ /* 0x0001e80000100800 */
[----:B------:R0:W-:Y:S01]  /*0950*/  STL [R1+0x208], R7 ;  /* 0x0002080701007387 */ /* 0x0001e20000100800 */
[----:B------:R-:W-:Y:S05]  /*0960*/  @!P4 BRA `(.L_x_5) ;  /* 0x00000000000cc947 */ /* 0x000fea0003800000 */
[----:B------:R-:W-:Y:S01]  /*0970*/  UCGABAR_WAIT ;  /* 0x0000000000007dc7 */ /* 0x000fe20008000000 */
[----:B------:R-:W-:Y:S01]  /*0980*/  CCTL.IVALL ;  /* 0x00000000ff00798f */ /* 0x000fe20002000000 */
[----:B------:R-:W-:Y:S05]  /*0990*/  BRA `(.L_x_6) ;  /* 0x0000000000047947 */ /* 0x000fea0003800000 */
.L_x_5:
[----:B------:R-:W-:Y:S06]  /*09a0*/  BAR.SYNC.DEFER_BLOCKING 0x0 ;  /* 0x0000000000007b1d */ /* 0x000fec0000010000 */
.L_x_6:
[----:B------:R-:W-:Y:S05]  /*09b0*/  @!P2 BRA `(.L_x_7) ;  /* 0x0000019c00a8a947 */ /* 0x000fea0003800000 */
[----:B------:R-:W-:-:S06]  /*09c0*/  UISETP.GT.U32.AND UP0, UPT, UR17, 0x1, UPT ;  /* 0x000000011100788c */ /* 0x000fcc000bf04070 */
[----:B------:R-:W-:-:S13]  /*09d0*/  PLOP3.LUT P1, PT, PT, PT, UP0, 0x80, 0x0 ;  /* 0x000000000000781c */ /* 0x000fda0003f2f008 */
[----:B------:R-:W-:Y:S05]  /*09e0*/  @P1 EXIT ;  /* 0x000000000000194d */ /* 0x000fea0003800000 */
[----:B------:R-:W-:Y:S01]  /*09f0*/  ULDC.64 UR4, c[0x0][0x750] ;  /* 0x0001d40000047ab9 */ /* 0x000fe20000000a00 */
[----:B------:R-:W-:Y:S01]  /*0a00*/  UMOV UR14, 0xffffffff ;  /* 0xffffffff000e7882 */ /* 0x000fe20000000000 */
[----:B------:R-:W-:Y:S01]  /*0a10*/  ISETP.GE.U32.AND P1, PT, R7, UR4, PT ;  /* 0x0000000407007c0c */ /* 0x000fe2000bf26070 */
[----:B------:R-:W-:Y:S01]  /*0a20*/  UMOV UR13, 0xffffffff ;  /* 0xffffffff000d7882 */ /* 0x000fe20000000000 */
[----:B------:R-:W-:Y:S01]  /*0a30*/  UMOV UR12, 0xffffffff ;  /* 0xffffffff000c7882 */ /* 0x000fe20000000000 */
[----:B------:R-:W-:Y:S02]  /*0a40*/  PRMT R0, RZ, 0x7610, R0 ;  /* 0x00007610ff007816 */ /* 0x000fe40000000000 */
[----:B------:R-:W-:-:S13]  /*0a50*/  ISETP.GE.U32.AND.EX P1, PT, R6, UR5, PT, P1 ;  /* 0x0000000506007c0c */ /* 0x000fda000bf26110 */
[----:B------:R-:W-:Y:S05]  /*0a60*/  @P1 BRA `(.L_x_8) ;  /* 0x0000000400401947 */ /* 0x000fea0003800000 */
[----:B------:R-:W-:Y:S01]  /*0a70*/  ULDC.64 UR18, c[0x0][0x728] ;  /* 0x0001ca0000127ab9 */ /* 0x000fe20000000a00 */
[C---:B------:R-:W-:Y:S01]  /*0a80*/  R2UR UR20, R7.reuse ;  /* 0x00000000071472ca */ /* 0x040fe200000e0000 */
[----:B------:R-:W-:Y:S01]  /*0a90*/  ULDC UR17, c[0x0][0x730] ;  /* 0x0001cc0000117ab9 */ /* 0x000fe20000000800 */
[----:B------:R-:W-:Y:S02]  /*0aa0*/  ISETP.NE.U32.AND P1, PT, RZ, UR18, PT ;  /* 0x00000012ff007c0c */ /* 0x000fe4000bf25070 */
[----:B------:R-:W-:Y:S02]  /*0ab0*/  R2UR UR4, R7 ;  /* 0x00000000070472ca */ /* 0x000fe400000e0000 */
[----:B------:R-:W-:Y:S02]  /*0ac0*/  ISETP.NE.AND.EX P1, PT, RZ, UR19, PT, P1 ;  /* 0x00000013ff007c0c */ /* 0x000fe4000bf25310 */
[----:B------:R-:W-:-:S11]  /*0ad0*/  R2UR UR5, R6 ;  /* 0x00000000060572ca */ /* 0x000fd600000e0000 */
[----:B------:R-:W-:Y:S05]  /*0ae0*/  @!P1 BRA `(.L_x_9) ;  /* 0x0000000000309947 */ /* 0x000fea0003800000 */
[----:B------:R-:W-:Y:S01]  /*0af0*/  R2UR UR4, R7 ;  /* 0x00000000070472ca */ /* 0x000fe200000e0000 */
[----:B------:R-:W-:Y:S01]  /*0b00*/  ULDC UR8, c[0x0][0x734] ;  /* 0x0001cd0000087ab9 */ /* 0x000fe20000000800 */
[----:B------:R-:W-:-:S11]  /*0b10*/  R2UR UR16, R6 ;  /* 0x00000000061072ca */ /* 0x000fd600000e0000 */
[----:B------:R-:W-:-:S04]  /*0b20*/  UIADD3 UR8, UP0, UR4, UR8, URZ ;  /* 0x0000000804087290 */ /* 0x000fc8000ff1e03f */
[----:B------:R-:W-:-:S04]  /*0b30*/  UIADD3.X UR16, URZ, UR16, URZ, UP0, !UPT ;  /* 0x000000103f107290 */ /* 0x000fc800087fe43f */
[----:B------:R-:W-:-:S04]  /*0b40*/  UIMAD.WIDE.U32 UR4, UR16, UR18, URZ ;  /* 0x00000012100472a5 */ /* 0x000fc8000f8e003f */
[----:B------:R-:W-:Y:S02]  /*0b50*/  UIMAD.WIDE.U32 UR12, UP0, UR8, UR19, UR4 ;  /* 0x00000013080c72a5 */ /* 0x000fe4000f800004 */
[----:B------:R-:W-:Y:S02]  /*0b60*/  UIMAD.WIDE.U32 UR4, UR8, UR18, URZ ;  /* 0x00000012080472a5 */ /* 0x000fe4000f8e003f */
[----:B------:R-:W-:Y:S02]  /*0b70*/  UIADD3.X UR15, URZ, URZ, URZ, UP0, !UPT ;  /* 0x0000003f3f0f7290 */ /* 0x000fe400087fe43f */
[----:B------:R-:W-:Y:S01]  /*0b80*/  UIADD3 URZ, UP0, UR5, UR12, URZ ;  /* 0x0000000c053f7290 */ /* 0x000fe2000ff1e03f */
[----:B------:R-:W-:-:S03]  /*0b90*/  UMOV UR14, UR13 ;  /* 0x0000000d000e7c82 */ /* 0x000fc60008000000 */
[----:B------:R-:W-:-:S12]  /*0ba0*/  UIMAD.WIDE.U32.X UR4, UR16, UR19, UR14, UP0 ;  /* 0x00000013100472a5 */ /* 0x000fd800080e040e */
.L_x_9:
[----:B------:R-:W-:Y:S01]  /*0bb0*/  USHF.R.U64 UR12, UR4, UR17, UR5 ;  /* 0x00000011040c7299 */ /* 0x000fe20008001205 */
[----:B------:R-:W-:Y:S01]  /*0bc0*/  R2UR UR15, R6 ;  /* 0x00000000060f72ca */ /* 0x000fe200000e0000 */
[----:B------:R-:W-:Y:S02]  /*0bd0*/  USHF.R.U32.HI UR4, URZ, UR17, UR5 ;  /* 0x000000113f047299 */ /* 0x000fe40008011605 */
[----:B------:R-:W-:Y:S01]  /*0be0*/  UIADD3 UR5, UP0, URZ, -UR12, URZ ;  /* 0x8000000c3f057290 */ /* 0x000fe2000ff1e03f */
[----:B------:R-:W-:Y:S01]  /*0bf0*/  ULDC.64 UR16, c[0x0][0x720] ;  /* 0x0001c80000107ab9 */ /* 0x000fe20000000a00 */
[----:B------:R-:W-:Y:S02]  /*0c00*/  UMOV UR14, UR20 ;  /* 0x00000014000e7c82 */ /* 0x000fe40008000000 */
[----:B------:R-:W-:Y:S02]  /*0c10*/  UIADD3.X UR4, URZ, ~UR4, URZ, UP0, !UPT ;  /* 0x800000043f047290 */ /* 0x000fe400087fe43f */
[----:B------:R-:W-:-:S02]  /*0c20*/  UIMAD UR13, UR9, UR11, UR10 ;  /* 0x0000000b090d72a4 */ /* 0x000fc4000f8e020a */
[----:B------:R-:W-:Y:S02]  /*0c30*/  UIMAD UR4, UR4, UR16, URZ ;  /* 0x00000010040472a4 */ /* 0x000fe4000f8e023f */
[----:B------:R-:W-:Y:S02]  /*0c40*/  UIMAD.WIDE.U32 UR14, UR5, UR16, UR14 ;  /* 0x00000010050e72a5 */ /* 0x000fe4000f8e000e */
[----:B------:R-:W-:Y:S01]  /*0c50*/  UIMAD UR4, UR5, UR17, UR4 ;  /* 0x00000011050472a4 */ /* 0x000fe2000f8e0204 */
[----:B------:R-:W-:Y:S01]  /*0c60*/  ULDC UR8, c[0x0][0x718] ;  /* 0x0001c60000087ab9 */ /* 0x000fe20000000800 */
[----:B------:R-:W-:Y:S02]  /*0c70*/  ULDC UR10, c[0x0][0x708] ;  /* 0x0001c200000a7ab9 */ /* 0x000fe40000000800 */
[----:B------:R-:W-:Y:S01]  /*0c80*/  UIADD3 UR9, UR15, UR4, URZ ;  /* 0x000000040f097290 */ /* 0x000fe2000fffe03f */
[----:B------:R-:W-:Y:S02]  /*0c90*/  ULDC UR20, c[0x0][0x758] ;  /* 0x0001d60000147ab9 */ /* 0x000fe40000000800 */
[----:B------:R-:W-:Y:S01]  /*0ca0*/  ULDC.64 UR4, c[0x0][0x740] ;  /* 0x0001d00000047ab9 */ /* 0x000fe20000000a00 */
[----:B------:R-:W-:Y:S01]  /*0cb0*/  USHF.R.U64 UR18, UR14, UR8, UR9 ;  /* 0x000000080e127299 */ /* 0x000fe20008001209 */
[----:B------:R-:W-:Y:S01]  /*0cc0*/  ISETP.NE.U32.AND P1, PT, RZ, UR4, PT ;  /* 0x00000004ff007c0c */ /* 0x000fe2000bf25070 */
[----:B------:R-:W-:Y:S01]  /*0cd0*/  USHF.R.U32.HI UR9, URZ, UR8, UR9 ;  /* 0x000000083f097299 */ /* 0x000fe20008011609 */
[----:B------:R-:W-:-:S02]  /*0ce0*/  UMOV UR11, 0xffffffff ;  /* 0xffffffff000b7882 */ /* 0x000fc40000000000 */
[----:B------:R-:W-:Y:S01]  /*0cf0*/  ISETP.NE.AND.EX P1, PT, RZ, UR5, PT, P1 ;  /* 0x00000005ff007c0c */ /* 0x000fe2000bf25310 */
[----:B------:R-:W-:Y:S02]  /*0d00*/  USHF.R.U64 UR24, UR18, UR10, UR9 ;  /* 0x0000000a12187299 */ /* 0x000fe40008001209 */
[----:B------:R-:W-:Y:S02]  /*0d10*/  USHF.R.U32.HI UR9, URZ, UR10, UR9 ;  /* 0x0000000a3f097299 */ /* 0x000fe40008011609 */
[----:B------:R-:W-:Y:S02]  /*0d20*/  USHF.L.U32 UR8, UR11, UR20, URZ ;  /* 0x000000140b087299 */ /* 0x000fe4000800063f */
[----:B------:R-:W-:Y:S01]  /*0d30*/  USHF.R.U64 UR25, UR24, UR20, UR9 ;  /* 0x0000001418197299 */ /* 0x000fe20008001209 */
[----:B------:R-:W-:Y:S01]  /*0d40*/  ULDC UR19, c[0x0][0x700] ;  /* 0x0001c00000137ab9 */ /* 0x000fe20000000800 */
[----:B------:R-:W-:Y:S02]  /*0d50*/  USEL UR7, UR7, UR13, !UP2 ;  /* 0x0000000d07077287 */ /* 0x000fe4000d000000 */
[----:B------:R-:W-:-:S02]  /*0d60*/  ULOP3.LUT UR13, URZ, UR8, URZ, 0x33, !UPT ;  /* 0x000000083f0d7292 */ /* 0x000fc4000f8e333f */
[----:B------:R-:W-:Y:S02]  /*0d70*/  UIADD3 UR17, UR19, -0x1, URZ ;  /* 0xffffffff13117890 */ /* 0x000fe4000fffe03f */
[----:B------:R-:W-:Y:S01]  /*0d80*/  USHF.R.U32.HI UR9, URZ, UR20, UR9 ;  /* 0x000000143f097299 */ /* 0x000fe20008011609 */
[----:B------:R-:W-:Y:S01]  /*0d90*/  ULDC UR21, c[0x0][0x748] ;  /* 0x0001d20000157ab9 */ /* 0x000fe20000000800 */
[----:B------:R-:W-:Y:S01]  /*0da0*/  ULDC UR22, c[0x0][0x738] ;  /* 0x0001ce0000167ab9 */ /* 0x000fe20000000800 */
[----:B------:R-:W-:Y:S01]  /*0db0*/  UMOV UR23, 0x1 ;  /* 0x0000000100177882 */ /* 0x000fe20000000000 */
[----:B------:R-:W-:Y:S01]  /*0dc0*/  UMOV UR8, UR25 ;  /* 0x0000001900087c82 */ /* 0x000fe20008000000 */
[----:B------:R-:W-:Y:S07]  /*0dd0*/  @!P1 BRA `(.L_x_10) ;  /* 0x0000000000309947 */ /* 0x000fee0003800000 */
[----:B------:R-:W-:Y:S02]  /*0de0*/  ULDC UR14, c[0x0][0x74c] ;  /* 0x0001d300000e7ab9 */ /* 0x000fe40000000800 */
        /* <DEDUP_REMOVED lines=8> */
[----:B------:R-:W-:-:S07]  /*0e70*/  UIMAD.WIDE.U32.X UR4, UR16, UR5, UR14, UP0 ;  /* 0x00000005100472a5 */ /* 0x000fce00080e040e */
[----:B------:R-:W-:Y:S01]  /*0e80*/  UMOV UR8, UR4 ;  /* 0x0000000400087c82 */ /* 0x000fe20008000000 */
[----:B------:R-:W-:-:S05]  /*0e90*/  UMOV UR9, UR5 ;  /* 0x0000000500097c82 */ /* 0x000fca0008000000 */
.L_x_10:
[----:B------:R-:W-:Y:S01]  /*0ea0*/  USHF.R.U64 UR5, UR8, UR21, UR9 ;  /* 0x0000001508057299 */ /* 0x000fe20008001209 */
[----:B------:R-:W-:Y:S01]  /*0eb0*/  IMAD.MOV.U32 R0, RZ, RZ, 0x1 ;  /* 0x00000001ff007424 */ /* 0x000fe200078e00ff */
[----:B------:R-:W-:Y:S02]  /*0ec0*/  USHF.L.U32 UR4, UR23, UR20, URZ ;  /* 0x0000001417047299 */ /* 0x000fe4000800063f */
[----:B------:R-:W-:Y:S02]  /*0ed0*/  ULOP3.LUT UR13, UR24, UR13, URZ, 0xc0, !UPT ;  /* 0x0000000d180d7292 */ /* 0x000fe4000f8ec03f */
[----:B------:R-:W-:Y:S02]  /*0ee0*/  UIADD3 UR8, -UR5, URZ, URZ ;  /* 0x0000003f05087290 */ /* 0x000fe4000fffe13f */
[----:B------:R-:W-:Y:S02]  /*0ef0*/  UIMAD UR13, UR4, UR5, UR13 ;  /* 0x00000005040d72a4 */ /* 0x000fe4000f8e020d */
[----:B------:R-:W-:-:S02]  /*0f00*/  ULOP3.LUT UR17, UR18, UR17, URZ, 0xc0, !UPT ;  /* 0x0000001112117292 */ /* 0x000fc4000f8ec03f */
[----:B------:R-:W-:Y:S01]  /*0f10*/  UIMAD UR4, UR8, UR22, UR25 ;  /* 0x00000016080472a4 */ /* 0x000fe2000f8e0219 */
[----:B------:R-:W-:Y:S02]  /*0f20*/  ULDC UR5, c[0x0][0x710] ;  /* 0x0001c40000057ab9 */ /* 0x000fe40000000800 */
[----:B------:R-:W-:Y:S02]  /*0f30*/  UIMAD UR7, UR13, UR5, UR7 ;  /* 0x000000050d0772a4 */ /* 0x000fe4000f8e0207 */
[----:B------:R-:W-:-:S04]  /*0f40*/  UIMAD UR4, UR4, UR19, UR17 ;  /* 0x00000013040472a4 */ /* 0x000fc8000f8e0211 */
[----:B------:R-:W-:Y:S02]  /*0f50*/  USEL UR13, UR4, UR7, !UP2 ;  /* 0x00000007040d7287 */ /* 0x000fe4000d000000 */
[----:B------:R-:W-:-:S12]  /*0f60*/  USEL UR14, UR7, UR4, !UP2 ;  /* 0x00000004070e7287 */ /* 0x000fd8000d000000 */
.L_x_8:
[----:B------:R-:W-:-:S08]  /*0f70*/  NOP ;  /* 0x0000000000007918 */ /* 0x000fd00000000000 */
[----:B------:R-:W1:Y:S02]  /*0f80*/  USETMAXREG.TRY_ALLOC.CTAPOOL UP0, 0xf0 ;  /* 0x000000f0000079c8 */ /* 0x000e640008000600 */
[----:B-1----:R-:W-:-:S13]  /*0f90*/  PLOP3.LUT P1, PT, PT, PT, UP0, 0x80, 0x0 ;  /* 0x000000000000781c */ /* 0x002fda0003f2f008 */
[----:B------:R-:W-:Y:S05]  /*0fa0*/  @!P1 BRA `(.L_x_8) ;  /* 0xfffffffc00f09947 */ /* 0x000fea000383ffff */
[----:B------:R-:W-:Y:S01]  /*0fb0*/  ULDC.64 UR4, c[0x0][0x698] ;  /* 0x0001a60000047ab9 */ /* 0x000fe20000000a00 */
[----:B------:R-:W-:Y:S01]  /*0fc0*/  ULDC.64 UR18, c[0x0][0x208] ;  /* 0x0000820000127ab9 */ /* 0x000fe20000000a00 */
[----:B------:R-:W-:-:S04]  /*0fd0*/  ISETP.NE.U32.AND P1, PT, RZ, UR4, PT ;  /* 0x00000004ff007c0c */ /* 0x000fc8000bf25070 */
[----:B------:R-:W-:-:S13]  /*0fe0*/  ISETP.NE.AND.EX P1, PT, RZ, UR5, PT, P1 ;  /* 0x00000005ff007c0c */ /* 0x000fda000bf25310 */
[----:B------:R-:W-:Y:S05]  /*0ff0*/  @!P1 BRA `(.L_x_11) ;  /* 0x0000000000209947 */ /* 0x000fea0003800000 */
[----:B------:R-:W1:Y:S02]  /*1000*/  LDC.64 R2, c[0x0][0x698] ;  /* 0x0001a600ff027b82 */ /* 0x000e640000000a00 */
[----:B-1----:R-:W2:Y:S02]  /*1010*/  LDG.E.64 R2, desc[UR18][R2.64] ;  /* 0x0000001202027981 */ /* 0x002ea4000c1e1b00 */
[----:B--2---:R-:W-:-:S04]  /*1020*/  ISETP.NE.U32.AND P1, PT, R2, RZ, PT ;  /* 0x000000ff0200720c */ /* 0x004fc80003f25070 */
[----:B------:R-:W-:-:S13]  /*1030*/  ISETP.NE.AND.EX P1, PT, R3, RZ, PT, P1 ;  /* 0x000000ff0300720c */ /* 0x000fda0003f25310 */
[----:B------:R-:W-:Y:S05]  /*1040*/  @!P1 BRA `(.L_x_11) ;  /* 0x00000000000c9947 */ /* 0x000fea0003800000 */
[----:B------:R-:W2:Y:S02]  /*1050*/  LD.E R2, desc[UR18][R2.64] ;  /* 0x0000001202027980 */ /* 0x000ea4000c101900 */
[----:B--2---:R-:W-:Y:S01]  /*1060*/  R2UR UR22, R2 ;  /* 0x00000000021672ca */ /* 0x004fe200000e0000 */
[----:B------:R-:W-:-:S14]  /*1070*/  BRA `(.L_x_12) ;  /* 0x0000000000247947 */ /* 0x000fdc0003800000 */
.L_x_11:
[----:B------:R-:W-:Y:S02]  /*1080*/  ULDC.64 UR4, c[0x0][0x688] ;  /* 0x0001a20000047ab9 */ /* 0x000fe40000000a00 */
[----:B------:R-:W-:-:S04]  /*1090*/  ISETP.NE.U32.AND P1, PT, RZ, UR4, PT ;  /* 0x00000004ff007c0c */ /* 0x000fc8000bf25070 */
[----:B------:R-:W-:-:S13]  /*10a0*/  ISETP.NE.AND.EX P1, PT, RZ, UR5, PT, P1 ;  /* 0x00000005ff007c0c */ /* 0x000fda000bf25310 */
[----:B------:R-:W-:Y:S05]  /*10b0*/  @!P1 BRA `(.L_x_13) ;  /* 0x0000000000109947 */ /* 0x000fea0003800000 */
[----:B------:R-:W1:Y:S02]  /*10c0*/  LDC.64 R2, c[0x0][0x688] ;  /* 0x0001a200ff027b82 */ /* 0x000e640000000a00 */
[----:B-1----:R-:W2:Y:S02]  /*10d0*/  LDG.E R2, desc[UR18][R2.64] ;  /* 0x0000001202027981 */ /* 0x002ea4000c1e1900 */
[----:B--2---:R-:W-:Y:S01]  /*10e0*/  R2UR UR22, R2 ;  /* 0x00000000021672ca */ /* 0x004fe200000e0000 */
[----:B------:R-:W-:-:S14]  /*10f0*/  BRA `(.L_x_12) ;  /* 0x0000000000047947 */ /* 0x000fdc0003800000 */
.L_x_13:
[----:B------:R-:W-:-:S05]  /*1100*/  ULDC UR22, c[0x0][0x680] ;  /* 0x0001a00000167ab9 */ /* 0x000fca0000000800 */
.L_x_12:
[----:B------:R-:W-:Y:S02]  /*1110*/  ULDC.64 UR4, c[0x0][0x6a0] ;  /* 0x0001a80000047ab9 */ /* 0x000fe40000000a00 */
        /* <DEDUP_REMOVED lines=11> */
.L_x_14:
        /* <DEDUP_REMOVED lines=8> */
.L_x_16:
[----:B------:R-:W-:-:S05]  /*1250*/  ULDC UR23, c[0x0][0x684] ;  /* 0x0001a10000177ab9 */ /* 0x000fca0000000800 */
.L_x_15:
[----:B------:R-:W-:-:S13]  /*1260*/  LOP3.LUT P1, RZ, R0, 0xff, RZ, 0xc0, !PT ;  /* 0x000000ff00ff7812 */ /* 0x000fda000782c0ff */
[----:B------:R-:W-:Y:S05]  /*1270*/  @!P1 EXIT ;  /* 0x000000000000994d */ /* 0x000fea0003800000 */
[----:B------:R-:W-:Y:S01]  /*1280*/  ULDC UR4, c[0x0][0x28c] ;  /* 0x0000a30000047ab9 */ /* 0x000fe20000000800 */
[----:B------:R-:W-:Y:S02]  /*1290*/  ULOP3.LUT UR24, UR6, 0x1, URZ, 0xfc, !UPT ;  /* 0x0000000106187892 */ /* 0x000fe4000f8efc3f */
[----:B------:R-:W-:-:S04]  /*12a0*/  UIADD3 UR4, UR4, 0x7f, URZ ;  /* 0x0000007f04047890 */ /* 0x000fc8000fffe03f */
[----:B------:R-:W-:-:S04]  /*12b0*/  USHF.R.S32.HI UR5, URZ, 0x1f, UR4 ;  /* 0x0000001f3f057899 */ /* 0x000fc80008011404 */
[----:B------:R-:W-:-:S03]  /*12c0*/  ULEA.HI UR5, UR5, UR4, URZ, 0x7 ;  /* 0x0000000405057291 */ /* 0x000fc6000f8f383f */
[----:B------:R-:W-:Y:S01]  /*12d0*/  UMOV UR4, URZ ;  /* 0x0000003f00047c82 */ /* 0x000fe20008000000 */
[----:B------:R-:W-:-:S03]  /*12e0*/  USHF.R.S32.HI UR7, URZ, 0x7, UR5 ;  /* 0x000000073f077899 */ /* 0x000fc60008011405 */
[----:B------:R-:W-:-:S09]  /*12f0*/  UMOV UR5, URZ ;  /* 0x0000003f00057c82 */ /* 0x000fd20008000000 */
.L_x_413:
[----:B------:R-:W-:Y:S01]  /*1300*/  STL [R1], RZ ;  /* 0x000000ff01007387 */ /* 0x000fe20000100800 */
[----:B------:R-:W-:Y:S01]  /*1310*/  UISETP.LT.AND UP0, UPT, URZ, UR7, UPT ;  /* 0x000000073f00728c */ /* 0x000fe2000bf01270 */
[----:B------:R-:W-:Y:S02]  /*1320*/  CS2R R150, SRZ ;  /* 0x0000000000967805 */ /* 0x000fe4000001ff00 */
[----:B------:R-:W-:Y:S01]  /*1330*/  CS2R R24, SRZ ;  /* 0x0000000000187805 */ /* 0x000fe2000001ff00 */
[----:B------:R-:W-:Y:S01]  /*1340*/  STL [R1+0x4], RZ ;  /* 0x000004ff01007387 */ /* 0x000fe20000100800 */
[----:B------:R-:W-:Y:S01]  /*1350*/  USEL UR8, URZ, UR7, UP0 ;  /* 0x000000073f087287 */ /* 0x000fe20008000000 */
[----:B------:R-:W-:Y:S02]  /*1360*/  CS2R R26, SRZ ;  /* 0x00000000001a7805 */ /* 0x000fe4000001ff00 */
[----:B------:R-:W-:Y:S01]  /*1370*/  CS2R R28, SRZ ;  /* 0x00000000001c7805 */ /* 0x000fe2000001ff00 */
[----:B------:R-:W-:Y:S01]  /*1380*/  STL [R1+0x8], RZ ;  /* 0x000008ff01007387 */ /* 0x000fe20000100800 */
[----:B------:R-:W-:Y:S01]  /*1390*/  UIADD3 UR16, UR7, -UR8, URZ ;  /* 0x8000000807107290 */ /* 0x000fe2000fffe03f */
[----:B------:R-:W-:-:S02]  /*13a0*/  CS2R R30, SRZ ;  /* 0x00000000001e7805 */ /* 0x000fc4000001ff00 */
[----:B------:R-:W-:Y:S01]  /*13b0*/  CS2R R32, SRZ ;  /* 0x0000000000207805 */ /* 0x000fe2000001ff00 */
[----:B------:R-:W-:Y:S01]  /*13c0*/  STL [R1+0xc], RZ ;  /* 0x00000cff01007387 */ /* 0x000fe20000100800 */
[----:B------:R-:W-:Y:S01]  /*13d0*/  UISETP.GE.AND UP0, UPT, UR16, 0x1, UPT ;  /* 0x000000011000788c */ /* 0x000fe2000bf06270 */
[----:B------:R-:W-:Y:S02]  /*13e0*/  CS2R R34, SRZ ;  /* 0x0000000000227805 */ /* 0x000fe4000001ff00 */
[----:B------:R-:W-:Y:S01]  /*13f0*/  CS2R R36, SRZ ;  /* 0x0000000000247805 */ /* 0x000fe2000001ff00 */
[----:B------:R-:W-:Y:S01]  /*1400*/  STL [R1+0x10], RZ ;  /* 0x000010ff01007387 */ /* 0x000fe20000100800 */
[----:B------:R-:W-:Y:S02]  /*1410*/  CS2R R38, SRZ ;  /* 0x0000000000267805 */ /* 0x000fe4000001ff00 */
[----:B------:R-:W-:Y:S02]  /*1420*/  CS2R R40, SRZ ;  /* 0x0000000000287805 */ /* 0x000fe4000001ff00 */
[----:B------:R-:W-:Y:S01]  /*1430*/  PLOP3.LUT P1, PT, PT, PT, UP0, 0x80, 0x0 ;  /* 0x000000000000781c */ /* 0x000fe20003f2f008 */
[----:B------:R-:W-:Y:S01]  /*1440*/  STL [R1+0x14], RZ ;  /* 0x000014ff01007387 */ /* 0x000fe20000100800 */
[----:B------:R-:W-:-:S02]  /*1450*/  CS2R R42, SRZ ;  /* 0x00000000002a7805 */ /* 0x000fc4000001ff00 */
[----:B------:R-:W-:Y:S02]  /*1460*/  CS2R R44, SRZ ;  /* 0x00000000002c7805 */ /* 0x000fe4000001ff00 */
[----:B------:R-:W-:Y:S01]  /*1470*/  CS2R R46, SRZ ;  /* 0x00000000002e7805 */ /* 0x000fe2000001ff00 */
[----:B------:R-:W-:Y:S01]  /*1480*/  STL [R1+0x18], RZ ;  /* 0x000018ff01007387 */ /* 0x000fe20000100800 */
[----:B------:R-:W-:Y:S02]  /*1490*/  CS2R R48, SRZ ;  /* 0x0000000000307805 */ /* 0x000fe4000001ff00 */
[----:B------:R-:W-:Y:S02]  /*14a0*/  CS2R R50, SRZ ;  /* 0x0000000000327805 */ /* 0x000fe4000001ff00 */
[----:B------:R-:W-:Y:S01]  /*14b0*/  CS2R R52, SRZ ;  /* 0x0000000000347805 */ /* 0x000fe2000001ff00 */
        /* <DEDUP_REMOVED lines=64> */
[----:B------:R-:W-:Y:S04]  /*18c0*/  STL [R1+0x5c], RZ ;  /* 0x00005cff01007387 */ /* 0x000fe80000100800 */
        /* <DEDUP_REMOVED lines=53> */
[----:B------:R-:W-:Y:S01]  /*1c20*/  STL [R1+0x134], RZ ;  /* 0x000134ff01007387 */ /* 0x000fe20000100800 */
[----:B-1----:R-:W1:Y:S03]  /*1c30*/  S2R R0, SR_TID.X ;  /* 0x0000000000007919 */ /* 0x002e660000002100 */
        /* <DEDUP_REMOVED lines=8> */
[----:B-1----:R-:W-:-:S03]  /*1cc0*/  LOP3.LUT R0, R0, 0x80, RZ, 0xc0, !PT ;  /* 0x0000008000007812 */ /* 0x002fc600078ec0ff */
[----:B------:R-:W-:Y:S01]  /*1cd0*/  STL [R1+0x158], RZ ;  /* 0x000158ff01007387 */ /* 0x000fe20000100800 */
[----:B------:R-:W-:-:S03]  /*1ce0*/  SHF.R.U32.HI R0, RZ, 0x7, R0 ;  /* 0x00000007ff007819 */ /* 0x000fc60000011600 */
        /* <DEDUP_REMOVED lines=33> */
[----:B------:R-:W1:Y:S04]  /*1f00*/  SHFL.IDX PT, R0, R0, RZ, 0x1f ;  /* 0x00001fff00007589 */ /* 0x000e6800000e0000 */
[----:B------:R2:W-:Y:S04]  /*1f10*/  STL [R1+0x1e0], RZ ;  /* 0x0001e0ff01007387 */ /* 0x0005e80000100800 */
[----:B------:R2:W-:Y:S04]  /*1f20*/  STL [R1+0x1e4], RZ ;  /* 0x0001e4ff01007387 */ /* 0x0005e80000100800 */
[----:B------:R2:W-:Y:S04]  /*1f30*/  STL [R1+0x1e8], RZ ;  /* 0x0001e8ff01007387 */ /* 0x0005e80000100800 */
[----:B------:R2:W-:Y:S04]  /*1f40*/  STL [R1+0x1ec], RZ ;  /* 0x0001ecff01007387 */ /* 0x0005e80000100800 */
[----:B------:R2:W-:Y:S04]  /*1f50*/  STL [R1+0x1f0], RZ ;  /* 0x0001f0ff01007387 */ /* 0x0005e80000100800 */
[----:B------:R2:W-:Y:S01]  /*1f60*/  STL [R1+0x1f4], RZ ;  /* 0x0001f4ff01007387 */ /* 0x0005e20000100800 */
[----:B-1----:R-:W-:-:S03]  /*1f70*/  R2UR UR9, R0 ;  /* 0x00000000000972ca */ /* 0x002fc600000e0000 */
[----:B------:R2:W-:Y:S04]  /*1f80*/  STL [R1+0x1f8], RZ ;  /* 0x0001f8ff01007387 */ /* 0x0005e80000100800 */
[----:B------:R2:W-:Y:S01]  /*1f90*/  STL [R1+0x1fc], RZ ;  /* 0x0001fcff01007387 */ /* 0x0005e20000100800 */
[----:B---34-:R-:W-:Y:S07]  /*1fa0*/  @!P1 BRA `(.L_x_17) ;  /* 0x0000005400789947 */ /* 0x018fee0003800000 */
[----:B------:R-:W1:Y:S01]  /*1fb0*/  S2UR UR11, SR_CgaCtaId ;  /* 0x00000000000b79c3 */ /* 0x000e620000008800 */
[----:B------:R-:W-:Y:S01]  /*1fc0*/  ULEA.HI UR8, UR9, UR9, URZ, 0x1 ;  /* 0x0000000909087291 */ /* 0x000fe2000f8f083f */
[----:B------:R-:W-:Y:S01]  /*1fd0*/  IMAD.U32 R2, RZ, RZ, UR4 ;  /* 0x00000004ff027e24 */ /* 0x000fe2000f8e00ff */
[----:B------:R-:W-:Y:S01]  /*1fe0*/  UMOV UR10, 0x400 ;  /* 0x00000400000a7882 */ /* 0x000fe20000000000 */
[----:B------:R-:W-:Y:S02]  /*1ff0*/  UPLOP3.LUT UP0, UPT, UPT, UPT, UPT, 0x40, 0x0 ;  /* 0x000000000000789c */ /* 0x000fe40003f0e870 */
[----:B------:R-:W-:Y:S01]  /*2000*/  ULOP3.LUT UR8, UR8, 0x7fffe, URZ, 0xc0, !UPT ;  /* 0x0007fffe08087892 */ /* 0x000fe2000f8ec03f */
[----:B------:R-:W-:Y:S01]  /*2010*/  UMOV UR17, UR5 ;  /* 0x0000000500117c82 */ /* 0x000fe20008000000 */
[----:B------:R-:W-:Y:S02]  /*2020*/  UMOV UR20, UR5 ;  /* 0x0000000500147c82 */ /* 0x000fe40008000000 */
[----:B------:R-:W-:-:S02]  /*2030*/  UIADD3 UR8, UR9, -UR8, URZ ;  /* 0x8000000809087290 */ /* 0x000fc4000fffe03f */
[----:B-1----:R-:W-:-:S04]  /*2040*/  ULEA UR10, UR11, UR10, 0x18 ;  /* 0x0000000a0b0a7291 */ /* 0x002fc8000f8ec03f */
[----:B------:R-:W-:-:S04]  /*2050*/  ULEA UR8, UR8, UR10, 0xd ;  /* 0x0000000a08087291 */ /* 0x000fc8000f8e683f */
[----:B------:R-:W-:-:S04]  /*2060*/  UIADD3 UR8, UR8, 0x100, URZ ;  /* 0x0000010008087890 */ /* 0x000fc8000fffe03f */
[----:B------:R-:W-:-:S04]  /*2070*/  USHF.R.U32.HI UR8, URZ, 0x4, UR8 ;  /* 0x000000043f087899 */ /* 0x000fc80008011608 */
[----:B------:R-:W-:-:S12]  /*2080*/  ULOP3.LUT UR15, UR8, 0x3fff, URZ, 0xc0, !UPT ;  /* 0x00003fff080f7892 */ /* 0x000fd8000f8ec03f */
.L_x_24:
[----:B------:R-:W-:-:S06]  /*2090*/  UISETP.NE.AND UP1, UPT, UR24, 0x3, UPT ;  /* 0x000000031800788c */ /* 0x000fcc000bf25270 */
[----:B------:R-:W-:-:S13]  /*20a0*/  PLOP3.LUT P2, PT, PT, PT, UP1, 0x80, 0x0 ;  /* 0x000000000000781c */ /* 0x000fda0003f4f018 */
[----:B0-----:R-:W-:Y:S05]  /*20b0*/  @!P2 BRA `(.L_x_18) ;  /* 0x000000000004a947 */ /* 0x001fea0003800000 */
[----:B------:R-:W-:Y:S01]  /*20c0*/  BPT.TRAP 0x1 ;  /* 0x000000040000795c */ /* 0x000fe20000300000 */
.L_x_18:
[----:B------:R-:W1:Y:S01]  /*20d0*/  S2UR UR8, SR_CgaCtaId ;  /* 0x00000000000879c3 */ /* 0x000e620000008800 */
[----:B------:R-:W-:Y:S01]  /*20e0*/  UMOV UR21, 0x400 ;  /* 0x0000040000157882 */ /* 0x000fe20000000000 */
[----:B------:R-:W-:Y:S01]  /*20f0*/  SHF.L.U32 R0, R2, 0x1f, RZ ;  /* 0x0000001f02007819 */ /* 0x000fe200000006ff */
[----:B-1----:R-:W-:-:S04]  /*2100*/  ULEA UR21, UR8, UR21, 0x18 ;  /* 0x0000001508157291 */ /* 0x002fc8000f8ec03f */
[----:B------:R-:W-:-:S09]  /*2110*/  ULEA UR8, UR17, UR21, 0x3 ;  /* 0x0000001511087291 */ /* 0x000fd2000f8e183f */
[----:B------:R1:W3:Y:S01]  /*2120*/  SYNCS.PHASECHK.TRANS64.TRYWAIT P1, [UR8], R0 ;  /* 0x00000000ff0075a7 */ /* 0x0002e20008020148 */
[----:B------:R-:W-:Y:S05]  /*2130*/  @!P2 BRA `(.L_x_19) ;  /* 0x000000000004a947 */ /* 0x000fea0003800000 */
[----:B------:R-:W-:Y:S01]  /*2140*/  BPT.TRAP 0x1 ;  /* 0x000000040000795c */ /* 0x000fe20000300000 */
.L_x_19:
[----:B---3--:R-:W-:Y:S05]  /*2150*/  @P1 BRA `(.L_x_20) ;  /* 0x0000000000081947 */ /* 0x008fea0003800000 */
[----:B------:R-:W3:Y:S02]  /*2160*/  SYNCS.PHASECHK.TRANS64.TRYWAIT P1, [UR8], R0 ;  /* 0x00000000ff0075a7 */ /* 0x000ee40008020148 */
[----:B---3--:R-:W-:Y:S05]  /*2170*/  @!P1 BRA `(.L_x_21) ;  /* 0x0000019c008c9947 */ /* 0x008fea0003800000 */
.L_x_20:
[----:B------:R-:W-:Y:S04]  /*2180*/  STL.64 [R1+0xa58], R150 ;  /* 0x000a589601007387 */ /* 0x000fe80000100a00 */
        /* <DEDUP_REMOVED lines=62> */
[----:B------:R4:W-:Y:S04]  /*2570*/  STL.64 [R1+0x860], R24 ;  /* 0x0008601801007387 */ /* 0x0009e80000100a00 */
[----:B----4-:R-:W4:Y:S04]  /*2580*/  LDL.LU.64 R24, [R1] ;  /* 0x0000000001187983 */ /* 0x010f280000300a00 */
[----:B------:R-:W4:Y:S04]  /*2590*/  LDL.LU.64 R26, [R1+0x8] ;  /* 0x00000800011a7983 */ /* 0x000f280000300a00 */
        /* <DEDUP_REMOVED lines=61> */
[----:B------:R-:W4:Y:S01]  /*2970*/  LDL.LU.64 R150, [R1+0x1f8] ;  /* 0x0001f80001967983 */ /* 0x000f220000300a00 */
[----:B---3--:R-:W3:Y:S01]  /*2980*/  S2R R3, SR_TID.X ;  /* 0x0000000000037919 */ /* 0x008ee20000002100 */
[----:B------:R-:W-:Y:S01]  /*2990*/  USHF.L.U32 UR8, UR17, 0xc, URZ ;  /* 0x0000000c11087899 */ /* 0x000fe2000800063f */
[C---:B---3--:R-:W-:Y:S01]  /*29a0*/  IMAD.SHL.U32 R152, R3.reuse, 0x40, RZ ;  /* 0x0000004003987824 */ /* 0x048fe200078e00ff */
[----:B-1----:R-:W-:-:S04]  /*29b0*/  SHF.L.U32 R0, R3, 0xa, RZ ;  /* 0x0000000a03007819 */ /* 0x002fc800000006ff */
[----:B------:R-:W-:-:S04]  /*29c0*/  LOP3.LUT R152, R152, 0x3800, RZ, 0xc0, !PT ;  /* 0x0000380098987812 */ /* 0x000fc800078ec0ff */
[----:B------:R-:W-:Y:S01]  /*29d0*/  LOP3.LUT R152, R152, 0x400, R0, 0xf8, !PT ;  /* 0x0000040098987812 */ /* 0x000fe200078ef800 */
[----:B------:R-:W-:-:S05]  /*29e0*/  IMAD.SHL.U32 R0, R3, 0x20, RZ ;  /* 0x0000002003007824 */ /* 0x000fca00078e00ff */
[----:B------:R-:W-:-:S04]  /*29f0*/  LOP3.LUT R152, R152, 0x380, R0, 0xf8, !PT ;  /* 0x0000038098987812 */ /* 0x000fc800078ef800 */
[----:B------:R-:W-:-:S05]  /*2a00*/  LEA.HI R152, R152, UR8, RZ, 0x1d ;  /* 0x0000000898987c11 */ /* 0x000fca000f8fe8ff */
[----:B------:R-:W4:Y:S01]  /*2a10*/  LDS.128 R156, [R152+UR21+0x30100] ;  /* 0x03010015989c7984 */ /* 0x000f220008000c00 */
[----:B------:R-:W-:Y:S02]  /*2a20*/  UIADD3 UR9, UR21, 0x10100, URZ ;  /* 0x0001010015097890 */ /* 0x000fe4000fffe03f */
[----:B------:R-:W-:Y:S01]  /*2a30*/  ULOP3.LUT UR25, UR15, 0x10000, URZ, 0xfc, !UPT ;  /* 0x000100000f197892 */ /* 0x000fe2000f8efc3f */
[----:B------:R-:W1:Y:S01]  /*2a40*/  LDS.128 R152, [R152+UR21+0x30900] ;  /* 0x0309001598987984 */ /* 0x000e620008000c00 */
[----:B------:R-:W-:-:S04]  /*2a50*/  USHF.R.U32.HI UR9, URZ, 0x4, UR9 ;  /* 0x000000043f097899 */ /* 0x000fc80008011609 */
[----:B------:R-:W-:-:S04]  /*2a60*/  ULOP3.LUT UR9, UR9, 0x3fff, URZ, 0xc0, !UPT ;  /* 0x00003fff09097892 */ /* 0x000fc8000f8ec03f */
[----:B------:R-:W-:Y:S02]  /*2a70*/  ULOP3.LUT UR9, UR9, 0x10000, URZ, 0xfc, !UPT ;  /* 0x0001000009097892 */ /* 0x000fe4000f8efc3f */
[----:B------:R-:W-:Y:S02]  /*2a80*/  ULEA UR25, UR17, UR25, 0xb ;  /* 0x0000001911197291 */ /* 0x000fe4000f8e583f */
[----:B------:R-:W-:Y:S01]  /*2a90*/  UIADD3 UR26, UR8, UR9, URZ ;  /* 0x00000009081a7290 */ /* 0x000fe2000fffe03f */
[----:B------:R-:W-:Y:S02]  /*2aa0*/  UMOV UR11, 0x40000040 ;  /* 0x40000040000b7882 */ /* 0x000fe40000000000 */
[----:B------:R-:W-:Y:S02]  /*2ab0*/  UMOV UR9, 0x40000040 ;  /* 0x4000004000097882 */ /* 0x000fe40000000000 */
[----:B------:R-:W-:Y:S02]  /*2ac0*/  UMOV UR8, UR25 ;  /* 0x0000001900087c82 */ /* 0x000fe40008000000 */
[----:B------:R-:W-:Y:S01]  /*2ad0*/  UMOV UR10, UR26 ;  /* 0x0000001a000a7c82 */ /* 0x000fe20008000000 */
[----:B------:R3:W-:Y:S01]  /*2ae0*/  STL [R1+0x458], R2 ;  /* 0x0004580201007387 */ /* 0x0007e20000100800 */
[----:B----4-:R-:W-:-:S06]  /*2af0*/  WARPGROUP.ARRIVE ;  /* 0x00000000000079c5 */ /* 0x010fcc0000000000 */
[----:B------:R-:W-:Y:S03]  /*2b00*/  HGMMA.SP.64x256x32.F32 R24, gdesc[UR8], R24, UP0, R156, 0x0, gsb0 ;  /* 0x0be09c00081879f0 */ /* 0x000fe6000b800a18 */
[----:B------:R-:W-:Y:S02]  /*2b10*/  WARPGROUP.DEPBAR.LE gsb0, 0x0 ;  /* 0x00008000000079c5 */ /* 0x000fe40000010000 */
[----:B------:R-:W-:Y:S04]  /*2b20*/  STL.64 [R1], R24 ;  /* 0x0000001801007387 */ /* 0x000fe80000100a00 */
        /* <DEDUP_REMOVED lines=9> */
[----:B------:R-:W-:Y:S01]  /*2bc0*/  STL.64 [R1+0x50], R44 ;  /* 0x0000502c01007387 */ /* 0x000fe20000100a00 */
[----:B---3--:R-:W-:-:S03]  /*2bd0*/  IMAD.MOV.U32 R2, RZ, RZ, R150 ;  /* 0x000000ffff027224 */ /* 0x008fc600078e0096 */
[----:B------:R-:W-:Y:S01]  /*2be0*/  STL.64 [R1+0x58], R46 ;  /* 0x0000582e01007387 */ /* 0x000fe20000100a00 */
[----:B------:R-:W-:-:S03]  /*2bf0*/  MOV R0, R151 ;  /* 0x0000009700007202 */ /* 0x000fc60000000f00 */
[----:B------:R-:W-:Y:S01]  /*2c00*/  STL.64 [R1+0x60], R48 ;  /* 0x0000603001007387 */ /* 0x000fe20000100a00 */
[----:B------:R-:W-:-:S03]  /*2c10*/  IMAD.MOV.U32 R4, RZ, RZ, R148 ;  /* 0x000000ffff047224 */ /* 0x000fc600078e0094 */
[----:B------:R-:W-:Y:S01]  /*2c20*/  STL.64 [R1+0x68], R50 ;  /* 0x0000683201007387 */ /* 0x000fe20000100a00 */
[----:B------:R-:W-:Y:S01]  /*2c30*/  IMAD.MOV.U32 R3, RZ, RZ, R149 ;  /* 0x000000ffff037224 */ /* 0x000fe200078e0095 */
[----:B------:R-:W-:Y:S02]  /*2c40*/  MOV R5, R147 ;  /* 0x0000009300057202 */ /* 0x000fe40000000f00 */
[----:B------:R3:W-:Y:S01]  /*2c50*/  STL [R1+0x70], R52 ;  /* 0x0000703401007387 */ /* 0x0007e20000100800 */
[----:B0-----:R-:W-:-:S03]  /*2c60*/  IMAD.MOV.U32 R6, RZ, RZ, R146 ;  /* 0x000000ffff067224 */ /* 0x001fc600078e0092 */
[----:B------:R-:W4:Y:S01]  /*2c70*/  LDL.LU.64 R150, [R1+0xa58] ;  /* 0x000a580001967983 */ /* 0x000f220000300a00 */
[----:B------:R-:W-:Y:S01]  /*2c80*/  IMAD.MOV.U32 R8, RZ, RZ, R144 ;  /* 0x000000ffff087224 */ /* 0x000fe200078e0090 */
[----:B------:R-:W-:Y:S01]  /*2c90*/  MOV R9, R143 ;  /* 0x0000008f00097202 */ /* 0x000fe20000000f00 */
[----:B------:R-:W-:Y:S01]  /*2ca0*/  IMAD.MOV.U32 R7, RZ, RZ, R145 ;  /* 0x000000ffff077224 */ /* 0x000fe200078e0091 */
[----:B------:R-:W4:Y:S01]  /*2cb0*/  LDL.LU.64 R148, [R1+0xa50] ;  /* 0x000a500001947983 */ /* 0x000f220000300a00 */
[----:B------:R-:W-:-:S03]  /*2cc0*/  IMAD.MOV.U32 R10, RZ, RZ, R142 ;  /* 0x000000ffff0a7224 */ /* 0x000fc600078e008e */
        /* <DEDUP_REMOVED lines=133> */
[----:B------:R-:W-:-:S03]  /*3520*/  IMAD.MOV.U32 R235, RZ, RZ, R53 ;  /* 0x000000ffffeb7224 */ /* 0x000fc600078e0035 */
[----:B------:R-:W4:Y:S04]  /*3530*/  LDL.LU.64 R56, [R1+0x8e0] ;  /* 0x0008e00001387983 */ /* 0x000f280000300a00 */
[----:B------:R-:W4:Y:S04]  /*3540*/  LDL.LU.64 R54, [R1+0x8d8] ;  /* 0x0008d80001367983 */ /* 0x000f280000300a00 */
[----:B---3--:R-:W4:Y:S04]  /*3550*/  LDL.LU.64 R52, [R1+0x8d0] ;  /* 0x0008d00001347983 */ /* 0x008f280000300a00 */
        /* <DEDUP_REMOVED lines=14> */
[----:B------:R-:W-:Y:S01]  /*3640*/  UIADD3 UR8, UR25, 0x400, URZ ;  /* 0x0000040019087890 */ /* 0x000fe2000fffe03f */
[----:B------:R-:W-:-:S02]  /*3650*/  UMOV UR9, 0x40000040 ;  /* 0x4000004000097882 */ /* 0x000fc40000000000 */
[----:B-1----:R-:W-:Y:S04]  /*3660*/  STL.64 [R1+0x858], R154 ;  /* 0x0008589a01007387 */ /* 0x002fe80000100a00 */
[----:B------:R-:W-:Y:S01]  /*3670*/  STL.64 [R1+0x850], R152 ;  /* 0x0008509801007387 */ /* 0x000fe20000100a00 */
[----:B----4-:R-:W-:-:S06]  /*3680*/  WARPGROUP.ARRIVE ;  /* 0x00000000000079c5 */ /* 0x010fcc0000000000 */
[----:B------:R-:W-:Y:S03]  /*3690*/  HGMMA.SP.64x256x32.F32 R24, gdesc[UR8], R24, UP0, R152, 0x0, gsb0 ;  /* 0x0be09800081879f0 */ /* 0x000fe6000b800a18 */
[----:B------:R-:W-:Y:S02]  /*36a0*/  WARPGROUP.DEPBAR.LE gsb0, 0x0 ;  /* 0x00008000000079c5 */ /* 0x000fe40000010000 */
        /* <DEDUP_REMOVED lines=62> */
[----:B0-----:R-:W3:Y:S04]  /*3a90*/  LDL.LU R28, [R1] ;  /* 0x00000000011c7983 */ /* 0x001ee80000300800 */
[----:B------:R-:W3:Y:S04]  /*3aa0*/  LDL.LU R29, [R1+0x4] ;  /* 0x00000400011d7983 */ /* 0x000ee80000300800 */
        /* <DEDUP_REMOVED lines=26> */
[----:B------:R-:W3:Y:S01]  /*3c50*/  LDL.LU R56, [R1+0x70] ;  /* 0x0000700001387983 */ /* 0x000ee20000300800 */
[----:B------:R-:W-:Y:S01]  /*3c60*/  IMAD.MOV.U32 R57, RZ, RZ, R235 ;  /* 0x000000ffff397224 */ /* 0x000fe200078e00eb */
[----:B------:R-:W-:Y:S01]  /*3c70*/  MOV R60, R232 ;  /* 0x000000e8003c7202 */ /* 0x000fe20000000f00 */
        /* <DEDUP_REMOVED lines=46> */
[----:B------:R-:W-:-:S02]  /*3f60*/  IMAD.MOV.U32 R89, RZ, RZ, R203 ;  /* 0x000000ffff597224 */ /* 0x000fc400078e00cb */
[----:B------:R-:W-:Y:S02]  /*3f70*/  IMAD.MOV.U32 R90, RZ, RZ, R202 ;  /* 0x000000ffff5a7224 */ /* 0x000fe400078e00ca */
[----:B------:R-:W-:Y:S02]  /*3f80*/  IMAD.MOV.U32 R91, RZ, RZ, R201 ;  /* 0x000000ffff5b7224 */ /* 0x000fe400078e00c9 */
[----:B------:R-:W-:Y:S02]  /*3f90*/  IMAD.MOV.U32 R93, RZ, RZ, R199 ;  /* 0x000000ffff5d7224 */ /* 0x000fe400078e00c7 */
[----:B------:R-:W-:Y:S02]  /*3fa0*/  IMAD.MOV.U32 R94, RZ, RZ, R198 ;  /* 0x000000ffff5e7224 */ /* 0x000fe400078e00c6 */
[----:B------:R-:W-:Y:S02]  /*3fb0*/  IMAD.MOV.U32 R95, RZ, RZ, R197 ;  /* 0x000000ffff5f7224 */ /* 0x000fe400078e00c5 */
        /* <DEDUP_REMOVED lines=44> */
[----:B------:R-:W-:Y:S01]  /*4280*/  IMAD.MOV.U32 R155, RZ, RZ, R0 ;  /* 0x000000ffff9b7224 */ /* 0x000fe200078e0000 */
[----:B------:R-:W-:Y:S02]  /*4290*/  UIADD3 UR8, UR25, 0x2, URZ ;  /* 0x0000000219087890 */ /* 0x000fe4000fffe03f */
[----:B------:R-:W-:Y:S01]  /*42a0*/  UIADD3 UR10, UR26, 0x4, URZ ;  /* 0x000000041a0a7890 */ /* 0x000fe2000fffe03f */
[----:B------:R-:W-:Y:S01]  /*42b0*/  UMOV UR9, 0x40000040 ;  /* 0x4000004000097882 */ /* 0x000fe20000000000 */
[----:B------:R-:W-:Y:S01]  /*42c0*/  UMOV UR11, 0x40000040 ;  /* 0x40000040000b7882 */ /* 0x000fe20000000000 */
[----:B---3--:R-:W-:-:S06]  /*42d0*/  WARPGROUP.ARRIVE ;  /* 0x00000000000079c5 */ /* 0x008fcc0000000000 */
[----:B------:R-:W-:Y:S03]  /*42e0*/  HGMMA.SP.64x256x32.F32 R28, gdesc[UR8], R28, R157, 0x0, gsb0 ;  /* 0x0be09d00081c79f0 */ /* 0x000fe60008000a1c */
        /* <DEDUP_REMOVED lines=65> */
[----:B0-----:R-:W3:Y:S04]  /*4700*/  LDL.LU.64 R154, [R1+0x858] ;  /* 0x00085800019a7983 */ /* 0x001ee80000300a00 */
        /* <DEDUP_REMOVED lines=64> */
[----:B------:R-:W-:Y:S01]  /*4b10*/  UMOV UR9, 0x40000040 ;  /* 0x4000004000097882 */ /* 0x000fe20000000000 */
[----:B----4-:R-:W-:-:S07]  /*4b20*/  WARPGROUP.ARRIVE ;  /* 0x00000000000079c5 */ /* 0x010fce0000000000 */
[----:B------:R-:W-:Y:S03]  /*4b30*/  HGMMA.SP.64x256x32.F32 R24, gdesc[UR8], R24, R153, 0x0, gsb0 ;  /* 0x0be09900081879f0 */ /* 0x000fe60008000a18 */
        /* <DEDUP_REMOVED lines=65> */
[----:B0-----:R-:W4:Y:S04]  /*4f50*/  LDL.LU.64 R24, [R1] ;  /* 0x0000000001187983 */ /* 0x001f280000300a00 */
        /* <DEDUP_REMOVED lines=63> */
[----:B------:R-:W-:-:S02]  /*5350*/  UIADD3 UR8, UR25, 0x4, URZ ;  /* 0x0000000419087890 */ /* 0x000fc4000fffe03f */
[----:B------:R-:W-:Y:S01]  /*5360*/  UIADD3 UR10, UR26, 0x800, URZ ;  /* 0x000008001a0a7890 */ /* 0x000fe2000fffe03f */
[----:B------:R-:W-:Y:S01]  /*5370*/  UMOV UR9, 0x40000040 ;  /* 0x4000004000097882 */ /* 0x000fe20000000000 */
[----:B------:R-:W-:Y:S01]  /*5380*/  UMOV UR11, 0x40000040 ;  /* 0x40000040000b7882 */ /* 0x000fe20000000000 */
[----:B----4-:R-:W-:-:S06]  /*5390*/  WARPGROUP.ARRIVE ;  /* 0x00000000000079c5 */ /* 0x010fcc0000000000 */
        /* <DEDUP_REMOVED lines=11> */
[----:B------:R-:W-:-:S03]  /*5450*/  IMAD.MOV.U32 R3, RZ, RZ, R150 ;  /* 0x000000ffff037224 */ /* 0x000fc600078e0096 */
[----:B------:R-:W-:Y:S01]  /*5460*/  STL.64 [R1+0x48], R42 ;  /* 0x0000482a01007387 */ /* 0x000fe20000100a00 */
[----:B------:R-:W-:-:S03]  /*5470*/  IMAD.MOV.U32 R0, RZ, RZ, R151 ;  /* 0x000000ffff007224 */ /* 0x000fc600078e0097 */
[----:B------:R-:W-:Y:S01]  /*5480*/  STL.64 [R1+0x50], R44 ;  /* 0x0000502c01007387 */ /* 0x000fe20000100a00 */
[----:B------:R-:W-:Y:S01]  /*5490*/  IMAD.MOV.U32 R5, RZ, RZ, R148 ;  /* 0x000000ffff057224 */ /* 0x000fe200078e0094 */
[----:B------:R-:W-:Y:S02]  /*54a0*/  MOV R4, R149 ;  /* 0x0000009500047202 */ /* 0x000fe40000000f00 */
[----:B------:R-:W-:Y:S01]  /*54b0*/  STL.64 [R1+0x58], R46 ;  /* 0x0000582e01007387 */ /* 0x000fe20000100a00 */
[----:B------:R-:W-:-:S03]  /*54c0*/  IMAD.MOV.U32 R7, RZ, RZ, R146 ;  /* 0x000000ffff077224 */ /* 0x000fc600078e0092 */
[----:B------:R0:W-:Y:S01]  /*54d0*/  STL [R1+0x60], R48 ;  /* 0x0000603001007387 */ /* 0x0001e20000100800 */
[----:B------:R-:W-:Y:S01]  /*54e0*/  IMAD.MOV.U32 R6, RZ, RZ, R147 ;  /* 0x000000ffff067224 */ /* 0x000fe200078e0093 */
[----:B------:R-:W-:Y:S02]  /*54f0*/  MOV R8, R145 ;  /* 0x0000009100087202 */ /* 0x000fe40000000f00 */
        /* <DEDUP_REMOVED lines=144> */
[----:B------:R-:W4:Y:S04]  /*5e00*/  LDL.LU.64 R54, [R1+0x4d8] ;  /* 0x0004d80001367983 */ /* 0x000f280000300a00 */
[----:B------:R-:W4:Y:S04]  /*5e10*/  LDL.LU.64 R52, [R1+0x4d0] ;  /* 0x0004d00001347983 */ /* 0x000f280000300a00 */
[----:B------:R-:W4:Y:S04]  /*5e20*/  LDL.LU.64 R50, [R1+0x4c8] ;  /* 0x0004c80001327983 */ /* 0x000f280000300a00 */
[----:B0-----:R-:W4:Y:S04]  /*5e30*/  LDL.LU.64 R48, [R1+0x4c0] ;  /* 0x0004c00001307983 */ /* 0x001f280000300a00 */
        /* <DEDUP_REMOVED lines=14> */
[----:B---3--:R-:W-:Y:S01]  /*5f20*/  STL.64 [R1+0x450], R154 ;  /* 0x0004509a01007387 */ /* 0x008fe20000100a00 */
[----:B----4-:R-:W-:-:S06]  /*5f30*/  WARPGROUP.ARRIVE ;  /* 0x00000000000079c5 */ /* 0x010fcc0000000000 */
        /* <DEDUP_REMOVED lines=142> */
[----:B------:R-:W-:Y:S01]  /*6820*/  UIADD3 UR8, UR25, 0x6, URZ ;  /* 0x0000000619087890 */ /* 0x000fe2000fffe03f */
[----:B------:R-:W-:Y:S01]  /*6830*/  IMAD.MOV.U32 R87, RZ, RZ, R202 ;  /* 0x000000ffff577224 */ /* 0x000fe200078e00ca */
[----:B------:R-:W-:Y:S01]  /*6840*/  UIADD3 UR10, UR26, 0x804, URZ ;  /* 0x000008041a0a7890 */ /* 0x000fe2000fffe03f */
[----:B------:R-:W-:Y:S01]  /*6850*/  IMAD.MOV.U32 R88, RZ, RZ, R201 ;  /* 0x000000ffff587224 */ /* 0x000fe200078e00c9 */
[----:B------:R-:W-:Y:S01]  /*6860*/  UMOV UR9, 0x40000040 ;  /* 0x4000004000097882 */ /* 0x000fe20000000000 */
[----:B------:R-:W-:Y:S01]  /*6870*/  IMAD.MOV.U32 R89, RZ, RZ, R200 ;  /* 0x000000ffff597224 */ /* 0x000fe200078e00c8 */
[----:B------:R-:W-:Y:S01]  /*6880*/  UMOV UR11, 0x40000040 ;  /* 0x40000040000b7882 */ /* 0x000fe20000000000 */
[----:B------:R-:W-:Y:S01]  /*6890*/  IMAD.MOV.U32 R91, RZ, RZ, R198 ;  /* 0x000000ffff5b7224 */ /* 0x000fe200078e00c6 */
[----:B------:R0:W5:Y:S01]  /*68a0*/  LDL.LU R2, [R1+0x458] ;  /* 0x0004580001027983 */ /* 0x0001620000300800 */
        /* <DEDUP_REMOVED lines=45> */
[----:B------:R-:W-:-:S06]  /*6b80*/  IMAD.MOV.U32 R155, RZ, RZ, R0 ;  /* 0x000000ffff9b7224 */ /* 0x000fcc00078e0000 */
        /* <DEDUP_REMOVED lines=67> */
[----:B-1----:R-:W3:Y:S04]  /*6fc0*/  LDL.LU.64 R154, [R1+0x450] ;  /* 0x00045000019a7983 */ /* 0x002ee80000300a00 */
[----:B------:R-:W3:Y:S04]  /*6fd0*/  LDL.LU.64 R150, [R1+0x448] ;  /* 0x0004480001967983 */ /* 0x000ee80000300a00 */
        /* <DEDUP_REMOVED lines=60> */
[----:B------:R-:W3:Y:S01]  /*73a0*/  LDL.LU.64 R28, [R1+0x260] ;  /* 0x00026000011c7983 */ /* 0x000ee20000300a00 */
[----:B------:R-:W-:Y:S01]  /*73b0*/  UIADD3 UR8, UR25, 0x406, URZ ;  /* 0x0000040619087890 */ /* 0x000fe2000fffe03f */
[----:B------:R-:W-:Y:S01]  /*73c0*/  UMOV UR9, 0x40000040 ;  /* 0x4000004000097882 */ /* 0x000fe20000000000 */
[----:B---3--:R-:W-:-:S07]  /*73d0*/  WARPGROUP.ARRIVE ;  /* 0x00000000000079c5 */ /* 0x008fce0000000000 */
[----:B------:R-:W-:Y:S03]  /*73e0*/  HGMMA.SP.64x256x32.F32 R24, gdesc[UR8], R24, R155, 0x0, gsb0 ;  /* 0x0be09b00081879f0 */ /* 0x000fe60008000a18 */
[----:B------:R-:W-:Y:S02]  /*73f0*/  WARPGROUP.DEPBAR.LE gsb0, 0x0 ;  /* 0x00008000000079c5 */ /* 0x000fe40000010000 */
[----:B0-----:R-:W-:Y:S05]  /*7400*/  @!P2 BRA `(.L_x_22) ;  /* 0x000000000004a947 */ /* 0x001fea0003800000 */
[----:B------:R-:W-:Y:S01]  /*7410*/  BPT.TRAP 0x1 ;  /* 0x000000040000795c */ /* 0x000fe20000300000 */
.L_x_22:
[----:B------:R-:W3:Y:S01]  /*7420*/  LDL R3, [R1+0x200] ;  /* 0x0002000001037983 */ /* 0x000ee20000100800 */
[----:B------:R-:W-:Y:S01]  /*7430*/  IMAD.U32 R0, RZ, RZ, UR20 ;  /* 0x00000014ff007e24 */ /* 0x000fe2000f8e00ff */
[----:B------:R-:W-:-:S04]  /*7440*/  UISETP.GT.U32.AND UP0, UPT, UR6, 0x1, UPT ;  /* 0x000000010600788c */ /* 0x000fc8000bf04070 */
[----:B------:R-:W-:Y:S02]  /*7450*/  @P0 LEA R0, R0, UR21, 0x3 ;  /* 0x0000001500000c11 */ /* 0x000fe4000f8e18ff */
[----:B------:R-:W-:-:S03]  /*7460*/  PLOP3.LUT P1, PT, PT, PT, UP0, 0x80, 0x0 ;  /* 0x000000000000781c */ /* 0x000fc60003f2f008 */
[----:B------:R-:W-:-:S05]  /*7470*/  @P0 VIADD R0, R0, 0x10 ;  /* 0x0000001000000836 */ /* 0x000fca0000000000 */
[----:B---3--:R-:W-:-:S04]  /*7480*/  @P0 PRMT R0, R3, 0x654, R0 ;  /* 0x0000065403000816 */ /* 0x008fc80000000000 */
[----:B------:R0:W-:Y:S01]  /*7490*/  @P0 SYNCS.ARRIVE.TRANS64.RED.A1T0 RZ, [R0+URZ], RZ ;  /* 0x000000ff00ff09a7 */ /* 0x0001e2000810043f */
[----:B------:R-:W-:Y:S05]  /*74a0*/  @P1 BRA `(.L_x_23) ;  /* 0x0000000000041947 */ /* 0x000fea0003800000 */
[----:B------:R-:W-:Y:S01]  /*74b0*/  BPT.TRAP 0x1 ;  /* 0x000000040000795c */ /* 0x000fe20000300000 */
.L_x_23:
[----:B------:R-:W-:Y:S02]  /*74c0*/  UISETP.GT.AND UP3, UPT, UR16, 0x1, UPT ;  /* 0x000000011000788c */ /* 0x000fe4000bf64270 */
[----:B------:R-:W-:Y:S02]  /*74d0*/  UIADD3 UR17, UR17, 0x1, URZ ;  /* 0x0000000111117890 */ /* 0x000fe4000fffe03f */
[----:B------:R-:W-:Y:S02]  /*74e0*/  UIADD3 UR20, UR20, 0x1, URZ ;  /* 0x0000000114147890 */ /* 0x000fe4000fffe03f */
[----:B------:R-:W-:Y:S01]  /*74f0*/  PLOP3.LUT P1, PT, PT, PT, UP3, 0x80, 0x0 ;  /* 0x000000000000781c */ /* 0x000fe20003f2f038 */
[----:B------:R-:W-:Y:S02]  /*7500*/  UISETP.NE.AND UP0, UPT, UR17, 0x2, UPT ;  /* 0x000000021100788c */ /* 0x000fe4000bf05270 */
[----:B------:R-:W-:Y:S02]  /*7510*/  UISETP.NE.AND UP1, UPT, UR20, 0x2, UPT ;  /* 0x000000021400788c */ /* 0x000fe4000bf25270 */
[----:B------:R-:W-:-:S02]  /*7520*/  USEL UR8, URZ, 0x1, UP0 ;  /* 0x000000013f087887 */ /* 0x000fc40008000000 */
[----:B------:R-:W-:Y:S02]  /*7530*/  USEL UR17, UR17, URZ, UP0 ;  /* 0x0000003f11117287 */ /* 0x000fe40008000000 */
[----:B------:R-:W-:Y:S02]  /*7540*/  UIADD3 UR16, UR16, -0x1, URZ ;  /* 0xffffffff10107890 */ /* 0x000fe4000fffe03f */
[----:B------:R-:W-:Y:S01]  /*7550*/  USEL UR20, UR20, URZ, UP1 ;  /* 0x0000003f14147287 */ /* 0x000fe20008800000 */
[----:B-----5:R-:W-:Y:S01]  /*7560*/  LOP3.LUT R2, R2, UR8, RZ, 0x3c, !PT ;  /* 0x0000000802027c12 */ /* 0x020fe2000f8e3cff */
[----:B------:R-:W-:Y:S01]  /*7570*/  UPLOP3.LUT UP0, UPT, UPT, UPT, UPT, 0x80, 0x0 ;  /* 0x000000000000789c */ /* 0x000fe20003f0f070 */
[----:B------:R-:W-:Y:S10]  /*7580*/  @P1 BRA `(.L_x_24) ;  /* 0xffffffa800c01947 */ /* 0x000ff4000383ffff */
.L_x_17:
[----:B------:R-:W1:Y:S01]  /*7590*/  S2R R5, SR_TID.X ;  /* 0x0000000000057919 */ /* 0x000e620000002100 */
[----:B------:R-:W-:Y:S02]  /*75a0*/  USHF.L.U32 UR14, UR14, 0x8, URZ ;  /* 0x000000080e0e7899 */ /* 0x000fe4000800063f */
[----:B------:R-:W-:Y:S01]  /*75b0*/  USHF.R.S32.HI UR9, URZ, 0x1f, UR12 ;  /* 0x0000001f3f097899 */ /* 0x000fe2000801140c */
[----:B------:R-:W3:Y:S01]  /*75c0*/  S2R R4, SR_TID.X ;  /* 0x0000000000047919 */ /* 0x000ee20000002100 */
[----:B------:R-:W-:Y:S01]  /*75d0*/  ULDC.64 UR10, c[0x0][0x6d0] ;  /* 0x0001b400000a7ab9 */ /* 0x000fe20000000a00 */
[----:B------:R-:W-:Y:S01]  /*75e0*/  UIADD3 UR5, UR7, UR5, URZ ;  /* 0x0000000507057290 */ /* 0x000fe2000fffe03f */
[----:B------:R-:W-:Y:S01]  /*75f0*/  IMAD.U32 R12, RZ, RZ, UR10 ;  /* 0x0000000aff0c7e24 */ /* 0x000fe2000f8e00ff */
[----:B------:R-:W-:Y:S01]  /*7600*/  UIMAD UR8, UR9, UR10, URZ ;  /* 0x0000000a090872a4 */ /* 0x000fe2000f8e023f */
[----:B------:R-:W-:Y:S02]  /*7610*/  ULDC UR15, c[0x0][0x288] ;  /* 0x0000a200000f7ab9 */ /* 0x000fe40000000800 */
[----:B------:R-:W-:Y:S01]  /*7620*/  ULDC UR10, c[0x0][0x284] ;  /* 0x0000a100000a7ab9 */ /* 0x000fe20000000800 */
[----:B------:R-:W-:Y:S01]  /*7630*/  UIMAD UR8, UR12, UR11, UR8 ;  /* 0x0000000b0c0872a4 */ /* 0x000fe2000f8e0208 */
[----:B------:R-:W-:Y:S01]  /*7640*/  IMAD.U32 R231, RZ, RZ, UR10 ;  /* 0x0000000affe77e24 */ /* 0x000fe2000f8e00ff */
[----:B------:R-:W-:-:S02]  /*7650*/  USHF.L.U32 UR11, UR13, 0x8, URZ ;  /* 0x000000080d0b7899 */ /* 0x000fc4000800063f */
[----:B------:R-:W-:Y:S02]  /*7660*/  UISETP.GT.U32.AND UP0, UPT, UR5, 0x1, UPT ;  /* 0x000000010500788c */ /* 0x000fe4000bf04070 */
[----:B------:R-:W-:Y:S02]  /*7670*/  UISETP.GE.AND UP1, UPT, UR11, UR15, UPT ;  /* 0x0000000f0b00728c */ /* 0x000fe4000bf26270 */
[----:B------:R-:W-:Y:S02]  /*7680*/  UISETP.LT.U32.AND UP0, UPT, UR7, 0x2, UP0 ;  /* 0x000000020700788c */ /* 0x000fe40008701070 */
[----:B------:R-:W-:Y:S02]  /*7690*/  UISETP.GE.OR UP1, UPT, UR14, UR10, UP1 ;  /* 0x0000000a0e00728c */ /* 0x000fe40008f26670 */
[----:B------:R-:W-:-:S04]  /*76a0*/  USEL UR10, URZ, 0x1, !UP0 ;  /* 0x000000013f0a7887 */ /* 0x000fc8000c000000 */
[----:B------:R-:W-:Y:S02]  /*76b0*/  PLOP3.LUT P1, PT, PT, PT, UP1, 0x80, 0x0 ;  /* 0x000000000000781c */ /* 0x000fe40003f2f018 */
[----:B-1----:R-:W-:Y:S02]  /*76c0*/  LOP3.LUT R3, R5, 0x60, RZ, 0xc0, !PT ;  /* 0x0000006005037812 */ /* 0x002fe400078ec0ff */
[----:B------:R-:W-:Y:S02]  /*76d0*/  SHF.R.U32.HI R2, RZ, 0x2, R5 ;  /* 0x00000002ff027819 */ /* 0x000fe40000011605 */
[----:B------:R-:W-:Y:S02]  /*76e0*/  SHF.R.U32.HI R3, RZ, 0x5, R3 ;  /* 0x00000005ff037819 */ /* 0x000fe40000011603 */
[----:B------:R-:W-:Y:S02]  /*76f0*/  LOP3.LUT R2, R2, 0x7, RZ, 0xc0, !PT ;  /* 0x0000000702027812 */ /* 0x000fe400078ec0ff */
[----:B0-----:R-:W-:-:S02]  /*7700*/  SHF.L.U32 R0, R3, 0x4, RZ ;  /* 0x0000000403007819 */ /* 0x001fc400000006ff */
[----:B---3--:R-:W-:Y:S01]  /*7710*/  SHF.R.U32.HI R4, RZ, 0x7, R4 ;  /* 0x00000007ff047819 */ /* 0x008fe20000011604 */
[--C-:B------:R-:W-:Y:S01]  /*7720*/  IMAD R3, R3, -0x10, -R2.reuse ;  /* 0xfffffff003037824 */ /* 0x100fe200078e0a02 */
[----:B------:R-:W-:Y:S02]  /*7730*/  LOP3.LUT R0, R0, 0xfffffff0, R2, 0xe2, !PT ;  /* 0xfffffff000007812 */ /* 0x000fe400078ee202 */
[----:B------:R-:W-:-:S04]  /*7740*/  SHF.R.U32.HI R2, RZ, 0x1, R5 ;  /* 0x00000001ff027819 */ /* 0x000fc80000011605 */
[----:B------:R-:W-:Y:S02]  /*7750*/  LOP3.LUT R2, R0, 0x40, R2, 0xf8, !PT ;  /* 0x0000004000027812 */ /* 0x000fe400078ef802 */
[----:B------:R-:W-:Y:S02]  /*7760*/  LOP3.LUT R0, R4, 0x1, RZ, 0xc0, !PT ;  /* 0x0000000104007812 */ /* 0x000fe400078ec0ff */
[----:B------:R-:W-:Y:S02]  /*7770*/  LOP3.LUT R2, R2, UR14, RZ, 0xfc, !PT ;  /* 0x0000000e02027c12 */ /* 0x000fe4000f8efcff */
[----:B------:R-:W-:Y:S01]  /*7780*/  MOV R4, 0xfffffffe ;  /* 0xfffffffe00047802 */ /* 0x000fe20000000f00 */
[----:B------:R-:W-:Y:S01]  /*7790*/  IMAD R0, R0, -0x40, R3 ;  /* 0xffffffc000007824 */ /* 0x000fe200078e0203 */
[----:B------:R-:W-:-:S04]  /*77a0*/  SHF.R.S32.HI R3, RZ, 0x1f, R2 ;  /* 0x0000001fff037819 */ /* 0x000fc80000011402 */
[----:B------:R-:W-:Y:S01]  /*77b0*/  IADD3 R231, R231, -UR14, R0 ;  /* 0x8000000ee7e77c10 */ /* 0x000fe2000fffe000 */
[----:B------:R-:W-:Y:S01]  /*77c0*/  IMAD.WIDE.U32 R12, R12, UR12, R2 ;  /* 0x0000000c0c0c7c25 */ /* 0x000fe2000f8e0002 */
[----:B------:R-:W-:-:S03]  /*77d0*/  LOP3.LUT R0, R5, 0x3, RZ, 0xc0, !PT ;  /* 0x0000000305007812 */ /* 0x000fc600078ec0ff */
[----:B------:R-:W-:Y:S01]  /*77e0*/  VIADD R13, R13, UR8 ;  /* 0x000000080d0d7c36 */ /* 0x000fe20008000000 */
[----:B------:R-:W-:Y:S01]  /*77f0*/  USHF.R.U32.HI UR8, URZ, 0x1, UR5 ;  /* 0x000000013f087899 */ /* 0x000fe20008011605 */
[----:B------:R-:W-:Y:S01]  /*7800*/  IMAD R0, R0, R4, UR15 ;  /* 0x0000000f00007e24 */ /* 0x000fe2000f8e0204 */
[----:B------:R-:W-:Y:S02]  /*7810*/  ULOP3.LUT UR5, UR5, 0x1, URZ, 0xc0, !UPT ;  /* 0x0000000105057892 */ /* 0x000fe4000f8ec03f */
[----:B------:R-:W-:Y:S01]  /*7820*/  ULOP3.LUT UR8, UR8, 0x1, URZ, 0xc0, !UPT ;  /* 0x0000000108087892 */ /* 0x000fe2000f8ec03f */
[----:B------:R-:W-:-:S03]  /*7830*/  VIADD R0, R0, -UR11 ;  /* 0x8000000b00007c36 */ /* 0x000fc60008000000 */
[----:B------:R-:W-:-:S04]  /*7840*/  UISETP.NE.U32.AND UP3, UPT, UR8, 0x1, UPT ;  /* 0x000000010800788c */ /* 0x000fc8000bf65070 */
[----:B------:R-:W-:-:S04]  /*7850*/  UISETP.GT.U32.AND UP3, UPT, UR7, 0x1, !UP3 ;  /* 0x000000010700788c */ /* 0x000fc8000df64070 */
[----:B------:R-:W-:-:S04]  /*7860*/  USEL UR8, URZ, 0x1, !UP3 ;  /* 0x000000013f087887 */ /* 0x000fc8000d800000 */
[----:B------:R-:W-:Y:S01]  /*7870*/  ULOP3.LUT UR4, UR8, UR4, UR10, 0x96, !UPT ;  /* 0x0000000408047292 */ /* 0x000fe2000f8e960a */
[----:B------:R-:W-:Y:S11]  /*7880*/  @P1 BRA `(.L_x_25) ;  /* 0x0000012800141947 */ /* 0x000ff60003800000 */
[----:B------:R-:W-:Y:S01]  /*7890*/  UIMAD.WIDE UR10, UR13, 0x100, URZ ;  /* 0x000001000d0a78a5 */ /* 0x000fe2000f8e023f */
[----:B------:R-:W-:Y:S01]  /*78a0*/  FSETP.NEU.AND P3, PT, RZ, UR23, PT ;  /* 0x00000017ff007c0b */ /* 0x000fe2000bf6d000 */
[----:B------:R-:W-:Y:S01]  /*78b0*/  IMAD.SHL.U32 R4, R5, 0x2, RZ ;  /* 0x0000000205047824 */ /* 0x000fe200078e00ff */
[----:B------:R-:W-:Y:S01]  /*78c0*/  ULDC.64 UR28, c[0x0][0x6c8] ;  /* 0x0001b200001c7ab9 */ /* 0x000fe20000000a00 */
[----:B------:R-:W-:Y:S01]  /*78d0*/  ISETP.GT.AND P1, PT, R231, RZ, PT ;  /* 0x000000ffe700720c */ /* 0x000fe20003f24270 */
[----:B------:R-:W-:Y:S01]  /*78e0*/  UIMAD UR8, UR11, UR28, URZ ;  /* 0x0000001c0b0872a4 */ /* 0x000fe2000f8e023f */
[----:B------:R-:W-:Y:S01]  /*78f0*/  IMAD.U32 R8, RZ, RZ, UR10 ;  /* 0x0000000aff087e24 */ /* 0x000fe2000f8e00ff */
[----:B------:R-:W-:Y:S01]  /*7900*/  MOV R18, UR29 ;  /* 0x0000001d00127c02 */ /* 0x000fe20008000f00 */
[----:B------:R-:W-:Y:S01]  /*7910*/  BSSY B0, `(.L_x_25) ;  /* 0x000127c000007945 */ /* 0x000fe20003800000 */
[----:B------:R-:W-:Y:S02]  /*7920*/  ISETP.GT.AND P2, PT, R0, RZ, P1 ;  /* 0x000000ff0000720c */ /* 0x000fe40000f44270 */
[----:B------:R-:W-:-:S05]  /*7930*/  LOP3.LUT R8, R8, 0x6, R4, 0xf8, !PT ;  /* 0x0000000608087812 */ /* 0x000fca00078ef804 */
[----:B------:R-:W-:-:S04]  /*7940*/  IMAD.WIDE.U32 R12, R8, UR28, R12 ;  /* 0x0000001c080c7c25 */ /* 0x000fc8000f8e000c */
[----:B------:R-:W-:-:S04]  /*7950*/  IMAD R18, R8, R18, UR8 ;  /* 0x0000000808127e24 */ /* 0x000fc8000f8e0212 */
[----:B------:R-:W-:Y:S01]  /*7960*/  IMAD.IADD R18, R13, 0x1, R18 ;  /* 0x000000010d127824 */ /* 0x000fe200078e0212 */
[----:B------:R-:W-:Y:S06]  /*7970*/  @!P3 BRA `(.L_x_26) ;  /* 0x000000d80088b947 */ /* 0x000fec0003800000 */
[----:B------:R-:W-:Y:S01]  /*7980*/  ULDC.64 UR16, c[0x0][0x6b8] ;  /* 0x0001ae0000107ab9 */ /* 0x000fe20000000a00 */
[----:B------:R-:W-:Y:S01]  /*7990*/  ULDC.64 UR26, c[0x0][0x6b0] ;  /* 0x0001ac00001a7ab9 */ /* 0x000fe20000000a00 */
[----:B------:R-:W-:Y:S02]  /*79a0*/  UIMAD UR9, UR9, UR16, URZ ;  /* 0x00000010090972a4 */ /* 0x000fe4000f8e023f */
[----:B------:R-:W-:Y:S01]  /*79b0*/  IMAD.U32 R10, RZ, RZ, UR16 ;  /* 0x00000010ff0a7e24 */ /* 0x000fe2000f8e00ff */
[----:B------:R-:W-:Y:S01]  /*79c0*/  ULDC.64 UR20, c[0x0][0x6a8] ;  /* 0x0001aa0000147ab9 */ /* 0x000fe20000000a00 */
[----:B------:R-:W3:Y:S01]  /*79d0*/  LDL.LU R19, [R1] ;  /* 0x0000000001137983 */ /* 0x000ee20000300800 */
[----:B------:R-:W-:Y:S02]  /*79e0*/  UIMAD UR9, UR12, UR17, UR9 ;  /* 0x000000110c0972a4 */ /* 0x000fe4000f8e0209 */
[----:B------:R-:W-:Y:S01]  /*79f0*/  IMAD.WIDE.U32 R6, R10, UR12, R2 ;  /* 0x0000000c0a067c25 */ /* 0x000fe2000f8e0002 */
[----:B------:R-:W-:Y:S01]  /*7a00*/  UIMAD UR10, UR11, UR26, URZ ;  /* 0x0000001a0b0a72a4 */ /* 0x000fe2000f8e023f */
[----:B------:R-:W-:-:S02]  /*7a10*/  ULDC.64 UR14, c[0x0][0x6b0] ;  /* 0x0001ac00000e7ab9 */ /* 0x000fc40000000a00 */
[----:B------:R-:W-:Y:S01]  /*7a20*/  IMAD.U32 R9, RZ, RZ, UR27 ;  /* 0x0000001bff097e24 */ /* 0x000fe2000f8e00ff */
[----:B------:R-:W-:Y:S01]  /*7a30*/  IADD3 R5, R7, UR9, RZ ;  /* 0x0000000907057c10 */ /* 0x000fe2000fffe0ff */
[----:B------:R-:W-:Y:S01]  /*7a40*/  IMAD.MOV.U32 R4, RZ, RZ, R6 ;  /* 0x000000ffff047224 */ /* 0x000fe200078e0006 */
[----:B------:R-:W-:Y:S01]  /*7a50*/  ISETP.GT.AND P4, PT, R0, 0x1, P1 ;  /* 0x000000010000780c */ /* 0x000fe20000f84270 */
[C---:B------:R-:W-:Y:S01]  /*7a60*/  IMAD R9, R8.reuse, R9, UR10 ;  /* 0x0000000a08097e24 */ /* 0x040fe2000f8e0209 */
[----:B------:R-:W-:Y:S01]  /*7a70*/  ULDC.64 UR10, c[0x0][0x6c0] ;  /* 0x0001b000000a7ab9 */ /* 0x000fe20000000a00 */
[----:B------:R-:W-:Y:S01]  /*7a80*/  IMAD.WIDE.U32 R14, R8, UR26, R4 ;  /* 0x0000001a080e7c25 */ /* 0x000fe2000f8e0004 */
[----:B------:R-:W4:Y:S03]  /*7a90*/  LDL.LU R21, [R1+0x4] ;  /* 0x0000040001157983 */ /* 0x000f260000300800 */
[----:B------:R-:W-:Y:S01]  /*7aa0*/  IMAD.IADD R11, R15, 0x1, R9 ;  /* 0x000000010f0b7824 */ /* 0x000fe200078e0209 */
[----:B------:R-:W-:-:S04]  /*7ab0*/  LEA R16, P3, R14, UR20, 0x2 ;  /* 0x000000140e107c11 */ /* 0x000fc8000f8610ff */
[----:B------:R-:W-:-:S05]  /*7ac0*/  LEA.HI.X R17, R14, UR21, R11, 0x2, P3 ;  /* 0x000000150e117c11 */ /* 0x000fca00098f140b */
[----:B------:R0:W5:Y:S01]  /*7ad0*/  @P2 LDG.E.LTC128B R11, desc[UR18][R16.64] ;  /* 0x00000012100b2981 */ /* 0x000162000c1e1920 */
[----:B------:R-:W-:-:S04]  /*7ae0*/  LEA R14, P3, R12, UR10, 0x2 ;  /* 0x0000000a0c0e7c11 */ /* 0x000fc8000f8610ff */
[----:B------:R-:W-:Y:S01]  /*7af0*/  LEA.HI.X R15, R12, UR11, R18, 0x2, P3 ;  /* 0x0000000b0c0f7c11 */ /* 0x000fe200098f1412 */
[----:B0-----:R-:W-:-:S04]  /*7b00*/  IMAD.U32 R16, RZ, RZ, UR26 ;  /* 0x0000001aff107e24 */ /* 0x001fc8000f8e00ff */
[----:B------:R-:W-:-:S05]  /*7b10*/  IMAD.WIDE.U32 R16, R8, R16, UR14 ;  /* 0x0000000e08107e25 */ /* 0x000fca000f8e0010 */
[----:B------:R-:W-:Y:S02]  /*7b20*/  IADD3 R20, R9, R17, RZ ;  /* 0x0000001109147210 */ /* 0x000fe40007ffe0ff */
[----:B------:R-:W-:-:S05]  /*7b30*/  IADD3 R13, P3, R6, R16, RZ ;  /* 0x00000010060d7210 */ /* 0x000fca0007f7e0ff */
[----:B------:R-:W-:Y:S02]  /*7b40*/  IMAD.X R18, R20, 0x1, R5, P3 ;  /* 0x0000000114127824 */ /* 0x000fe400018e0605 */
[----:B-----5:R-:W-:-:S04]  /*7b50*/  FMUL R12, R11, UR23 ;  /* 0x000000170b0c7c20 */ /* 0x020fc80008400000 */
[----:B---3--:R-:W-:Y:S01]  /*7b60*/  FFMA R19, R19, UR22, R12 ;  /* 0x0000001613137c23 */ /* 0x008fe2000800000c */
[----:B------:R-:W-:-:S04]  /*7b70*/  LEA R12, P3, R13, UR20, 0x2 ;  /* 0x000000140d0c7c11 */ /* 0x000fc8000f8610ff */
[----:B------:R-:W-:Y:S01]  /*7b80*/  LEA.HI.X R13, R13, UR21, R18, 0x2, P3 ;  /* 0x000000150d0d7c11 */ /* 0x000fe200098f1412 */
[----:B------:R-:W-:Y:S04]  /*7b90*/  @P2 STG.E desc[UR18][R14.64], R19 ;  /* 0x000000130e002986 */ /* 0x000fe8000c101912 */
[----:B------:R0:W3:Y:S01]  /*7ba0*/  @P4 LDG.E.LTC128B R11, desc[UR18][R12.64] ;  /* 0x000000120c0b4981 */ /* 0x0000e2000c1e1920 */
[----:B------:R-:W-:Y:S01]  /*7bb0*/  USHF.L.U64.HI UR8, UR28, 0x2, UR29 ;  /* 0x000000021c087899 */ /* 0x000fe2000801021d */
[----:B------:R-:W-:Y:S01]  /*7bc0*/  BSSY B1, `(.L_x_27) ;  /* 0x0000015000017945 */ /* 0x000fe20003800000 */
[----:B0-----:R-:W-:-:S05]  /*7bd0*/  IMAD.U32 R12, RZ, RZ, UR28 ;  /* 0x0000001cff0c7e24 */ /* 0x001fca000f8e00ff */
[----:B------:R-:W-:-:S04]  /*7be0*/  LEA R12, P2, R12, R14, 0x2 ;  /* 0x0000000e0c0c7211 */ /* 0x000fc800078410ff */
[----:B------:R-:W-:Y:S01]  /*7bf0*/  IADD3.X R13, R15, UR8, RZ, P2, !PT ;  /* 0x000000080f0d7c10 */ /* 0x000fe200097fe4ff */
[----:B---3--:R-:W-:-:S04]  /*7c00*/  FMUL R18, R11, UR23 ;  /* 0x000000170b127c20 */ /* 0x008fc80008400000 */
[----:B----4-:R-:W-:-:S05]  /*7c10*/  FFMA R18, R21, UR22, R18 ;  /* 0x0000001615127c23 */ /* 0x010fca0008000012 */
[----:B------:R0:W-:Y:S02]  /*7c20*/  @P4 STG.E desc[UR18][R12.64], R18 ;  /* 0x000000120c004986 */ /* 0x0001e4000c101912 */
[----:B0-----:R-:W-:-:S04]  /*7c30*/  IMAD.WIDE.U32 R18, R8, UR26, R2 ;  /* 0x0000001a08127c25 */ /* 0x001fc8000f8e0002 */
[----:B------:R-:W-:Y:S02]  /*7c40*/  IMAD.IADD R19, R9, 0x1, R19 ;  /* 0x0000000109137824 */ /* 0x000fe400078e0213 */
[----:B------:R-:W-:-:S05]  /*7c50*/  IMAD.WIDE.U32 R18, R10, UR12, R18 ;  /* 0x0000000c0a127c25 */ /* 0x000fca000f8e0012 */
[----:B------:R-:W-:Y:S02]  /*7c60*/  IADD3 R19, R19, UR9, RZ ;  /* 0x0000000913137c10 */ /* 0x000fe4000fffe0ff */
[----:B------:R-:W-:-:S04]  /*7c70*/  LEA R22, P2, R18, UR20, 0x2 ;  /* 0x0000001412167c11 */ /* 0x000fc8000f8410ff */
[----:B------:R-:W-:Y:S02]  /*7c80*/  LEA.HI.X R23, R18, UR21, R19, 0x2, P2 ;  /* 0x0000001512177c11 */ /* 0x000fe400090f1413 */
[----:B------:R-:W-:Y:S02]  /*7c90*/  ISETP.GT.AND P2, PT, R231, 0x8, PT ;  /* 0x00000008e700780c */ /* 0x000fe40003f44270 */
[----:B------:R-:W-:Y:S01]  /*7ca0*/  IADD3 R18, P3, R2, R16, RZ ;  /* 0x0000001002127210 */ /* 0x000fe20007f7e0ff */
[----:B------:R0:W-:Y:S01]  /*7cb0*/  STL.64 [R1+0x258], R22 ;  /* 0x0002581601007387 */ /* 0x0001e20000100a00 */
[----:B------:R-:W-:-:S03]  /*7cc0*/  ISETP.GT.AND P4, PT, R0, RZ, P2 ;  /* 0x000000ff0000720c */ /* 0x000fc60001784270 */
[----:B------:R-:W-:Y:S02]  /*7cd0*/  IMAD.X R19, R3, 0x1, R20, P3 ;  /* 0x0000000103137824 */ /* 0x000fe400018e0614 */
[----:B------:R-:W-:-:S08]  /*7ce0*/  IMAD.WIDE.U32 R18, R10, UR12, R18 ;  /* 0x0000000c0a127c25 */ /* 0x000fd0000f8e0012 */
[----:B0-----:R-:W-:Y:S05]  /*7cf0*/  @!P4 BRA `(.L_x_28) ;  /* 0x000000000004c947 */ /* 0x001fea0003800000 */
[----:B------:R0:W5:Y:S02]  /*7d00*/  LDG.E.LTC128B R11, desc[UR18][R22.64+0x20] ;  /* 0x00002012160b7981 */ /* 0x000164000c1e1920 */
.L_x_28:
[----:B------:R-:W-:Y:S05]  /*7d10*/  BSYNC B1 ;  /* 0x0000000000017941 */ /* 0x000fea0003800000 */
.L_x_27:
[----:B------:R-:W0:Y:S01]  /*7d20*/  LDL.LU R21, [R1+0x8] ;  /* 0x0000080001157983 */ /* 0x000e220000300800 */
[----:B-----5:R-:W-:Y:S01]  /*7d30*/  FMUL R17, R11, UR23 ;  /* 0x000000170b117c20 */ /* 0x020fe20008400000 */
[----:B------:R-:W-:Y:S01]  /*7d40*/  LEA R152, P3, R18, UR20, 0x2 ;  /* 0x0000001412987c11 */ /* 0x000fe2000f8610ff */
[----:B------:R-:W-:Y:S01]  /*7d50*/  UIMAD UR8, UR27, 0x7, URZ ;  /* 0x000000071b0878a4 */ /* 0x000fe2000f8e023f */
[----:B------:R-:W-:Y:S01]  /*7d60*/  ISETP.GT.AND P5, PT, R0, 0x1, P2 ;  /* 0x000000010000780c */ /* 0x000fe200017a4270 */
[----:B------:R-:W-:Y:S01]  /*7d70*/  BSSY B1, `(.L_x_29) ;  /* 0x000000c000017945 */ /* 0x000fe20003800000 */
[----:B0-----:R-:W-:Y:S01]  /*7d80*/  FFMA R22, R21, UR22, R17 ;  /* 0x0000001615167c23 */ /* 0x001fe20008000011 */
[----:B------:R-:W-:Y:S02]  /*7d90*/  VIADD R17, R19, UR9 ;  /* 0x0000000913117c36 */ /* 0x000fe40008000000 */
[----:B------:R-:W-:Y:S01]  /*7da0*/  IMAD.MOV.U32 R21, RZ, RZ, R20 ;  /* 0x000000ffff157224 */ /* 0x000fe200078e0014 */
[----:B------:R-:W-:Y:S01]  /*7db0*/  MOV R20, R16 ;  /* 0x0000001000147202 */ /* 0x000fe20000000f00 */
[----:B------:R0:W-:Y:S01]  /*7dc0*/  @P4 STG.E desc[UR18][R14.64+0x20], R22 ;  /* 0x000020160e004986 */ /* 0x0001e2000c101912 */
[----:B------:R-:W-:Y:S01]  /*7dd0*/  LEA.HI.X R153, R18, UR21, R17, 0x2, P3 ;  /* 0x0000001512997c11 */ /* 0x000fe200098f1411 */
[----:B------:R-:W-:-:S04]  /*7de0*/  IMAD.U32 R16, RZ, RZ, UR26 ;  /* 0x0000001aff107e24 */ /* 0x000fc8000f8e00ff */
[----:B------:R0:W-:Y:S01]  /*7df0*/  STL.64 [R1+0x250], R152 ;  /* 0x0002509801007387 */ /* 0x0001e20000100a00 */
[----:B------:R-:W-:Y:S01]  /*7e00*/  IMAD.WIDE.U32 R20, R16, 0x7, R20 ;  /* 0x0000000710147825 */ /* 0x000fe200078e0014 */
[----:B------:R-:W-:Y:S06]  /*7e10*/  @!P5 BRA `(.L_x_30) ;  /* 0x000000000004d947 */ /* 0x000fec0003800000 */
[----:B------:R1:W5:Y:S02]  /*7e20*/  LDG.E.LTC128B R11, desc[UR18][R152.64+0x20] ;  /* 0x00002012980b7981 */ /* 0x000364000c1e1920 */
.L_x_30:
[----:B------:R-:W-:Y:S05]  /*7e30*/  BSYNC B1 ;  /* 0x0000000000017941 */ /* 0x000fea0003800000 */
.L_x_29:
[----:B------:R-:W3:Y:S01]  /*7e40*/  LDL.LU R17, [R1+0xc] ;  /* 0x00000c0001117983 */ /* 0x000ee20000300800 */
[----:B-----5:R-:W-:Y:S01]  /*7e50*/  FMUL R16, R11, UR23 ;  /* 0x000000170b107c20 */ /* 0x020fe20008400000 */
[----:B------:R-:W-:Y:S01]  /*7e60*/  VIADD R21, R21, UR8 ;  /* 0x0000000815157c36 */ /* 0x000fe20008000000 */
[----:B------:R-:W-:Y:S01]  /*7e70*/  ISETP.GT.AND P3, PT, R0, 0x8, P1 ;  /* 0x000000080000780c */ /* 0x000fe20000f64270 */
[----:B01----:R-:W4:Y:S01]  /*7e80*/  LDL.LU R152, [R1+0x10] ;  /* 0x0000100001987983 */ /* 0x003f220000300800 */
[----:B------:R-:W-:-:S03]  /*7e90*/  UIMAD UR13, UR29, 0x1c, URZ ;  /* 0x0000001c1d0d78a4 */ /* 0x000fc6000f8e023f */
[----:B------:R-:W2:Y:S01]  /*7ea0*/  LDL.LU R23, [R1+0x14] ;  /* 0x0000140001177983 */ /* 0x000ea20000300800 */
[----:B---3--:R-:W-:Y:S01]  /*7eb0*/  FFMA R19, R17, UR22, R16 ;  /* 0x0000001611137c23 */ /* 0x008fe20008000010 */
[----:B------:R-:W-:-:S04]  /*7ec0*/  IADD3 R17, P4, R6, R20, RZ ;  /* 0x0000001406117210 */ /* 0x000fc80007f9e0ff */
[----:B------:R0:W-:Y:S01]  /*7ed0*/  @P5 STG.E desc[UR18][R12.64+0x20], R19 ;  /* 0x000020130c005986 */ /* 0x0001e2000c101912 */
[----:B------:R-:W-:Y:S01]  /*7ee0*/  IMAD.X R18, R21, 0x1, R5, P4 ;  /* 0x0000000115127824 */ /* 0x000fe200020e0605 */
[----:B------:R-:W-:-:S04]  /*7ef0*/  LEA R16, P4, R17, UR20, 0x2 ;  /* 0x0000001411107c11 */ /* 0x000fc8000f8810ff */
[----:B------:R-:W-:-:S05]  /*7f00*/  LEA.HI.X R17, R17, UR21, R18, 0x2, P4 ;  /* 0x0000001511117c11 */ /* 0x000fca000a0f1412 */
[----:B------:R1:W3:Y:S01]  /*7f10*/  @P3 LDG.E.LTC128B R11, desc[UR18][R16.64] ;  /* 0x00000012100b3981 */ /* 0x0002e2000c1e1920 */
[----:B------:R-:W-:Y:S02]  /*7f20*/  IADD3 R20, P4, R20, UR26, RZ ;  /* 0x0000001a14147c10 */ /* 0x000fe4000ff9e0ff */
[----:B------:R-:W-:Y:S02]  /*7f30*/  MOV R18, UR28 ;  /* 0x0000001c00127c02 */ /* 0x000fe40008000f00 */
[----:B------:R-:W-:-:S03]  /*7f40*/  IADD3.X R21, R21, UR27, RZ, P4, !PT ;  /* 0x0000001b15157c10 */ /* 0x000fc6000a7fe4ff */
[----:B0-----:R-:W-:Y:S01]  /*7f50*/  IMAD.WIDE.U32 R18, R18, 0x1c, R12 ;  /* 0x0000001c12127825 */ /* 0x001fe200078e000c */
[----:B-1----:R-:W-:-:S03]  /*7f60*/  IADD3 R17, P4, R20, R6, RZ ;  /* 0x0000000614117210 */ /* 0x002fc60007f9e0ff */
[----:B------:R-:W-:Y:S02]  /*7f70*/  VIADD R19, R19, UR13 ;  /* 0x0000000d13137c36 */ /* 0x000fe40008000000 */
[----:B------:R-:W-:Y:S01]  /*7f80*/  IMAD.X R22, R21, 0x1, R5, P4 ;  /* 0x0000000115167824 */ /* 0x000fe200020e0605 */
[----:B------:R-:W-:-:S04]  /*7f90*/  LEA R16, P4, R17, UR20, 0x2 ;  /* 0x0000001411107c11 */ /* 0x000fc8000f8810ff */
[----:B------:R-:W-:Y:S02]  /*7fa0*/  LEA.HI.X R17, R17, UR21, R22, 0x2, P4 ;  /* 0x0000001511117c11 */ /* 0x000fe4000a0f1416 */
[----:B------:R-:W-:Y:S01]  /*7fb0*/  ISETP.GT.AND P4, PT, R0, 0x9, P1 ;  /* 0x000000090000780c */ /* 0x000fe20000f84270 */
[----:B---3--:R-:W-:-:S04]  /*7fc0*/  FMUL R22, R11, UR23 ;  /* 0x000000170b167c20 */ /* 0x008fc80008400000 */
[----:B----4-:R-:W-:-:S05]  /*7fd0*/  FFMA R22, R152, UR22, R22 ;  /* 0x0000001698167c23 */ /* 0x010fca0008000016 */
[----:B------:R2:W-:Y:S04]  /*7fe0*/  @P3 STG.E desc[UR18][R18.64], R22 ;  /* 0x0000001612003986 */ /* 0x0005e8000c101912 */
[----:B------:R-:W3:Y:S01]  /*7ff0*/  @P4 LDG.E.LTC128B R11, desc[UR18][R16.64] ;  /* 0x00000012100b4981 */ /* 0x000ee2000c1e1920 */
[----:B------:R-:W-:Y:S01]  /*8000*/  USHF.L.U32 UR11, UR28, 0x5, URZ ;  /* 0x000000051c0b7899 */ /* 0x000fe2000800063f */
[----:B------:R-:W-:Y:S01]  /*8010*/  BSSY B1, `(.L_x_31) ;  /* 0x0000016000017945 */ /* 0x000fe20003800000 */
[----:B------:R-:W-:Y:S02]  /*8020*/  USHF.L.U64.HI UR10, UR28, 0x5, UR29 ;  /* 0x000000051c0a7899 */ /* 0x000fe4000801021d */
[----:B------:R-:W-:-:S04]  /*8030*/  UIMAD.WIDE.U32 UR14, UR26, 0x7, UR14 ;  /* 0x000000071a0e78a5 */ /* 0x000fc8000f8e000e */
[----:B------:R-:W-:-:S03]  /*8040*/  UIADD3 UR17, UR8, UR15, URZ ;  /* 0x0000000f08117290 */ /* 0x000fc6000fffe03f */
[----:B------:R-:W-:Y:S01]  /*8050*/  UMOV UR16, UR14 ;  /* 0x0000000e00107c82 */ /* 0x000fe20008000000 */
[----:B---3--:R-:W-:-:S04]  /*8060*/  FMUL R16, R11, UR23 ;  /* 0x000000170b107c20 */ /* 0x008fc80008400000 */
[----:B--2---:R-:W-:Y:S01]  /*8070*/  FFMA R22, R23, UR22, R16 ;  /* 0x0000001617167c23 */ /* 0x004fe20008000010 */
[----:B------:R-:W-:-:S04]  /*8080*/  IADD3 R16, P3, R12, UR11, RZ ;  /* 0x0000000b0c107c10 */ /* 0x000fc8000ff7e0ff */
[----:B------:R-:W-:-:S05]  /*8090*/  IADD3.X R17, R13, UR10, RZ, P3, !PT ;  /* 0x0000000a0d117c10 */ /* 0x000fca0009ffe4ff */
[----:B------:R0:W-:Y:S02]  /*80a0*/  @P4 STG.E desc[UR18][R16.64], R22 ;  /* 0x0000001610004986 */ /* 0x0001e4000c101912 */
[----:B0-----:R-:W-:-:S04]  /*80b0*/  IMAD.U32 R22, RZ, RZ, UR26 ;  /* 0x0000001aff167e24 */ /* 0x001fc8000f8e00ff */
[----:B------:R-:W-:-:S03]  /*80c0*/  IMAD.WIDE.U32 R22, R8, R22, UR16 ;  /* 0x0000001008167e25 */ /* 0x000fc6000f8e0016 */
[----:B------:R-:W-:-:S04]  /*80d0*/  IADD3 R22, P3, R2, R22, RZ ;  /* 0x0000001602167210 */ /* 0x000fc80007f7e0ff */
[----:B------:R-:W-:-:S03]  /*80e0*/  IADD3.X R23, R3, R9, R23, P3, !PT ;  /* 0x0000000903177210 */ /* 0x000fc60001ffe417 */
[----:B------:R-:W-:-:S05]  /*80f0*/  IMAD.WIDE.U32 R22, R10, UR12, R22 ;  /* 0x0000000c0a167c25 */ /* 0x000fca000f8e0016 */
[----:B------:R-:W-:Y:S02]  /*8100*/  IADD3 R23, R23, UR9, RZ ;  /* 0x0000000917177c10 */ /* 0x000fe4000fffe0ff */
[----:B------:R-:W-:-:S04]  /*8110*/  LEA R152, P3, R22, UR20, 0x2 ;  /* 0x0000001416987c11 */ /* 0x000fc8000f8610ff */
[----:B------:R-:W-:Y:S02]  /*8120*/  LEA.HI.X R153, R22, UR21, R23, 0x2, P3 ;  /* 0x0000001516997c11 */ /* 0x000fe400098f1417 */
[----:B------:R-:W-:-:S03]  /*8130*/  ISETP.GT.AND P3, PT, R0, 0x8, P2 ;  /* 0x000000080000780c */ /* 0x000fc60001764270 */
[----:B------:R0:W-:Y:S10]  /*8140*/  STL.64 [R1+0x248], R152 ;  /* 0x0002489801007387 */ /* 0x0001f40000100a00 */
[----:B------:R-:W-:Y:S05]  /*8150*/  @!P3 BRA `(.L_x_32) ;  /* 0x000000000004b947 */ /* 0x000fea0003800000 */
[----:B------:R1:W5:Y:S02]  /*8160*/  LDG.E.LTC128B R11, desc[UR18][R152.64+0x20] ;  /* 0x00002012980b7981 */ /* 0x000364000c1e1920 */
.L_x_32:
[----:B------:R-:W-:Y:S05]  /*8170*/  BSYNC B1 ;  /* 0x0000000000017941 */ /* 0x000fea0003800000 */
.L_x_31:
[----:B------:R-:W2:Y:S01]  /*8180*/  LDL.LU R23, [R1+0x18] ;  /* 0x0000180001177983 */ /* 0x000ea20000300800 */
[----:B-----5:R-:W-:Y:S01]  /*8190*/  FMUL R22, R11, UR23 ;  /* 0x000000170b167c20 */ /* 0x020fe20008400000 */
[----:B------:R-:W-:Y:S01]  /*81a0*/  UIADD3 UR14, UP0, UR14, UR26, URZ ;  /* 0x0000001a0e0e7290 */ /* 0x000fe2000ff1e03f */
[----:B------:R-:W-:Y:S01]  /*81b0*/  ISETP.GT.AND P5, PT, R0, 0x9, P2 ;  /* 0x000000090000780c */ /* 0x000fe200017a4270 */
[----:B------:R-:W-:Y:S02]  /*81c0*/  BSSY B1, `(.L_x_33) ;  /* 0x0000011000017945 */ /* 0x000fe40003800000 */
[----:B------:R-:W-:Y:S01]  /*81d0*/  UIADD3.X UR15, UR17, UR27, URZ, UP0, !UPT ;  /* 0x0000001b110f7290 */ /* 0x000fe200087fe43f */
[----:B--2---:R-:W-:-:S05]  /*81e0*/  FFMA R22, R23, UR22, R22 ;  /* 0x0000001617167c23 */ /* 0x004fca0008000016 */
[----:B------:R2:W-:Y:S02]  /*81f0*/  @P3 STG.E desc[UR18][R18.64+0x20], R22 ;  /* 0x0000201612003986 */ /* 0x0005e4000c101912 */
[----:B--2---:R-:W-:-:S04]  /*8200*/  IMAD.U32 R18, RZ, RZ, UR26 ;  /* 0x0000001aff127e24 */ /* 0x004fc8000f8e00ff */
[----:B------:R-:W-:-:S03]  /*8210*/  IMAD.WIDE.U32 R18, R8, R18, UR14 ;  /* 0x0000000e08127e25 */ /* 0x000fc6000f8e0012 */
[----:B------:R-:W-:-:S04]  /*8220*/  IADD3 R18, P3, R2, R18, RZ ;  /* 0x0000001202127210 */ /* 0x000fc80007f7e0ff */
[----:B------:R-:W-:-:S03]  /*8230*/  IADD3.X R19, R3, R9, R19, P3, !PT ;  /* 0x0000000903137210 */ /* 0x000fc60001ffe413 */
[----:B------:R-:W-:-:S04]  /*8240*/  IMAD.WIDE.U32 R18, R10, UR12, R18 ;  /* 0x0000000c0a127c25 */ /* 0x000fc8000f8e0012 */
[----:B------:R-:W-:Y:S01]  /*8250*/  VIADD R19, R19, UR9 ;  /* 0x0000000913137c36 */ /* 0x000fe20008000000 */
[----:B01----:R-:W-:-:S04]  /*8260*/  LEA R152, P3, R18, UR20, 0x2 ;  /* 0x0000001412987c11 */ /* 0x003fc8000f8610ff */
[----:B------:R-:W-:Y:S01]  /*8270*/  LEA.HI.X R153, R18, UR21, R19, 0x2, P3 ;  /* 0x0000001512997c11 */ /* 0x000fe200098f1413 */
[----:B------:R-:W-:-:S04]  /*8280*/  IMAD.U32 R18, RZ, RZ, UR26 ;  /* 0x0000001aff127e24 */ /* 0x000fc8000f8e00ff */
[----:B------:R0:W-:Y:S01]  /*8290*/  STL.64 [R1+0x240], R152 ;  /* 0x0002409801007387 */ /* 0x0001e20000100a00 */
[----:B------:R-:W-:Y:S01]  /*82a0*/  IMAD.WIDE.U32 R20, R18, 0x7, R20 ;  /* 0x0000000712147825 */ /* 0x000fe200078e0014 */
[----:B------:R-:W-:Y:S06]  /*82b0*/  @!P5 BRA `(.L_x_34) ;  /* 0x000000000004d947 */ /* 0x000fec0003800000 */
[----:B------:R1:W5:Y:S02]  /*82c0*/  LDG.E.LTC128B R11, desc[UR18][R152.64+0x20] ;  /* 0x00002012980b7981 */ /* 0x000364000c1e1920 */
.L_x_34:
[----:B------:R-:W-:Y:S05]  /*82d0*/  BSYNC B1 ;  /* 0x0000000000017941 */ /* 0x000fea0003800000 */
.L_x_33:
[----:B------:R-:W2:Y:S01]  /*82e0*/  LDL.LU R19, [R1+0x1c] ;  /* 0x00001c0001137983 */ /* 0x000ea20000300800 */
[----:B-----5:R-:W-:Y:S01]  /*82f0*/  FMUL R18, R11, UR23 ;  /* 0x000000170b127c20 */ /* 0x020fe20008400000 */
[----:B------:R-:W-:Y:S02]  /*8300*/  IADD3 R21, R21, UR8, RZ ;  /* 0x0000000815157c10 */ /* 0x000fe4000fffe0ff */
[----:B------:R-:W-:Y:S01]  /*8310*/  ISETP.GT.AND P3, PT, R0, 0x10, P1 ;  /* 0x000000100000780c */ /* 0x000fe20000f64270 */
[----:B01----:R-:W3:Y:S01]  /*8320*/  LDL.LU R152, [R1+0x20] ;  /* 0x0000200001987983 */ /* 0x003ee20000300800 */
[----:B--2---:R-:W-:Y:S01]  /*8330*/  FFMA R23, R19, UR22, R18 ;  /* 0x0000001613177c23 */ /* 0x004fe20008000012 */
[----:B------:R-:W-:-:S04]  /*8340*/  IADD3 R19, P4, R6, R20, RZ ;  /* 0x0000001406137210 */ /* 0x000fc80007f9e0ff */
[----:B------:R0:W-:Y:S01]  /*8350*/  @P5 STG.E desc[UR18][R16.64+0x20], R23 ;  /* 0x0000201710005986 */ /* 0x0001e2000c101912 */
[----:B------:R-:W-:Y:S01]  /*8360*/  IMAD.X R22, R21, 0x1, R5, P4 ;  /* 0x0000000115167824 */ /* 0x000fe200020e0605 */
[----:B------:R-:W-:-:S04]  /*8370*/  LEA R18, P4, R19, UR20, 0x2 ;  /* 0x0000001413127c11 */ /* 0x000fc8000f8810ff */
[----:B------:R-:W-:-:S05]  /*8380*/  LEA.HI.X R19, R19, UR21, R22, 0x2, P4 ;  /* 0x0000001513137c11 */ /* 0x000fca000a0f1416 */
[----:B------:R1:W2:Y:S01]  /*8390*/  @P3 LDG.E.LTC128B R11, desc[UR18][R18.64] ;  /* 0x00000012120b3981 */ /* 0x0002a2000c1e1920 */
[----:B------:R-:W-:Y:S01]  /*83a0*/  IADD3 R20, P4, R20, UR26, RZ ;  /* 0x0000001a14147c10 */ /* 0x000fe2000ff9e0ff */
[----:B------:R-:W-:Y:S03]  /*83b0*/  BSSY B1, `(.L_x_35) ;  /* 0x000000f000017945 */ /* 0x000fe60003800000 */
[----:B------:R-:W-:Y:S02]  /*83c0*/  IADD3.X R21, R21, UR27, RZ, P4, !PT ;  /* 0x0000001b15157c10 */ /* 0x000fe4000a7fe4ff */
[----:B0-----:R-:W-:Y:S01]  /*83d0*/  IADD3 R23, P4, R20, R6, RZ ;  /* 0x0000000614177210 */ /* 0x001fe20007f9e0ff */
[----:B-1----:R-:W-:-:S04]  /*83e0*/  IMAD.U32 R18, RZ, RZ, UR28 ;  /* 0x0000001cff127e24 */ /* 0x002fc8000f8e00ff */
[----:B------:R-:W-:-:S04]  /*83f0*/  IMAD.WIDE.U32 R18, R18, 0x1c, R16 ;  /* 0x0000001c12127825 */ /* 0x000fc800078e0010 */
[----:B------:R-:W-:Y:S02]  /*8400*/  VIADD R19, R19, UR13 ;  /* 0x0000000d13137c36 */ /* 0x000fe40008000000 */
[----:B--2---:R-:W-:-:S04]  /*8410*/  FMUL R22, R11, UR23 ;  /* 0x000000170b167c20 */ /* 0x004fc80008400000 */
[----:B---3--:R-:W-:Y:S01]  /*8420*/  FFMA R22, R152, UR22, R22 ;  /* 0x0000001698167c23 */ /* 0x008fe20008000016 */
[----:B------:R-:W-:-:S04]  /*8430*/  IADD3.X R152, R21, R5, RZ, P4, !PT ;  /* 0x0000000515987210 */ /* 0x000fc800027fe4ff */
[----:B------:R0:W-:Y:S01]  /*8440*/  @P3 STG.E desc[UR18][R18.64], R22 ;  /* 0x0000001612003986 */ /* 0x0001e2000c101912 */
[----:B------:R-:W-:Y:S02]  /*8450*/  ISETP.GT.AND P3, PT, R0, 0x11, P1 ;  /* 0x000000110000780c */ /* 0x000fe40000f64270 */
[----:B0-----:R-:W-:-:S04]  /*8460*/  LEA R22, P4, R23, UR20, 0x2 ;  /* 0x0000001417167c11 */ /* 0x001fc8000f8810ff */
[----:B------:R-:W-:-:S07]  /*8470*/  LEA.HI.X R23, R23, UR21, R152, 0x2, P4 ;  /* 0x0000001517177c11 */ /* 0x000fce000a0f1498 */
[----:B------:R-:W-:Y:S05]  /*8480*/  @!P3 BRA `(.L_x_36) ;  /* 0x000000000004b947 */ /* 0x000fea0003800000 */
[----:B------:R0:W5:Y:S02]  /*8490*/  LDG.E.LTC128B R11, desc[UR18][R22.64] ;  /* 0x00000012160b7981 */ /* 0x000164000c1e1920 */
.L_x_36:
[----:B------:R-:W-:Y:S05]  /*84a0*/  BSYNC B1 ;  /* 0x0000000000017941 */ /* 0x000fea0003800000 */
.L_x_35:
[----:B0-----:R-:W2:Y:S01]  /*84b0*/  LDL.LU R23, [R1+0x24] ;  /* 0x0000240001177983 */ /* 0x001ea20000300800 */
[----:B------:R-:W-:Y:S01]  /*84c0*/  IADD3 R16, P4, R16, UR11, RZ ;  /* 0x0000000b10107c10 */ /* 0x000fe2000ff9e0ff */
[----:B-----5:R-:W-:Y:S01]  /*84d0*/  FMUL R22, R11, UR23 ;  /* 0x000000170b167c20 */ /* 0x020fe20008400000 */
[----:B------:R-:W-:Y:S01]  /*84e0*/  UIMAD.WIDE.U32 UR16, UR26, 0x7, UR16 ;  /* 0x000000071a1078a5 */ /* 0x000fe2000f8e0010 */
[----:B------:R-:W-:Y:S01]  /*84f0*/  BSSY B1, `(.L_x_37) ;  /* 0x0000012000017945 */ /* 0x000fe20003800000 */
[----:B------:R-:W-:Y:S02]  /*8500*/  IADD3.X R17, R17, UR10, RZ, P4, !PT ;  /* 0x0000000a11117c10 */ /* 0x000fe4000a7fe4ff */
[----:B------:R-:W-:-:S04]  /*8510*/  UIADD3 UR16, UP0, UR16, UR26, URZ ;  /* 0x0000001a10107290 */ /* 0x000fc8000ff1e03f */
[----:B------:R-:W-:Y:S01]  /*8520*/  UIADD3.X UR17, UR27, UR8, UR17, UP0, !UPT ;  /* 0x000000081b117290 */ /* 0x000fe200087fe411 */
[----:B--2---:R-:W-:-:S05]  /*8530*/  FFMA R22, R23, UR22, R22 ;  /* 0x0000001617167c23 */ /* 0x004fca0008000016 */
[----:B------:R0:W-:Y:S02]  /*8540*/  @P3 STG.E desc[UR18][R16.64], R22 ;  /* 0x0000001610003986 */ /* 0x0001e4000c101912 */
[----:B0-----:R-:W-:-:S04]  /*8550*/  IMAD.U32 R22, RZ, RZ, UR26 ;  /* 0x0000001aff167e24 */ /* 0x001fc8000f8e00ff */
[----:B------:R-:W-:-:S03]  /*8560*/  IMAD.WIDE.U32 R22, R8, R22, UR16 ;  /* 0x0000001008167e25 */ /* 0x000fc6000f8e0016 */
[----:B------:R-:W-:-:S04]  /*8570*/  IADD3 R22, P3, R2, R22, RZ ;  /* 0x0000001602167210 */ /* 0x000fc80007f7e0ff */
[----:B------:R-:W-:-:S03]  /*8580*/  IADD3.X R23, R3, R9, R23, P3, !PT ;  /* 0x0000000903177210 */ /* 0x000fc60001ffe417 */
[----:B------:R-:W-:-:S04]  /*8590*/  IMAD.WIDE.U32 R22, R10, UR12, R22 ;  /* 0x0000000c0a167c25 */ /* 0x000fc8000f8e0016 */
[----:B------:R-:W-:Y:S01]  /*85a0*/  VIADD R23, R23, UR9 ;  /* 0x0000000917177c36 */ /* 0x000fe20008000000 */
[----:B------:R-:W-:-:S04]  /*85b0*/  LEA R152, P3, R22, UR20, 0x2 ;  /* 0x0000001416987c11 */ /* 0x000fc8000f8610ff */
[----:B------:R-:W-:Y:S02]  /*85c0*/  LEA.HI.X R153, R22, UR21, R23, 0x2, P3 ;  /* 0x0000001516997c11 */ /* 0x000fe400098f1417 */
[----:B------:R-:W-:-:S03]  /*85d0*/  ISETP.GT.AND P3, PT, R0, 0x10, P2 ;  /* 0x000000100000780c */ /* 0x000fc60001764270 */
[----:B------:R0:W-:Y:S10]  /*85e0*/  STL.64 [R1+0x238], R152 ;  /* 0x0002389801007387 */ /* 0x0001f40000100a00 */
[----:B------:R-:W-:Y:S05]  /*85f0*/  @!P3 BRA `(.L_x_38) ;  /* 0x000000000004b947 */ /* 0x000fea0003800000 */
[----:B------:R1:W5:Y:S02]  /*8600*/  LDG.E.LTC128B R11, desc[UR18][R152.64+0x20] ;  /* 0x00002012980b7981 */ /* 0x000364000c1e1920 */
.L_x_38:
[----:B------:R-:W-:Y:S05]  /*8610*/  BSYNC B1 ;  /* 0x0000000000017941 */ /* 0x000fea0003800000 */
.L_x_37:
[----:B------:R-:W2:Y:S01]  /*8620*/  LDL.LU R23, [R1+0x28] ;  /* 0x0000280001177983 */ /* 0x000ea20000300800 */
[----:B-----5:R-:W-:Y:S01]  /*8630*/  FMUL R22, R11, UR23 ;  /* 0x000000170b167c20 */ /* 0x020fe20008400000 */
[----:B------:R-:W-:Y:S01]  /*8640*/  UIMAD.WIDE.U32 UR14, UR26, 0x7, UR14 ;  /* 0x000000071a0e78a5 */ /* 0x000fe2000f8e000e */
[----:B------:R-:W-:Y:S01]  /*8650*/  ISETP.GT.AND P5, PT, R0, 0x11, P2 ;  /* 0x000000110000780c */ /* 0x000fe200017a4270 */
[----:B------:R-:W-:Y:S02]  /*8660*/  BSSY B1, `(.L_x_39) ;  /* 0x0000012000017945 */ /* 0x000fe40003800000 */
[----:B------:R-:W-:-:S04]  /*8670*/  UIADD3 UR14, UP0, UR14, UR26, URZ ;  /* 0x0000001a0e0e7290 */ /* 0x000fc8000ff1e03f */
[----:B------:R-:W-:Y:S01]  /*8680*/  UIADD3.X UR15, UR27, UR8, UR15, UP0, !UPT ;  /* 0x000000081b0f7290 */ /* 0x000fe200087fe40f */
[----:B--2---:R-:W-:-:S05]  /*8690*/  FFMA R22, R23, UR22, R22 ;  /* 0x0000001617167c23 */ /* 0x004fca0008000016 */
[----:B------:R2:W-:Y:S02]  /*86a0*/  @P3 STG.E desc[UR18][R18.64+0x20], R22 ;  /* 0x0000201612003986 */ /* 0x0005e4000c101912 */
[----:B--2---:R-:W-:-:S04]  /*86b0*/  IMAD.U32 R18, RZ, RZ, UR26 ;  /* 0x0000001aff127e24 */ /* 0x004fc8000f8e00ff */
[----:B------:R-:W-:-:S03]  /*86c0*/  IMAD.WIDE.U32 R18, R8, R18, UR14 ;  /* 0x0000000e08127e25 */ /* 0x000fc6000f8e0012 */
[----:B------:R-:W-:-:S04]  /*86d0*/  IADD3 R18, P3, R2, R18, RZ ;  /* 0x0000001202127210 */ /* 0x000fc80007f7e0ff */
[----:B------:R-:W-:-:S03]  /*86e0*/  IADD3.X R19, R3, R9, R19, P3, !PT ;  /* 0x0000000903137210 */ /* 0x000fc60001ffe413 */
[----:B------:R-:W-:-:S05]  /*86f0*/  IMAD.WIDE.U32 R18, R10, UR12, R18 ;  /* 0x0000000c0a127c25 */ /* 0x000fca000f8e0012 */
[----:B------:R-:W-:Y:S02]  /*8700*/  IADD3 R19, R19, UR9, RZ ;  /* 0x0000000913137c10 */ /* 0x000fe4000fffe0ff */
[----:B01----:R-:W-:-:S04]  /*8710*/  LEA R152, P3, R18, UR20, 0x2 ;  /* 0x0000001412987c11 */ /* 0x003fc8000f8610ff */
[----:B------:R-:W-:Y:S01]  /*8720*/  LEA.HI.X R153, R18, UR21, R19, 0x2, P3 ;  /* 0x0000001512997c11 */ /* 0x000fe200098f1413 */
[----:B------:R-:W-:-:S04]  /*8730*/  IMAD.U32 R18, RZ, RZ, UR26 ;  /* 0x0000001aff127e24 */ /* 0x000fc8000f8e00ff */
[----:B------:R0:W-:Y:S01]  /*8740*/  STL.64 [R1+0x230], R152 ;  /* 0x0002309801007387 */ /* 0x0001e20000100a00 */
[----:B------:R-:W-:Y:S01]  /*8750*/  IMAD.WIDE.U32 R20, R18, 0x7, R20 ;  /* 0x0000000712147825 */ /* 0x000fe200078e0014 */
[----:B------:R-:W-:Y:S06]  /*8760*/  @!P5 BRA `(.L_x_40) ;  /* 0x000000000004d947 */ /* 0x000fec0003800000 */
[----:B------:R1:W5:Y:S02]  /*8770*/  LDG.E.LTC128B R11, desc[UR18][R152.64+0x20] ;  /* 0x00002012980b7981 */ /* 0x000364000c1e1920 */
.L_x_40:
[----:B------:R-:W-:Y:S05]  /*8780*/  BSYNC B1 ;  /* 0x0000000000017941 */ /* 0x000fea0003800000 */
.L_x_39:
[----:B------:R-:W2:Y:S01]  /*8790*/  LDL.LU R19, [R1+0x2c] ;  /* 0x00002c0001137983 */ /* 0x000ea20000300800 */
[----:B-----5:R-:W-:Y:S01]  /*87a0*/  FMUL R18, R11, UR23 ;  /* 0x000000170b127c20 */ /* 0x020fe20008400000 */
[----:B------:R-:W-:Y:S01]  /*87b0*/  VIADD R21, R21, UR8 ;  /* 0x0000000815157c36 */ /* 0x000fe20008000000 */
        /* <DEDUP_REMOVED lines=12> */
[----:B0-----:R-:W-:Y:S02]  /*8880*/  IADD3 R23, P4, R20, R6, RZ ;  /* 0x0000000614177210 */ /* 0x001fe40007f9e0ff */
[----:B-1----:R-:W-:-:S05]  /*8890*/  MOV R18, UR28 ;  /* 0x0000001c00127c02 */ /* 0x002fca0008000f00 */
[----:B------:R-:W-:-:S04]  /*88a0*/  IMAD.WIDE.U32 R18, R18, 0x1c, R16 ;  /* 0x0000001c12127825 */ /* 0x000fc800078e0010 */
[----:B------:R-:W-:Y:S02]  /*88b0*/  VIADD R19, R19, UR13 ;  /* 0x0000000d13137c36 */ /* 0x000fe40008000000 */
[----:B--2---:R-:W-:-:S04]  /*88c0*/  FMUL R22, R11, UR23 ;  /* 0x000000170b167c20 */ /* 0x004fc80008400000 */
[----:B---3--:R-:W-:Y:S01]  /*88d0*/  FFMA R22, R152, UR22, R22 ;  /* 0x0000001698167c23 */ /* 0x008fe20008000016 */
[----:B------:R-:W-:-:S04]  /*88e0*/  IMAD.X R152, R21, 0x1, R5, P4 ;  /* 0x0000000115987824 */ /* 0x000fc800020e0605 */
[----:B------:R0:W-:Y:S01]  /*88f0*/  @P3 STG.E desc[UR18][R18.64], R22 ;  /* 0x0000001612003986 */ /* 0x0001e2000c101912 */
[----:B------:R-:W-:Y:S02]  /*8900*/  ISETP.GT.AND P3, PT, R0, 0x19, P1 ;  /* 0x000000190000780c */ /* 0x000fe40000f64270 */
[----:B0-----:R-:W-:-:S04]  /*8910*/  LEA R22, P4, R23, UR20, 0x2 ;  /* 0x0000001417167c11 */ /* 0x001fc8000f8810ff */
[----:B------:R-:W-:-:S07]  /*8920*/  LEA.HI.X R23, R23, UR21, R152, 0x2, P4 ;  /* 0x0000001517177c11 */ /* 0x000fce000a0f1498 */
[----:B------:R-:W-:Y:S05]  /*8930*/  @!P3 BRA `(.L_x_42) ;  /* 0x000000000004b947 */ /* 0x000fea0003800000 */
[----:B------:R0:W5:Y:S02]  /*8940*/  LDG.E.LTC128B R11, desc[UR18][R22.64] ;  /* 0x00000012160b7981 */ /* 0x000164000c1e1920 */
.L_x_42:
[----:B------:R-:W-:Y:S05]  /*8950*/  BSYNC B1 ;  /* 0x0000000000017941 */ /* 0x000fea0003800000 */
.L_x_41:
        /* <DEDUP_REMOVED lines=22> */
.L_x_44:
[----:B------:R-:W-:Y:S05]  /*8ac0*/  BSYNC B1 ;  /* 0x0000000000017941 */ /* 0x000fea0003800000 */
.L_x_43:
        /* <DEDUP_REMOVED lines=22> */
.L_x_46:
[----:B------:R-:W-:Y:S05]  /*8c30*/  BSYNC B1 ;  /* 0x0000000000017941 */ /* 0x000fea0003800000 */
.L_x_45:
        /* <DEDUP_REMOVED lines=28> */
.L_x_48:
[----:B------:R-:W-:Y:S05]  /*8e00*/  BSYNC B1 ;  /* 0x0000000000017941 */ /* 0x000fea0003800000 */
.L_x_47:
        /* <DEDUP_REMOVED lines=22> */
.L_x_50:
[----:B------:R-:W-:Y:S05]  /*8f70*/  BSYNC B1 ;  /* 0x0000000000017941 */ /* 0x000fea0003800000 */
.L_x_49:
        /* <DEDUP_REMOVED lines=22> */
.L_x_52:
[----:B------:R-:W-:Y:S05]  /*90e0*/  BSYNC B1 ;  /* 0x0000000000017941 */ /* 0x000fea0003800000 */
.L_x_51:
        /* <DEDUP_REMOVED lines=28> */
.L_x_54:
[----:B------:R-:W-:Y:S05]  /*92b0*/  BSYNC B1 ;  /* 0x0000000000017941 */ /* 0x000fea0003800000 */
.L_x_53:
        /* <DEDUP_REMOVED lines=22> */
.L_x_56:
[----:B------:R-:W-:Y:S05]  /*9420*/  BSYNC B1 ;  /* 0x0000000000017941 */ /* 0x000fea0003800000 */
.L_x_55:
        /* <DEDUP_REMOVED lines=22> */
.L_x_58:
[----:B------:R-:W-:Y:S05]  /*9590*/  BSYNC B1 ;  /* 0x0000000000017941 */ /* 0x000fea0003800000 */
.L_x_57:
        /* <DEDUP_REMOVED lines=28> */
.L_x_60:
[----:B------:R-:W-:Y:S05]  /*9760*/  BSYNC B1 ;  /* 0x0000000000017941 */ /* 0x000fea0003800000 */
.L_x_59:
        /* <DEDUP_REMOVED lines=22> */
.L_x_62:
[----:B------:R-:W-:Y:S05]  /*98d0*/  BSYNC B1 ;  /* 0x0000000000017941 */ /* 0x000fea0003800000 */
.L_x_61:
        /* <DEDUP_REMOVED lines=22> */
.L_x_64:
[----:B------:R-:W-:Y:S05]  /*9a40*/  BSYNC B1 ;  /* 0x0000000000017941 */ /* 0x000fea0003800000 */
.L_x_63:
        /* <DEDUP_REMOVED lines=28> */
.L_x_66:
[----:B------:R-:W-:Y:S05]  /*9c10*/  BSYNC B1 ;  /* 0x0000000000017941 */ /* 0x000fea0003800000 */
.L_x_65:
        /* <DEDUP_REMOVED lines=22> */
.L_x_68:
[----:B------:R-:W-:Y:S05]  /*9d80*/  BSYNC B1 ;  /* 0x0000000000017941 */ /* 0x000fea0003800000 */
.L_x_67:
        /* <DEDUP_REMOVED lines=22> */
.L_x_70:
[----:B------:R-:W-:Y:S05]  /*9ef0*/  BSYNC B1 ;  /* 0x0000000000017941 */ /* 0x000fea0003800000 */
.L_x_69:
        /* <DEDUP_REMOVED lines=28> */
.L_x_72:
[----:B------:R-:W-:Y:S05]  /*a0c0*/  BSYNC B1 ;  /* 0x0000000000017941 */ /* 0x000fea0003800000 */
.L_x_71:
        /* <DEDUP_REMOVED lines=22> */
.L_x_74:
[----:B------:R-:W-:Y:S05]  /*a230*/  BSYNC B1 ;  /* 0x0000000000017941 */ /* 0x000fea0003800000 */
.L_x_73:
        /* <DEDUP_REMOVED lines=22> */
.L_x_76:
[----:B------:R-:W-:Y:S05]  /*a3a0*/  BSYNC B1 ;  /* 0x0000000000017941 */ /* 0x000fea0003800000 */
.L_x_75:
        /* <DEDUP_REMOVED lines=28> */
.L_x_78:
[----:B------:R-:W-:Y:S05]  /*a570*/  BSYNC B1 ;  /* 0x0000000000017941 */ /* 0x000fea0003800000 */
.L_x_77:
        /* <DEDUP_REMOVED lines=19> */
[----:B------:R0:W-:Y:S10]  /*a6b0*/  STL.64 [R1], R152 ;  /* 0x0000009801007387 */ /* 0x0001f40000100a00 */
[----:B------:R-:W-:Y:S05]  /*a6c0*/  @!P3 BRA `(.L_x_80) ;  /* 0x000000000004b947 */ /* 0x000fea0003800000 */
[----:B------:R1:W5:Y:S02]  /*a6d0*/  LDG.E.LTC128B R11, desc[UR18][R152.64+0x20] ;  /* 0x00002012980b7981 */ /* 0x000364000c1e1920 */
.L_x_80:
[----:B------:R-:W-:Y:S05]  /*a6e0*/  BSYNC B1 ;  /* 0x0000000000017941 */ /* 0x000fea0003800000 */
.L_x_79:
        /* <DEDUP_REMOVED lines=15> */
[----:B------:R-:W-:-:S04]  /*a7e0*/  LEA R236, P3, R18, UR20, 0x2 ;  /* 0x0000001412ec7c11 */ /* 0x000fc8000f8610ff */
[----:B------:R-:W-:Y:S01]  /*a7f0*/  LEA.HI.X R237, R18, UR21, R19, 0x2, P3 ;  /* 0x0000001512ed7c11 */ /* 0x000fe200098f1413 */
[----:B------:R-:W-:-:S04]  /*a800*/  IMAD.U32 R18, RZ, RZ, UR26 ;  /* 0x0000001aff127e24 */ /* 0x000fc8000f8e00ff */
[----:B------:R-:W-:Y:S01]  /*a810*/  IMAD.WIDE.U32 R20, R18, 0x7, R20 ;  /* 0x0000000712147825 */ /* 0x000fe200078e0014 */
[----:B------:R-:W-:Y:S06]  /*a820*/  @!P5 BRA `(.L_x_82) ;  /* 0x000000000004d947 */ /* 0x000fec0003800000 */
[----:B------:R2:W5:Y:S02]  /*a830*/  LDG.E.LTC128B R11, desc[UR18][R236.64+0x20] ;  /* 0x00002012ec0b7981 */ /* 0x000564000c1e1920 */
.L_x_82:
[----:B------:R-:W-:Y:S05]  /*a840*/  BSYNC B1 ;  /* 0x0000000000017941 */ /* 0x000fea0003800000 */
.L_x_81:
[----:B------:R-:W3:Y:S01]  /*a850*/  LDL.LU R19, [R1+0x9c] ;  /* 0x00009c0001137983 */ /* 0x000ee20000300800 */
[----:B-----5:R-:W-:Y:S01]  /*a860*/  FMUL R18, R11, UR23 ;  /* 0x000000170b127c20 */ /* 0x020fe20008400000 */
[----:B------:R-:W-:Y:S02]  /*a870*/  IADD3 R21, R21, UR8, RZ ;  /* 0x0000000815157c10 */ /* 0x000fe4000fffe0ff */
[----:B------:R-:W-:Y:S01]  /*a880*/  ISETP.GT.AND P3, PT, R0, 0x50, P1 ;  /* 0x000000500000780c */ /* 0x000fe20000f64270 */
[----:B01----:R-:W4:Y:S01]  /*a890*/  LDL.LU R152, [R1+0xa0] ;  /* 0x0000a00001987983 */ /* 0x003f220000300800 */
[----:B---3--:R-:W-:Y:S01]  /*a8a0*/  FFMA R23, R19, UR22, R18 ;  /* 0x0000001613177c23 */ /* 0x008fe20008000012 */
[----:B------:R-:W-:-:S04]  /*a8b0*/  IADD3 R19, P4, R6, R20, RZ ;  /* 0x0000001406137210 */ /* 0x000fc80007f9e0ff */
[----:B------:R0:W-:Y:S01]  /*a8c0*/  @P5 STG.E desc[UR18][R16.64+0x20], R23 ;  /* 0x0000201710005986 */ /* 0x0001e2000c101912 */
[----:B------:R-:W-:Y:S01]  /*a8d0*/  IMAD.X R22, R21, 0x1, R5, P4 ;  /* 0x0000000115167824 */ /* 0x000fe200020e0605 */
[----:B------:R-:W-:-:S04]  /*a8e0*/  LEA R18, P4, R19, UR20, 0x2 ;  /* 0x0000001413127c11 */ /* 0x000fc8000f8810ff */
[----:B------:R-:W-:-:S05]  /*a8f0*/  LEA.HI.X R19, R19, UR21, R22, 0x2, P4 ;  /* 0x0000001513137c11 */ /* 0x000fca000a0f1416 */
[----:B------:R1:W3:Y:S01]  /*a900*/  @P3 LDG.E.LTC128B R11, desc[UR18][R18.64] ;  /* 0x00000012120b3981 */ /* 0x0002e2000c1e1920 */
[----:B------:R-:W-:Y:S01]  /*a910*/  IADD3 R20, P4, R20, UR26, RZ ;  /* 0x0000001a14147c10 */ /* 0x000fe2000ff9e0ff */
[----:B------:R-:W-:Y:S03]  /*a920*/  BSSY B1, `(.L_x_83) ;  /* 0x000000f000017945 */ /* 0x000fe60003800000 */
[----:B------:R-:W-:Y:S02]  /*a930*/  IADD3.X R21, R21, UR27, RZ, P4, !PT ;  /* 0x0000001b15157c10 */ /* 0x000fe4000a7fe4ff */
[----:B0-----:R-:W-:Y:S01]  /*a940*/  IADD3 R23, P4, R20, R6, RZ ;  /* 0x0000000614177210 */ /* 0x001fe20007f9e0ff */
[----:B-1----:R-:W-:-:S04]  /*a950*/  IMAD.U32 R18, RZ, RZ, UR28 ;  /* 0x0000001cff127e24 */ /* 0x002fc8000f8e00ff */
[----:B------:R-:W-:-:S04]  /*a960*/  IMAD.WIDE.U32 R18, R18, 0x1c, R16 ;  /* 0x0000001c12127825 */ /* 0x000fc800078e0010 */
[----:B------:R-:W-:Y:S02]  /*a970*/  VIADD R19, R19, UR13 ;  /* 0x0000000d13137c36 */ /* 0x000fe40008000000 */
[----:B---3--:R-:W-:-:S04]  /*a980*/  FMUL R22, R11, UR23 ;  /* 0x000000170b167c20 */ /* 0x008fc80008400000 */
[----:B----4-:R-:W-:Y:S01]  /*a990*/  FFMA R22, R152, UR22, R22 ;  /* 0x0000001698167c23 */ /* 0x010fe20008000016 */
[----:B------:R-:W-:-:S04]  /*a9a0*/  IADD3.X R152, R21, R5, RZ, P4, !PT ;  /* 0x0000000515987210 */ /* 0x000fc800027fe4ff */
[----:B------:R0:W-:Y:S01]  /*a9b0*/  @P3 STG.E desc[UR18][R18.64], R22 ;  /* 0x0000001612003986 */ /* 0x0001e2000c101912 */
[----:B------:R-:W-:Y:S02]  /*a9c0*/  ISETP.GT.AND P3, PT, R0, 0x51, P1 ;  /* 0x000000510000780c */ /* 0x000fe40000f64270 */
[----:B0-----:R-:W-:-:S04]  /*a9d0*/  LEA R22, P4, R23, UR20, 0x2 ;  /* 0x0000001417167c11 */ /* 0x001fc8000f8810ff */
[----:B------:R-:W-:-:S07]  /*a9e0*/  LEA.HI.X R23, R23, UR21, R152, 0x2, P4 ;  /* 0x0000001517177c11 */ /* 0x000fce000a0f1498 */
[----:B------:R-:W-:Y:S05]  /*a9f0*/  @!P3 BRA `(.L_x_84) ;  /* 0x000000000004b947 */ /* 0x000fea0003800000 */
[----:B------:R0:W5:Y:S02]  /*aa00*/  LDG.E.LTC128B R11, desc[UR18][R22.64] ;  /* 0x00000012160b7981 */ /* 0x000164000c1e1920 */
.L_x_84:
[----:B------:R-:W-:Y:S05]  /*aa10*/  BSYNC B1 ;  /* 0x0000000000017941 */ /* 0x000fea0003800000 */
.L_x_83:
[----:B0-----:R-:W3:Y:S01]  /*aa20*/  LDL.LU R23, [R1+0xa4] ;  /* 0x0000a40001177983 */ /* 0x001ee20000300800 */
[----:B------:R-:W-:Y:S01]  /*aa30*/  IADD3 R16, P4, R16, UR11, RZ ;  /* 0x0000000b10107c10 */ /* 0x000fe2000ff9e0ff */
[----:B-----5:R-:W-:Y:S01]  /*aa40*/  FMUL R22, R11, UR23 ;  /* 0x000000170b167c20 */ /* 0x020fe20008400000 */
[----:B------:R-:W-:Y:S01]  /*aa50*/  UIMAD.WIDE.U32 UR16, UR26, 0x7, UR16 ;  /* 0x000000071a1078a5 */ /* 0x000fe2000f8e0010 */
[----:B------:R-:W-:Y:S01]  /*aa60*/  BSSY B1, `(.L_x_85) ;  /* 0x0000011000017945 */ /* 0x000fe20003800000 */
[----:B------:R-:W-:Y:S02]  /*aa70*/  IADD3.X R17, R17, UR10, RZ, P4, !PT ;  /* 0x0000000a11117c10 */ /* 0x000fe4000a7fe4ff */
[----:B------:R-:W-:-:S04]  /*aa80*/  UIADD3 UR16, UP0, UR16, UR26, URZ ;  /* 0x0000001a10107290 */ /* 0x000fc8000ff1e03f */
[----:B------:R-:W-:Y:S01]  /*aa90*/  UIADD3.X UR17, UR27, UR8, UR17, UP0, !UPT ;  /* 0x000000081b117290 */ /* 0x000fe200087fe411 */
[----:B---3--:R-:W-:-:S05]  /*aaa0*/  FFMA R22, R23, UR22, R22 ;  /* 0x0000001617167c23 */ /* 0x008fca0008000016 */
        /* <DEDUP_REMOVED lines=9> */
[----:B------:R-:W-:-:S13]  /*ab40*/  ISETP.GT.AND P3, PT, R0, 0x50, P2 ;  /* 0x000000500000780c */ /* 0x000fda0001764270 */
[----:B------:R-:W-:Y:S05]  /*ab50*/  @!P3 BRA `(.L_x_86) ;  /* 0x000000000004b947 */ /* 0x000fea0003800000 */
[----:B------:R0:W5:Y:S02]  /*ab60*/  LDG.E.LTC128B R11, desc[UR18][R234.64+0x20] ;  /* 0x00002012ea0b7981 */ /* 0x000164000c1e1920 */
.L_x_86:
[----:B------:R-:W-:Y:S05]  /*ab70*/  BSYNC B1 ;  /* 0x0000000000017941 */ /* 0x000fea0003800000 */
.L_x_85:
[----:B------:R-:W3:Y:S01]  /*ab80*/  LDL.LU R23, [R1+0xa8] ;  /* 0x0000a80001177983 */ /* 0x000ee20000300800 */
[----:B-----5:R-:W-:Y:S01]  /*ab90*/  FMUL R22, R11, UR23 ;  /* 0x000000170b167c20 */ /* 0x020fe20008400000 */
[----:B------:R-:W-:Y:S01]  /*aba0*/  UIMAD.WIDE.U32 UR14, UR26, 0x7, UR14 ;  /* 0x000000071a0e78a5 */ /* 0x000fe2000f8e000e */
[----:B------:R-:W-:Y:S01]  /*abb0*/  ISETP.GT.AND P5, PT, R0, 0x51, P2 ;  /* 0x000000510000780c */ /* 0x000fe200017a4270 */
[----:B------:R-:W-:Y:S02]  /*abc0*/  BSSY B1, `(.L_x_87) ;  /* 0x0000011000017945 */ /* 0x000fe40003800000 */
[----:B------:R-:W-:-:S04]  /*abd0*/  UIADD3 UR14, UP0, UR14, UR26, URZ ;  /* 0x0000001a0e0e7290 */ /* 0x000fc8000ff1e03f */
[----:B------:R-:W-:Y:S01]  /*abe0*/  UIADD3.X UR15, UR27, UR8, UR15, UP0, !UPT ;  /* 0x000000081b0f7290 */ /* 0x000fe200087fe40f */
[----:B---3--:R-:W-:-:S05]  /*abf0*/  FFMA R22, R23, UR22, R22 ;  /* 0x0000001617167c23 */ /* 0x008fca0008000016 */
[----:B------:R1:W-:Y:S02]  /*ac00*/  @P3 STG.E desc[UR18][R18.64+0x20], R22 ;  /* 0x0000201612003986 */ /* 0x0003e4000c101912 */
[----:B-1----:R-:W-:-:S04]  /*ac10*/  IMAD.U32 R18, RZ, RZ, UR26 ;  /* 0x0000001aff127e24 */ /* 0x002fc8000f8e00ff */
[----:B------:R-:W-:-:S03]  /*ac20*/  IMAD.WIDE.U32 R18, R8, R18, UR14 ;  /* 0x0000000e08127e25 */ /* 0x000fc6000f8e0012 */
[----:B------:R-:W-:-:S04]  /*ac30*/  IADD3 R18, P3, R2, R18, RZ ;  /* 0x0000001202127210 */ /* 0x000fc80007f7e0ff */
[----:B------:R-:W-:-:S03]  /*ac40*/  IADD3.X R19, R3, R9, R19, P3, !PT ;  /* 0x0000000903137210 */ /* 0x000fc60001ffe413 */
[----:B------:R-:W-:-:S05]  /*ac50*/  IMAD.WIDE.U32 R18, R10, UR12, R18 ;  /* 0x0000000c0a127c25 */ /* 0x000fca000f8e0012 */
[----:B------:R-:W-:Y:S02]  /*ac60*/  IADD3 R19, R19, UR9, RZ ;  /* 0x0000000913137c10 */ /* 0x000fe4000fffe0ff */
[----:B------:R-:W-:-:S04]  /*ac70*/  LEA R232, P3, R18, UR20, 0x2 ;  /* 0x0000001412e87c11 */ /* 0x000fc8000f8610ff */
[----:B------:R-:W-:Y:S01]  /*ac80*/  LEA.HI.X R233, R18, UR21, R19, 0x2, P3 ;  /* 0x0000001512e97c11 */ /* 0x000fe200098f1413 */
[----:B------:R-:W-:-:S04]  /*ac90*/  IMAD.U32 R18, RZ, RZ, UR26 ;  /* 0x0000001aff127e24 */ /* 0x000fc8000f8e00ff */
[----:B------:R-:W-:Y:S01]  /*aca0*/  IMAD.WIDE.U32 R20, R18, 0x7, R20 ;  /* 0x0000000712147825 */ /* 0x000fe200078e0014 */
[----:B------:R-:W-:Y:S06]  /*acb0*/  @!P5 BRA `(.L_x_88) ;  /* 0x000000000004d947 */ /* 0x000fec0003800000 */
[----:B------:R1:W5:Y:S02]  /*acc0*/  LDG.E.LTC128B R11, desc[UR18][R232.64+0x20] ;  /* 0x00002012e80b7981 */ /* 0x000364000c1e1920 */
.L_x_88:
[----:B------:R-:W-:Y:S05]  /*acd0*/  BSYNC B1 ;  /* 0x0000000000017941 */ /* 0x000fea0003800000 */
.L_x_87:
[----:B------:R-:W3:Y:S01]  /*ace0*/  LDL.LU R18, [R1+0xac] ;  /* 0x0000ac0001127983 */ /* 0x000ee20000300800 */
[----:B------:R-:W-:Y:S01]  /*acf0*/  IADD3 R19, P4, R6, R20, RZ ;  /* 0x0000001406137210 */ /* 0x000fe20007f9e0ff */
[----:B-----5:R-:W-:Y:S01]  /*ad00*/  FMUL R23, R11, UR23 ;  /* 0x000000170b177c20 */ /* 0x020fe20008400000 */
[----:B------:R-:W-:Y:S01]  /*ad10*/  VIADD R21, R21, UR8 ;  /* 0x0000000815157c36 */ /* 0x000fe20008000000 */
[----:B------:R-:W-:Y:S01]  /*ad20*/  ISETP.GT.AND P3, PT, R0, 0x58, P1 ;  /* 0x000000580000780c */ /* 0x000fe20000f64270 */
[----:B------:R-:W4:Y:S02]  /*ad30*/  LDL.LU R152, [R1+0xb0] ;  /* 0x0000b00001987983 */ /* 0x000f240000300800 */
[----:B------:R-:W-:Y:S02]  /*ad40*/  IMAD.X R22, R21, 0x1, R5, P4 ;  /* 0x0000000115167824 */ /* 0x000fe400020e0605 */
[----:B---3--:R-:W-:Y:S01]  /*ad50*/  FFMA R23, R18, UR22, R23 ;  /* 0x0000001612177c23 */ /* 0x008fe20008000017 */
[----:B------:R-:W-:-:S04]  /*ad60*/  LEA R18, P4, R19, UR20, 0x2 ;  /* 0x0000001413127c11 */ /* 0x000fc8000f8810ff */
[----:B------:R-:W-:Y:S01]  /*ad70*/  LEA.HI.X R19, R19, UR21, R22, 0x2, P4 ;  /* 0x0000001513137c11 */ /* 0x000fe2000a0f1416 */
[----:B------:R3:W-:Y:S04]  /*ad80*/  @P5 STG.E desc[UR18][R16.64+0x20], R23 ;  /* 0x0000201710005986 */ /* 0x0007e8000c101912 */
[----:B------:R0:W2:Y:S01]  /*ad90*/  @P3 LDG.E.LTC128B R11, desc[UR18][R18.64] ;  /* 0x00000012120b3981 */ /* 0x0000a2000c1e1920 */
[----:B------:R-:W-:Y:S01]  /*ada0*/  IADD3 R20, P4, R20, UR26, RZ ;  /* 0x0000001a14147c10 */ /* 0x000fe2000ff9e0ff */
[----:B------:R-:W-:Y:S03]  /*adb0*/  BSSY B1, `(.L_x_89) ;  /* 0x000000f000017945 */ /* 0x000fe60003800000 */
[----:B------:R-:W-:-:S02]  /*adc0*/  IADD3.X R21, R21, UR27, RZ, P4, !PT ;  /* 0x0000001b15157c10 */ /* 0x000fc4000a7fe4ff */
[----:B---3--:R-:W-:Y:S02]  /*add0*/  IADD3 R23, P4, R20, R6, RZ ;  /* 0x0000000614177210 */ /* 0x008fe40007f9e0ff */
[----:B0-----:R-:W-:-:S05]  /*ade0*/  MOV R18, UR28 ;  /* 0x0000001c00127c02 */ /* 0x001fca0008000f00 */
[----:B------:R-:W-:-:S04]  /*adf0*/  IMAD.WIDE.U32 R18, R18, 0x1c, R16 ;  /* 0x0000001c12127825 */ /* 0x000fc800078e0010 */
[----:B------:R-:W-:Y:S02]  /*ae00*/  VIADD R19, R19, UR13 ;  /* 0x0000000d13137c36 */ /* 0x000fe40008000000 */
[----:B--2---:R-:W-:-:S04]  /*ae10*/  FMUL R22, R11, UR23 ;  /* 0x000000170b167c20 */ /* 0x004fc80008400000 */
[----:B----4-:R-:W-:Y:S01]  /*ae20*/  FFMA R22, R152, UR22, R22 ;  /* 0x0000001698167c23 */ /* 0x010fe20008000016 */
[----:B------:R-:W-:-:S04]  /*ae30*/  IMAD.X R152, R21, 0x1, R5, P4 ;  /* 0x0000000115987824 */ /* 0x000fc800020e0605 */
[----:B------:R0:W-:Y:S01]  /*ae40*/  @P3 STG.E desc[UR18][R18.64], R22 ;  /* 0x0000001612003986 */ /* 0x0001e2000c101912 */
[----:B------:R-:W-:Y:S02]  /*ae50*/  ISETP.GT.AND P3, PT, R0, 0x59, P1 ;  /* 0x000000590000780c */ /* 0x000fe40000f64270 */
[----:B0-----:R-:W-:-:S04]  /*ae60*/  LEA R22, P4, R23, UR20, 0x2 ;  /* 0x0000001417167c11 */ /* 0x001fc8000f8810ff */
[----:B------:R-:W-:-:S07]  /*ae70*/  LEA.HI.X R23, R23, UR21, R152, 0x2, P4 ;  /* 0x0000001517177c11 */ /* 0x000fce000a0f1498 */
[----:B------:R-:W-:Y:S05]  /*ae80*/  @!P3 BRA `(.L_x_90) ;  /* 0x000000000004b947 */ /* 0x000fea0003800000 */
[----:B------:R0:W5:Y:S02]  /*ae90*/  LDG.E.LTC128B R11, desc[UR18][R22.64] ;  /* 0x00000012160b7981 */ /* 0x000164000c1e1920 */
.L_x_90:
[----:B------:R-:W-:Y:S05]  /*aea0*/  BSYNC B1 ;  /* 0x0000000000017941 */ /* 0x000fea0003800000 */
.L_x_89:
        /* <DEDUP_REMOVED lines=18> */
[----:B------:R-:W-:-:S13]  /*afd0*/  ISETP.GT.AND P3, PT, R0, 0x58, P2 ;  /* 0x000000580000780c */ /* 0x000fda0001764270 */
[----:B------:R-:W-:Y:S05]  /*afe0*/  @!P3 BRA `(.L_x_92) ;  /* 0x000000000004b947 */ /* 0x000fea0003800000 */
[----:B------:R0:W5:Y:S02]  /*aff0*/  LDG.E.LTC128B R11, desc[UR18][R228.64+0x20] ;  /* 0x00002012e40b7981 */ /* 0x000164000c1e1920 */
.L_x_92:
[----:B------:R-:W-:Y:S05]  /*b000*/  BSYNC B1 ;  /* 0x0000000000017941 */ /* 0x000fea0003800000 */
.L_x_91:
        /* <DEDUP_REMOVED lines=21> */
.L_x_94:
[----:B------:R-:W-:Y:S05]  /*b160*/  BSYNC B1 ;  /* 0x0000000000017941 */ /* 0x000fea0003800000 */
.L_x_93:
[----:B------:R-:W3:Y:S01]  /*b170*/  LDL.LU R18, [R1+0xbc] ;  /* 0x0000bc0001127983 */ /* 0x000ee20000300800 */
[----:B------:R-:W-:Y:S01]  /*b180*/  IADD3 R21, R21, UR8, RZ ;  /* 0x0000000815157c10 */ /* 0x000fe2000fffe0ff */
[----:B-----5:R-:W-:Y:S01]  /*b190*/  FMUL R23, R11, UR23 ;  /* 0x000000170b177c20 */ /* 0x020fe20008400000 */
[----:B------:R-:W-:Y:S01]  /*b1a0*/  IADD3 R19, P4, R6, R20, RZ ;  /* 0x0000001406137210 */ /* 0x000fe20007f9e0ff */
[----:B------:R-:W4:Y:S01]  /*b1b0*/  LDL.LU R152, [R1+0xc0] ;  /* 0x0000c00001987983 */ /* 0x000f220000300800 */
[----:B------:R-:W-:-:S03]  /*b1c0*/  ISETP.GT.AND P3, PT, R0, 0x60, P1 ;  /* 0x000000600000780c */ /* 0x000fc60000f64270 */
        /* <DEDUP_REMOVED lines=9> */
[----:B---3--:R-:W-:Y:S01]  /*b260*/  IADD3 R23, P4, R20, R6, RZ ;  /* 0x0000000614177210 */ /* 0x008fe20007f9e0ff */
[----:B0-----:R-:W-:-:S04]  /*b270*/  IMAD.U32 R18, RZ, RZ, UR28 ;  /* 0x0000001cff127e24 */ /* 0x001fc8000f8e00ff */
[----:B------:R-:W-:-:S04]  /*b280*/  IMAD.WIDE.U32 R18, R18, 0x1c, R16 ;  /* 0x0000001c12127825 */ /* 0x000fc800078e0010 */
[----:B------:R-:W-:Y:S02]  /*b290*/  VIADD R19, R19, UR13 ;  /* 0x0000000d13137c36 */ /* 0x000fe40008000000 */
[----:B--2---:R-:W-:-:S04]  /*b2a0*/  FMUL R22, R11, UR23 ;  /* 0x000000170b167c20 */ /* 0x004fc80008400000 */
        /* <DEDUP_REMOVED lines=8> */
.L_x_96:
[----:B------:R-:W-:Y:S05]  /*b330*/  BSYNC B1 ;  /* 0x0000000000017941 */ /* 0x000fea0003800000 */
.L_x_95:
        /* <DEDUP_REMOVED lines=21> */
.L_x_98:
[----:B------:R-:W-:Y:S05]  /*b490*/  BSYNC B1 ;  /* 0x0000000000017941 */ /* 0x000fea0003800000 */
.L_x_97:
        /* <DEDUP_REMOVED lines=21> */
.L_x_100:
[----:B------:R-:W-:Y:S05]  /*b5f0*/  BSYNC B1 ;  /* 0x0000000000017941 */ /* 0x000fea0003800000 */
.L_x_99:
[----:B------:R-:W3:Y:S01]  /*b600*/  LDL.LU R152, [R1+0xcc] ;  /* 0x0000cc0001987983 */ /* 0x000ee20000300800 */
[----:B------:R-:W-:Y:S01]  /*b610*/  VIADD R154, R21, UR8 ;  /* 0x00000008159a7c36 */ /* 0x000fe20008000000 */
[----:B------:R-:W-:Y:S01]  /*b620*/  IADD3 R21, P4, R6, R20, RZ ;  /* 0x0000001406157210 */ /* 0x000fe20007f9e0ff */
[----:B-----5:R-:W-:Y:S01]  /*b630*/  FMUL R155, R11, UR23 ;  /* 0x000000170b9b7c20 */ /* 0x020fe20008400000 */
[----:B------:R-:W-:Y:S01]  /*b640*/  ISETP.GT.AND P3, PT, R0, 0x68, P1 ;  /* 0x000000680000780c */ /* 0x000fe20000f64270 */
[----:B------:R-:W4:Y:S02]  /*b650*/  LDL.LU R156, [R1+0xd0] ;  /* 0x0000d000019c7983 */ /* 0x000f240000300800 */
[----:B------:R-:W-:Y:S02]  /*b660*/  IMAD.X R153, R154, 0x1, R5, P4 ;  /* 0x000000019a997824 */ /* 0x000fe400020e0605 */
[----:B---3--:R-:W-:Y:S01]  /*b670*/  FFMA R155, R152, UR22, R155 ;  /* 0x00000016989b7c23 */ /* 0x008fe2000800009b */
[----:B------:R-:W-:-:S04]  /*b680*/  LEA R152, P4, R21, UR20, 0x2 ;  /* 0x0000001415987c11 */ /* 0x000fc8000f8810ff */
[----:B------:R-:W-:Y:S01]  /*b690*/  LEA.HI.X R153, R21, UR21, R153, 0x2, P4 ;  /* 0x0000001515997c11 */ /* 0x000fe2000a0f1499 */
[----:B------:R-:W-:Y:S04]  /*b6a0*/  @P5 STG.E desc[UR18][R16.64+0x20], R155 ;  /* 0x0000209b10005986 */ /* 0x000fe8000c101912 */
[----:B------:R3:W2:Y:S01]  /*b6b0*/  @P3 LDG.E.LTC128B R11, desc[UR18][R152.64] ;  /* 0x00000012980b3981 */ /* 0x0006a2000c1e1920 */
[----:B------:R-:W-:Y:S01]  /*b6c0*/  BSSY B1, `(.L_x_101) ;  /* 0x0000010000017945 */ /* 0x000fe20003800000 */
[----:B---3--:R-:W-:Y:S02]  /*b6d0*/  IADD3 R152, P4, R20, UR26, RZ ;  /* 0x0000001a14987c10 */ /* 0x008fe4000ff9e0ff */
[----:B------:R-:W-:-:S05]  /*b6e0*/  MOV R20, UR28 ;  /* 0x0000001c00147c02 */ /* 0x000fca0008000f00 */
[----:B------:R-:W-:-:S04]  /*b6f0*/  IMAD.WIDE.U32 R20, R20, 0x1c, R16 ;  /* 0x0000001c14147825 */ /* 0x000fc800078e0010 */
[----:B------:R-:W-:Y:S02]  /*b700*/  VIADD R21, R21, UR13 ;  /* 0x0000000d15157c36 */ /* 0x000fe40008000000 */
[----:B--2---:R-:W-:-:S04]  /*b710*/  FMUL R153, R11, UR23 ;  /* 0x000000170b997c20 */ /* 0x004fc80008400000 */
[----:B----4-:R-:W-:-:S05]  /*b720*/  FFMA R153, R156, UR22, R153 ;  /* 0x000000169c997c23 */ /* 0x010fca0008000099 */
[----:B------:R2:W-:Y:S01]  /*b730*/  @P3 STG.E desc[UR18][R20.64], R153 ;  /* 0x0000009914003986 */ /* 0x0005e2000c101912 */
[----:B------:R-:W-:Y:S02]  /*b740*/  ISETP.GT.AND P3, PT, R0, 0x69, P1 ;  /* 0x000000690000780c */ /* 0x000fe40000f64270 */
[----:B--2---:R-:W-:Y:S02]  /*b750*/  IADD3.X R153, R154, UR27, RZ, P4, !PT ;  /* 0x0000001b9a997c10 */ /* 0x004fe4000a7fe4ff */
[----:B------:R-:W-:-:S05]  /*b760*/  IADD3 R155, P4, R152, R6, RZ ;  /* 0x00000006989b7210 */ /* 0x000fca0007f9e0ff */
[----:B------:R-:W-:Y:S01]  /*b770*/  IMAD.X R156, R153, 0x1, R5, P4 ;  /* 0x00000001999c7824 */ /* 0x000fe200020e0605 */
[----:B------:R-:W-:-:S04]  /*b780*/  LEA R154, P4, R155, UR20, 0x2 ;  /* 0x000000149b9a7c11 */ /* 0x000fc8000f8810ff */
[----:B------:R-:W-:Y:S01]  /*b790*/  LEA.HI.X R155, R155, UR21, R156, 0x2, P4 ;  /* 0x000000159b9b7c11 */ /* 0x000fe2000a0f149c */
[----:B------:R-:W-:Y:S08]  /*b7a0*/  @!P3 BRA `(.L_x_102) ;  /* 0x000000000004b947 */ /* 0x000ff00003800000 */
[----:B------:R2:W5:Y:S02]  /*b7b0*/  LDG.E.LTC128B R11, desc[UR18][R154.64] ;  /* 0x000000129a0b7981 */ /* 0x000564000c1e1920 */
.L_x_102:
[----:B------:R-:W-:Y:S05]  /*b7c0*/  BSYNC B1 ;  /* 0x0000000000017941 */ /* 0x000fea0003800000 */
.L_x_101:
[----:B--2---:R-:W2:Y:S01]  /*b7d0*/  LDL.LU R155, [R1+0xd4] ;  /* 0x0000d400019b7983 */ /* 0x004ea20000300800 */
        /* <DEDUP_REMOVED lines=20> */
.L_x_104:
[----:B------:R-:W-:Y:S05]  /*b920*/  BSYNC B1 ;  /* 0x0000000000017941 */ /* 0x000fea0003800000 */
.L_x_103:
        /* <DEDUP_REMOVED lines=9> */
[----:B---3--:R-:W-:-:S04]  /*b9c0*/  IMAD.U32 R20, RZ, RZ, UR26 ;  /* 0x0000001aff147e24 */ /* 0x008fc8000f8e00ff */
        /* <DEDUP_REMOVED lines=11> */
.L_x_106:
[----:B------:R-:W-:Y:S05]  /*ba80*/  BSYNC B1 ;  /* 0x0000000000017941 */ /* 0x000fea0003800000 */
.L_x_105:
[----:B------:R-:W4:Y:S01]  /*ba90*/  LDL.LU R156, [R1+0xdc] ;  /* 0x0000dc00019c7983 */ /* 0x000f220000300800 */
[----:B------:R-:W-:Y:S01]  /*baa0*/  IADD3 R158, R153, UR8, RZ ;  /* 0x00000008999e7c10 */ /* 0x000fe2000fffe0ff */
[----:B-----5:R-:W-:Y:S01]  /*bab0*/  FMUL R159, R11, UR23 ;  /* 0x000000170b9f7c20 */ /* 0x020fe20008400000 */
[----:B------:R-:W-:Y:S01]  /*bac0*/  IADD3 R153, P4, R6, R152, RZ ;  /* 0x0000009806997210 */ /* 0x000fe20007f9e0ff */
[----:B------:R-:W2:Y:S01]  /*bad0*/  LDL.LU R160, [R1+0xe0] ;  /* 0x0000e00001a07983 */ /* 0x000ea20000300800 */
[----:B------:R-:W-:-:S03]  /*bae0*/  ISETP.GT.AND P3, PT, R0, 0x70, P1 ;  /* 0x000000700000780c */ /* 0x000fc60000f64270 */
[----:B------:R-:W-:Y:S02]  /*baf0*/  IMAD.X R157, R158, 0x1, R5, P4 ;  /* 0x000000019e9d7824 */ /* 0x000fe400020e0605 */
[----:B----4-:R-:W-:Y:S01]  /*bb00*/  FFMA R159, R156, UR22, R159 ;  /* 0x000000169c9f7c23 */ /* 0x010fe2000800009f */
[----:B------:R-:W-:-:S04]  /*bb10*/  LEA R156, P4, R153, UR20, 0x2 ;  /* 0x00000014999c7c11 */ /* 0x000fc8000f8810ff */
[----:B------:R-:W-:Y:S01]  /*bb20*/  LEA.HI.X R157, R153, UR21, R157, 0x2, P4 ;  /* 0x00000015999d7c11 */ /* 0x000fe2000a0f149d */
[----:B------:R-:W-:Y:S04]  /*bb30*/  @P5 STG.E desc[UR18][R16.64+0x20], R159 ;  /* 0x0000209f10005986 */ /* 0x000fe8000c101912 */
[----:B------:R4:W3:Y:S01]  /*bb40*/  @P3 LDG.E.LTC128B R11, desc[UR18][R156.64] ;  /* 0x000000129c0b3981 */ /* 0x0008e2000c1e1920 */
[----:B------:R-:W-:Y:S01]  /*bb50*/  BSSY B1, `(.L_x_107) ;  /* 0x0000010000017945 */ /* 0x000fe20003800000 */
[----:B----4-:R-:W-:Y:S01]  /*bb60*/  IADD3 R156, P4, R152, UR26, RZ ;  /* 0x0000001a989c7c10 */ /* 0x010fe2000ff9e0ff */
[----:B------:R-:W-:-:S04]  /*bb70*/  IMAD.U32 R152, RZ, RZ, UR28 ;  /* 0x0000001cff987e24 */ /* 0x000fc8000f8e00ff */
[----:B------:R-:W-:-:S04]  /*bb80*/  IMAD.WIDE.U32 R152, R152, 0x1c, R16 ;  /* 0x0000001c98987825 */ /* 0x000fc800078e0010 */
[----:B------:R-:W-:Y:S02]  /*bb90*/  VIADD R153, R153, UR13 ;  /* 0x0000000d99997c36 */ /* 0x000fe40008000000 */
[----:B---3--:R-:W-:-:S04]  /*bba0*/  FMUL R157, R11, UR23 ;  /* 0x000000170b9d7c20 */ /* 0x008fc80008400000 */
[----:B--2---:R-:W-:-:S05]  /*bbb0*/  FFMA R157, R160, UR22, R157 ;  /* 0x00000016a09d7c23 */ /* 0x004fca000800009d */
[----:B------:R2:W-:Y:S01]  /*bbc0*/  @P3 STG.E desc[UR18][R152.64], R157 ;  /* 0x0000009d98003986 */ /* 0x0005e2000c101912 */
[----:B------:R-:W-:Y:S02]  /*bbd0*/  ISETP.GT.AND P3, PT, R0, 0x71, P1 ;  /* 0x000000710000780c */ /* 0x000fe40000f64270 */
[----:B--2---:R-:W-:Y:S02]  /*bbe0*/  IADD3.X R157, R158, UR27, RZ, P4, !PT ;  /* 0x0000001b9e9d7c10 */ /* 0x004fe4000a7fe4ff */
[----:B------:R-:W-:-:S04]  /*bbf0*/  IADD3 R159, P4, R156, R6, RZ ;  /* 0x000000069c9f7210 */ /* 0x000fc80007f9e0ff */
[----:B------:R-:W-:Y:S02]  /*bc00*/  IADD3.X R160, R157, R5, RZ, P4, !PT ;  /* 0x000000059da07210 */ /* 0x000fe400027fe4ff */
[----:B------:R-:W-:-:S04]  /*bc10*/  LEA R158, P4, R159, UR20, 0x2 ;  /* 0x000000149f9e7c11 */ /* 0x000fc8000f8810ff */
[----:B------:R-:W-:Y:S01]  /*bc20*/  LEA.HI.X R159, R159, UR21, R160, 0x2, P4 ;  /* 0x000000159f9f7c11 */ /* 0x000fe2000a0f14a0 */
[----:B------:R-:W-:Y:S08]  /*bc30*/  @!P3 BRA `(.L_x_108) ;  /* 0x000000000004b947 */ /* 0x000ff00003800000 */
[----:B------:R2:W5:Y:S02]  /*bc40*/  LDG.E.LTC128B R11, desc[UR18][R158.64] ;  /* 0x000000129e0b7981 */ /* 0x000564000c1e1920 */
.L_x_108:
[----:B------:R-:W-:Y:S05]  /*bc50*/  BSYNC B1 ;  /* 0x0000000000017941 */ /* 0x000fea0003800000 */
.L_x_107:
        /* <DEDUP_REMOVED lines=21> */
.L_x_110:
[----:B------:R-:W-:Y:S05]  /*bdb0*/  BSYNC B1 ;  /* 0x0000000000017941 */ /* 0x000fea0003800000 */
.L_x_109:
        /* <DEDUP_REMOVED lines=21> */
.L_x_112:
[----:B------:R-:W-:Y:S05]  /*bf10*/  BSYNC B1 ;  /* 0x0000000000017941 */ /* 0x000fea0003800000 */
.L_x_111:
[----:B------:R-:W4:Y:S01]  /*bf20*/  LDL.LU R160, [R1+0xec] ;  /* 0x0000ec0001a07983 */ /* 0x000f220000300800 */
[----:B------:R-:W-:Y:S01]  /*bf30*/  VIADD R162, R157, UR8 ;  /* 0x000000089da27c36 */ /* 0x000fe20008000000 */
[----:B------:R-:W-:Y:S01]  /*bf40*/  IADD3 R157, P4, R6, R156, RZ ;  /* 0x0000009c069d7210 */ /* 0x000fe20007f9e0ff */
[----:B-----5:R-:W-:Y:S01]  /*bf50*/  FMUL R163, R11, UR23 ;  /* 0x000000170ba37c20 */ /* 0x020fe20008400000 */
[----:B------:R-:W-:Y:S01]  /*bf60*/  ISETP.GT.AND P3, PT, R0, 0x78, P1 ;  /* 0x000000780000780c */ /* 0x000fe20000f64270 */
[----:B------:R-:W2:Y:S02]  /*bf70*/  LDL.LU R164, [R1+0xf0] ;  /* 0x0000f00001a47983 */ /* 0x000ea40000300800 */
[----:B------:R-:W-:Y:S02]  /*bf80*/  IMAD.X R161, R162, 0x1, R5, P4 ;  /* 0x00000001a2a17824 */ /* 0x000fe400020e0605 */
[----:B----4-:R-:W-:Y:S01]  /*bf90*/  FFMA R163, R160, UR22, R163 ;  /* 0x00000016a0a37c23 */ /* 0x010fe200080000a3 */
[----:B------:R-:W-:-:S04]  /*bfa0*/  LEA R160, P4, R157, UR20, 0x2 ;  /* 0x000000149da07c11 */ /* 0x000fc8000f8810ff */
[----:B------:R-:W-:Y:S01]  /*bfb0*/  LEA.HI.X R161, R157, UR21, R161, 0x2, P4 ;  /* 0x000000159da17c11 */ /* 0x000fe2000a0f14a1 */
[----:B------:R-:W-:Y:S04]  /*bfc0*/  @P5 STG.E desc[UR18][R16.64+0x20], R163 ;  /* 0x000020a310005986 */ /* 0x000fe8000c101912 */
[----:B------:R4:W3:Y:S01]  /*bfd0*/  @P3 LDG.E.LTC128B R11, desc[UR18][R160.64] ;  /* 0x00000012a00b3981 */ /* 0x0008e2000c1e1920 */
[----:B------:R-:W-:Y:S01]  /*bfe0*/  BSSY B1, `(.L_x_113) ;  /* 0x0000010000017945 */ /* 0x000fe20003800000 */
[----:B----4-:R-:W-:Y:S02]  /*bff0*/  IADD3 R160, P4, R156, UR26, RZ ;  /* 0x0000001a9ca07c10 */ /* 0x010fe4000ff9e0ff */
[----:B------:R-:W-:-:S05]  /*c000*/  MOV R156, UR28 ;  /* 0x0000001c009c7c02 */ /* 0x000fca0008000f00 */
[----:B------:R-:W-:-:S04]  /*c010*/  IMAD.WIDE.U32 R156, R156, 0x1c, R16 ;  /* 0x0000001c9c9c7825 */ /* 0x000fc800078e0010 */
[----:B------:R-:W-:Y:S02]  /*c020*/  VIADD R157, R157, UR13 ;  /* 0x0000000d9d9d7c36 */ /* 0x000fe40008000000 */
[----:B---3--:R-:W-:-:S04]  /*c030*/  FMUL R161, R11, UR23 ;  /* 0x000000170ba17c20 */ /* 0x008fc80008400000 */
[----:B--2---:R-:W-:-:S05]  /*c040*/  FFMA R161, R164, UR22, R161 ;  /* 0x00000016a4a17c23 */ /* 0x004fca00080000a1 */
        /* <DEDUP_REMOVED lines=9> */
.L_x_114:
[----:B------:R-:W-:Y:S05]  /*c0e0*/  BSYNC B1 ;  /* 0x0000000000017941 */ /* 0x000fea0003800000 */
.L_x_113:
        /* <DEDUP_REMOVED lines=21> */
.L_x_116:
[----:B------:R-:W-:Y:S05]  /*c240*/  BSYNC B1 ;  /* 0x0000000000017941 */ /* 0x000fea0003800000 */
.L_x_115:
        /* <DEDUP_REMOVED lines=21> */
.L_x_118:
[----:B------:R-:W-:Y:S05]  /*c3a0*/  BSYNC B1 ;  /* 0x0000000000017941 */ /* 0x000fea0003800000 */
.L_x_117:
        /* <DEDUP_REMOVED lines=28> */
.L_x_120:
[----:B------:R-:W-:Y:S05]  /*c570*/  BSYNC B1 ;  /* 0x0000000000017941 */ /* 0x000fea0003800000 */
.L_x_119:
        /* <DEDUP_REMOVED lines=21> */
.L_x_122:
[----:B------:R-:W-:Y:S05]  /*c6d0*/  BSYNC B1 ;  /* 0x0000000000017941 */ /* 0x000fea0003800000 */
.L_x_121:
        /* <DEDUP_REMOVED lines=21> */
.L_x_124:
[----:B------:R-:W-:Y:S05]  /*c830*/  BSYNC B1 ;  /* 0x0000000000017941 */ /* 0x000fea0003800000 */
.L_x_123:
        /* <DEDUP_REMOVED lines=28> */
.L_x_126:
[----:B------:R-:W-:Y:S05]  /*ca00*/  BSYNC B1 ;  /* 0x0000000000017941 */ /* 0x000fea0003800000 */
.L_x_125:
        /* <DEDUP_REMOVED lines=21> */
.L_x_128:
[----:B------:R-:W-:Y:S05]  /*cb60*/  BSYNC B1 ;  /* 0x0000000000017941 */ /* 0x000fea0003800000 */
.L_x_127:
        /* <DEDUP_REMOVED lines=21> */
.L_x_130:
[----:B------:R-:W-:Y:S05]  /*ccc0*/  BSYNC B1 ;  /* 0x0000000000017941 */ /* 0x000fea0003800000 */
.L_x_129:
        /* <DEDUP_REMOVED lines=28> */
.L_x_132:
[----:B------:R-:W-:Y:S05]  /*ce90*/  BSYNC B1 ;  /* 0x0000000000017941 */ /* 0x000fea0003800000 */
.L_x_131:
        /* <DEDUP_REMOVED lines=21> */
.L_x_134:
[----:B------:R-:W-:Y:S05]  /*cff0*/  BSYNC B1 ;  /* 0x0000000000017941 */ /* 0x000fea0003800000 */
.L_x_133:
        /* <DEDUP_REMOVED lines=21> */
.L_x_136:
[----:B------:R-:W-:Y:S05]  /*d150*/  BSYNC B1 ;  /* 0x0000000000017941 */ /* 0x000fea0003800000 */
.L_x_135:
        /* <DEDUP_REMOVED lines=28> */
.L_x_138:
[----:B------:R-:W-:Y:S05]  /*d320*/  BSYNC B1 ;  /* 0x0000000000017941 */ /* 0x000fea0003800000 */
.L_x_137:
        /* <DEDUP_REMOVED lines=21> */
.L_x_140:
[----:B------:R-:W-:Y:S05]  /*d480*/  BSYNC B1 ;  /* 0x0000000000017941 */ /* 0x000fea0003800000 */
.L_x_139:
        /* <DEDUP_REMOVED lines=21> */
.L_x_142:
[----:B------:R-:W-:Y:S05]  /*d5e0*/  BSYNC B1 ;  /* 0x0000000000017941 */ /* 0x000fea0003800000 */
.L_x_141:
        /* <DEDUP_REMOVED lines=28> */
.L_x_144:
[----:B------:R-:W-:Y:S05]  /*d7b0*/  BSYNC B1 ;  /* 0x0000000000017941 */ /* 0x000fea0003800000 */
.L_x_143:
        /* <DEDUP_REMOVED lines=21> */
.L_x_146:
[----:B------:R-:W-:Y:S05]  /*d910*/  BSYNC B1 ;  /* 0x0000000000017941 */ /* 0x000fea0003800000 */
.L_x_145:
        /* <DEDUP_REMOVED lines=21> */
.L_x_148:
[----:B------:R-:W-:Y:S05]  /*da70*/  BSYNC B1 ;  /* 0x0000000000017941 */ /* 0x000fea0003800000 */
.L_x_147:
        /* <DEDUP_REMOVED lines=28> */
.L_x_150:
[----:B------:R-:W-:Y:S05]  /*dc40*/  BSYNC B1 ;  /* 0x0000000000017941 */ /* 0x000fea0003800000 */
.L_x_149:
        /* <DEDUP_REMOVED lines=21> */
.L_x_152:
[----:B------:R-:W-:Y:S05]  /*dda0*/  BSYNC B1 ;  /* 0x0000000000017941 */ /* 0x000fea0003800000 */
.L_x_151:
        /* <DEDUP_REMOVED lines=21> */
.L_x_154:
[----:B------:R-:W-:Y:S05]  /*df00*/  BSYNC B1 ;  /* 0x0000000000017941 */ /* 0x000fea0003800000 */
.L_x_153:
        /* <DEDUP_REMOVED lines=28> */
.L_x_156:
[----:B------:R-:W-:Y:S05]  /*e0d0*/  BSYNC B1 ;  /* 0x0000000000017941 */ /* 0x000fea0003800000 */
.L_x_155:
        /* <DEDUP_REMOVED lines=21> */
.L_x_158:
[----:B------:R-:W-:Y:S05]  /*e230*/  BSYNC B1 ;  /* 0x0000000000017941 */ /* 0x000fea0003800000 */
.L_x_157:
        /* <DEDUP_REMOVED lines=21> */
.L_x_160:
[----:B------:R-:W-:Y:S05]  /*e390*/  BSYNC B1 ;  /* 0x0000000000017941 */ /* 0x000fea0003800000 */
.L_x_159:
        /* <DEDUP_REMOVED lines=28> */
.L_x_162:
[----:B------:R-:W-:Y:S05]  /*e560*/  BSYNC B1 ;  /* 0x0000000000017941 */ /* 0x000fea0003800000 */
.L_x_161:
        /* <DEDUP_REMOVED lines=21> */
.L_x_164:
[----:B------:R-:W-:Y:S05]  /*e6c0*/  BSYNC B1 ;  /* 0x0000000000017941 */ /* 0x000fea0003800000 */
.L_x_163:
        /* <DEDUP_REMOVED lines=21> */
.L_x_166:
[----:B------:R-:W-:Y:S05]  /*e820*/  BSYNC B1 ;  /* 0x0000000000017941 */ /* 0x000fea0003800000 */
.L_x_165:
        /* <DEDUP_REMOVED lines=28> */
.L_x_168:
[----:B------:R-:W-:Y:S05]  /*e9f0*/  BSYNC B1 ;  /* 0x0000000000017941 */ /* 0x000fea0003800000 */
.L_x_167:
        /* <DEDUP_REMOVED lines=21> */
.L_x_170:
[----:B------:R-:W-:Y:S05]  /*eb50*/  BSYNC B1 ;  /* 0x0000000000017941 */ /* 0x000fea0003800000 */
.L_x_169:
        /* <DEDUP_REMOVED lines=21> */
.L_x_172:
[----:B------:R-:W-:Y:S05]  /*ecb0*/  BSYNC B1 ;  /* 0x0000000000017941 */ /* 0x000fea0003800000 */
.L_x_171:
        /* <DEDUP_REMOVED lines=28> */
.L_x_174:
[----:B------:R-:W-:Y:S05]  /*ee80*/  BSYNC B1 ;  /* 0x0000000000017941 */ /* 0x000fea0003800000 */
.L_x_173:
        /* <DEDUP_REMOVED lines=21> */
.L_x_176:
[----:B------:R-:W-:Y:S05]  /*efe0*/  BSYNC B1 ;  /* 0x0000000000017941 */ /* 0x000fea0003800000 */
.L_x_175:
        /* <DEDUP_REMOVED lines=21> */
.L_x_178:
[----:B------:R-:W-:Y:S05]  /*f140*/  BSYNC B1 ;  /* 0x0000000000017941 */ /* 0x000fea0003800000 */
.L_x_177:
        /* <DEDUP_REMOVED lines=28> */
.L_x_180:
[----:B------:R-:W-:Y:S05]  /*f310*/  BSYNC B1 ;  /* 0x0000000000017941 */ /* 0x000fea0003800000 */
.L_x_179:
        /* <DEDUP_REMOVED lines=21> */
.L_x_182:
[----:B------:R-:W-:Y:S05]  /*f470*/  BSYNC B1 ;  /* 0x0000000000017941 */ /* 0x000fea0003800000 */
.L_x_181:
        /* <DEDUP_REMOVED lines=21> */
.L_x_184:
[----:B------:R-:W-:Y:S05]  /*f5d0*/  BSYNC B1 ;  /* 0x0000000000017941 */ /* 0x000fea0003800000 */
.L_x_183:
        /* <DEDUP_REMOVED lines=28> */
.L_x_186:
[----:B------:R-:W-:Y:S05]  /*f7a0*/  BSYNC B1 ;  /* 0x0000000000017941 */ /* 0x000fea0003800000 */
.L_x_185:
        /* <DEDUP_REMOVED lines=21> */
.L_x_188:
[----:B------:R-:W-:Y:S05]  /*f900*/  BSYNC B1 ;  /* 0x0000000000017941 */ /* 0x000fea0003800000 */
.L_x_187:
        /* <DEDUP_REMOVED lines=21> */
.L_x_190:
[----:B------:R-:W-:Y:S05]  /*fa60*/  BSYNC B1 ;  /* 0x0000000000017941 */ /* 0x000fea0003800000 */
.L_x_189:
        /* <DEDUP_REMOVED lines=28> */
.L_x_192:
[----:B------:R-:W-:Y:S05]  /*fc30*/  BSYNC B1 ;  /* 0x0000000000017941 */ /* 0x000fea0003800000 */
.L_x_191:
        /* <DEDUP_REMOVED lines=21> */
.L_x_194:
[----:B------:R-:W-:Y:S05]  /*fd90*/  BSYNC B1 ;  /* 0x0000000000017941 */ /* 0x000fea0003800000 */
.L_x_193:
        /* <DEDUP_REMOVED lines=21> */
.L_x_196:
[----:B------:R-:W-:Y:S05]  /*fef0*/  BSYNC B1 ;  /* 0x0000000000017941 */ /* 0x000fea0003800000 */
.L_x_195:
        /* <DEDUP_REMOVED lines=28> */
.L_x_198:
[----:B------:R-:W-:Y:S05]  /*100c0*/  BSYNC B1 ;  /* 0x0000000000017941 */ /* 0x000fea0003800000 */
.L_x_197:
        /* <DEDUP_REMOVED lines=21> */
.L_x_200:
[----:B------:R-:W-:Y:S05]  /*10220*/  BSYNC B1 ;  /* 0x0000000000017941 */ /* 0x000fea0003800000 */
.L_x_199:
        /* <DEDUP_REMOVED lines=21> */
.L_x_202:
[----:B------:R-:W-:Y:S05]  /*10380*/  BSYNC B1 ;  /* 0x0000000000017941 */ /* 0x000fea0003800000 */
.L_x_201:
        /* <DEDUP_REMOVED lines=10> */
[----:B------:R4:W-:Y:S04]  /*10430*/  @P5 STG.E desc[UR18][R16.64+0x20], R223 ;  /* 0x000020df10005986 */ /* 0x0009e8000c101912 */
[----:B------:R0:W3:Y:S01]  /*10440*/  @P3 LDG.E.LTC128B R11, desc[UR18][R220.64] ;  /* 0x00000012dc0b3981 */ /* 0x0000e2000c1e1920 */
[----:B------:R-:W-:Y:S01]  /*10450*/  IADD3 R216, P4, R216, UR26, RZ ;  /* 0x0000001ad8d87c10 */ /* 0x000fe2000ff9e0ff */
[----:B------:R-:W-:Y:S03]  /*10460*/  BSSY B1, `(.L_x_203) ;  /* 0x000000f000017945 */ /* 0x000fe60003800000 */
[----:B------:R-:W-:-:S02]  /*10470*/  IADD3.X R217, R217, UR27, RZ, P4, !PT ;  /* 0x0000001bd9d97c10 */ /* 0x000fc4000a7fe4ff */
[----:B----4-:R-:W-:Y:S01]  /*10480*/  IADD3 R223, P4, R216, R6, RZ ;  /* 0x00000006d8df7210 */ /* 0x010fe20007f9e0ff */
[----:B0-----:R-:W-:-:S04]  /*10490*/  IMAD.U32 R220, RZ, RZ, UR28 ;  /* 0x0000001cffdc7e24 */ /* 0x001fc8000f8e00ff */
[----:B------:R-:W-:-:S05]  /*104a0*/  IMAD.WIDE.U32 R220, R220, 0x1c, R16 ;  /* 0x0000001cdcdc7825 */ /* 0x000fca00078e0010 */
[----:B------:R-:W-:Y:S01]  /*104b0*/  IADD3 R221, R221, UR13, RZ ;  /* 0x0000000ddddd7c10 */ /* 0x000fe2000fffe0ff */
[----:B---3--:R-:W-:-:S04]  /*104c0*/  FMUL R222, R11, UR23 ;  /* 0x000000170bde7c20 */ /* 0x008fc80008400000 */
[----:B--2---:R-:W-:Y:S01]  /*104d0*/  FFMA R222, R224, UR22, R222 ;  /* 0x00000016e0de7c23 */ /* 0x004fe200080000de */
[----:B------:R-:W-:-:S04]  /*104e0*/  IMAD.X R224, R217, 0x1, R5, P4 ;  /* 0x00000001d9e07824 */ /* 0x000fc800020e0605 */
[----:B------:R0:W-:Y:S01]  /*104f0*/  @P3 STG.E desc[UR18][R220.64], R222 ;  /* 0x000000dedc003986 */ /* 0x0001e2000c101912 */
[----:B------:R-:W-:Y:S02]  /*10500*/  ISETP.GT.AND P3, PT, R0, 0xf1, P1 ;  /* 0x000000f10000780c */ /* 0x000fe40000f64270 */
[----:B0-----:R-:W-:-:S04]  /*10510*/  LEA R222, P4, R223, UR20, 0x2 ;  /* 0x00000014dfde7c11 */ /* 0x001fc8000f8810ff */
[----:B------:R-:W-:-:S07]  /*10520*/  LEA.HI.X R223, R223, UR21, R224, 0x2, P4 ;  /* 0x00000015dfdf7c11 */ /* 0x000fce000a0f14e0 */
[----:B------:R-:W-:Y:S05]  /*10530*/  @!P3 BRA `(.L_x_204) ;  /* 0x000000000004b947 */ /* 0x000fea0003800000 */
[----:B------:R0:W5:Y:S02]  /*10540*/  LDG.E.LTC128B R11, desc[UR18][R222.64] ;  /* 0x00000012de0b7981 */ /* 0x000164000c1e1920 */
.L_x_204:
[----:B------:R-:W-:Y:S05]  /*10550*/  BSYNC B1 ;  /* 0x0000000000017941 */ /* 0x000fea0003800000 */
.L_x_203:
        /* <DEDUP_REMOVED lines=21> */
.L_x_206:
[----:B------:R-:W-:Y:S05]  /*106b0*/  BSYNC B1 ;  /* 0x0000000000017941 */ /* 0x000fea0003800000 */
.L_x_205:
        /* <DEDUP_REMOVED lines=17> */
[----:B------:R-:W-:-:S05]  /*107d0*/  MOV R224, UR26 ;  /* 0x0000001a00e07c02 */ /* 0x000fca0008000f00 */
[----:B------:R-:W-:Y:S01]  /*107e0*/  IMAD.WIDE.U32 R216, R224, 0x7, R216 ;  /* 0x00000007e0d87825 */ /* 0x000fe200078e00d8 */
[----:B------:R-:W-:Y:S06]  /*107f0*/  @!P6 BRA `(.L_x_208) ;  /* 0x000000000004e947 */ /* 0x000fec0003800000 */
[----:B------:R2:W5:Y:S02]  /*10800*/  LDG.E.LTC128B R11, desc[UR18][R220.64+0x20] ;  /* 0x00002012dc0b7981 */ /* 0x000564000c1e1920 */
.L_x_208:
[----:B------:R-:W-:Y:S05]  /*10810*/  BSYNC B1 ;  /* 0x0000000000017941 */ /* 0x000fea0003800000 */
.L_x_207:
[----:B------:R-:W3:Y:S01]  /*10820*/  LDL.LU R224, [R1+0x1ec] ;  /* 0x0001ec0001e07983 */ /* 0x000ee20000300800 */
[----:B------:R-:W-:Y:S01]  /*10830*/  IADD3 R4, P4, R6, R216, RZ ;  /* 0x000000d806047210 */ /* 0x000fe20007f9e0ff */
[----:B-----5:R-:W-:Y:S01]  /*10840*/  FMUL R230, R11, UR23 ;  /* 0x000000170be67c20 */ /* 0x020fe20008400000 */
[----:B------:R-:W-:Y:S01]  /*10850*/  VIADD R7, R217, UR8 ;  /* 0x00000008d9077c36 */ /* 0x000fe20008000000 */
[----:B------:R-:W-:-:S03]  /*10860*/  ISETP.GT.AND P3, PT, R0, 0xf8, P1 ;  /* 0x000000f80000780c */ /* 0x000fc60000f64270 */
[----:B------:R-:W-:Y:S02]  /*10870*/  IMAD.X R217, R7, 0x1, R5, P4 ;  /* 0x0000000107d97824 */ /* 0x000fe400020e0605 */
[----:B---3--:R-:W-:Y:S01]  /*10880*/  FFMA R230, R224, UR22, R230 ;  /* 0x00000016e0e67c23 */ /* 0x008fe200080000e6 */
[----:B------:R-:W-:-:S04]  /*10890*/  LEA R224, P5, R4, UR20, 0x2 ;  /* 0x0000001404e07c11 */ /* 0x000fc8000f8a10ff */
[----:B------:R-:W-:Y:S01]  /*108a0*/  LEA.HI.X R225, R4, UR21, R217, 0x2, P5 ;  /* 0x0000001504e17c11 */ /* 0x000fe2000a8f14d9 */
[----:B------:R3:W-:Y:S01]  /*108b0*/  @P6 STG.E desc[UR18][R16.64+0x20], R230 ;  /* 0x000020e610006986 */ /* 0x0007e2000c101912 */
[----:B------:R-:W-:-:S06]  /*108c0*/  MOV R4, R11 ;  /* 0x0000000b00047202 */ /* 0x000fcc0000000f00 */
[----:B------:R-:W4:Y:S04]  /*108d0*/  @P3 LDG.E.LTC128B R4, desc[UR18][R224.64] ;  /* 0x00000012e0043981 */ /* 0x000f28000c1e1920 */
[----:B---3--:R-:W3:Y:S01]  /*108e0*/  LDL.LU R230, [R1+0x1f0] ;  /* 0x0001f00001e67983 */ /* 0x008ee20000300800 */
[----:B------:R-:W-:Y:S01]  /*108f0*/  IADD3 R217, P4, P5, R6, UR26, R216 ;  /* 0x0000001a06d97c10 */ /* 0x000fe2000fd9e0d8 */
[----:B------:R-:W-:Y:S01]  /*10900*/  IMAD.U32 R6, RZ, RZ, UR28 ;  /* 0x0000001cff067e24 */ /* 0x000fe2000f8e00ff */
[----:B------:R-:W-:Y:S02]  /*10910*/  ISETP.GT.AND P1, PT, R0, 0xf9, P1 ;  /* 0x000000f90000780c */ /* 0x000fe40000f24270 */
[----:B------:R-:W-:Y:S01]  /*10920*/  IADD3.X R5, R5, UR27, R7, P4, P5 ;  /* 0x0000001b05057c10 */ /* 0x000fe2000a7ea407 */
[----:B------:R-:W-:-:S04]  /*10930*/  IMAD.WIDE.U32 R6, R6, 0x1c, R16 ;  /* 0x0000001c06067825 */ /* 0x000fc800078e0010 */
[----:B------:R-:W-:Y:S01]  /*10940*/  VIADD R7, R7, UR13 ;  /* 0x0000000d07077c36 */ /* 0x000fe20008000000 */
[----:B------:R-:W-:Y:S01]  /*10950*/  BSSY B1, `(.L_x_209) ;  /* 0x0000008000017945 */ /* 0x000fe20003800000 */
[----:B----4-:R-:W-:-:S04]  /*10960*/  FMUL R11, R4, UR23 ;  /* 0x00000017040b7c20 */ /* 0x010fc80008400000 */
[----:B---3--:R-:W-:-:S05]  /*10970*/  FFMA R11, R230, UR22, R11 ;  /* 0x00000016e60b7c23 */ /* 0x008fca000800000b */
[----:B------:R3:W-:Y:S01]  /*10980*/  @P3 STG.E desc[UR18][R6.64], R11 ;  /* 0x0000000b06003986 */ /* 0x0007e2000c101912 */
[----:B------:R-:W-:-:S04]  /*10990*/  LEA R216, P3, R217, UR20, 0x2 ;  /* 0x00000014d9d87c11 */ /* 0x000fc8000f8610ff */
[----:B------:R-:W-:Y:S01]  /*109a0*/  LEA.HI.X R217, R217, UR21, R5, 0x2, P3 ;  /* 0x00000015d9d97c11 */ /* 0x000fe200098f1405 */
[----:B------:R-:W-:Y:S08]  /*109b0*/  @!P1 BRA `(.L_x_210) ;  /* 0x0000000000049947 */ /* 0x000ff00003800000 */
[----:B------:R4:W5:Y:S02]  /*109c0*/  LDG.E.LTC128B R4, desc[UR18][R216.64] ;  /* 0x00000012d8047981 */ /* 0x000964000c1e1920 */
.L_x_210:
[----:B------:R-:W-:Y:S05]  /*109d0*/  BSYNC B1 ;  /* 0x0000000000017941 */ /* 0x000fea0003800000 */
.L_x_209:
[----:B---3--:R-:W3:Y:S01]  /*109e0*/  LDL.LU R11, [R1+0x1f4] ;  /* 0x0001f400010b7983 */ /* 0x008ee20000300800 */
[----:B------:R-:W-:Y:S01]  /*109f0*/  UIMAD.WIDE.U32 UR16, UR26, 0x7, UR16 ;  /* 0x000000071a1078a5 */ /* 0x000fe2000f8e0010 */
[----:B------:R-:W-:Y:S01]  /*10a00*/  IADD3 R16, P4, R16, UR11, RZ ;  /* 0x0000000b10107c10 */ /* 0x000fe2000ff9e0ff */
[----:B------:R-:W-:Y:S02]  /*10a10*/  BSSY B1, `(.L_x_211) ;  /* 0x0000014000017945 */ /* 0x000fe40003800000 */
[----:B------:R-:W-:Y:S01]  /*10a20*/  UIADD3 UR25, UP0, UR16, UR26, URZ ;  /* 0x0000001a10197290 */ /* 0x000fe2000ff1e03f */
[----:B------:R-:W-:-:S03]  /*10a30*/  IADD3.X R17, R17, UR10, RZ, P4, !PT ;  /* 0x0000000a11117c10 */ /* 0x000fc6000a7fe4ff */
[----:B------:R-:W-:Y:S02]  /*10a40*/  UIADD3.X UR16, UR27, UR8, UR17, UP0, !UPT ;  /* 0x000000081b107290 */ /* 0x000fe400087fe411 */
[----:B----4-:R-:W-:-:S04]  /*10a50*/  MOV R216, UR25 ;  /* 0x0000001900d87c02 */ /* 0x010fc80008000f00 */
[----:B------:R-:W-:Y:S02]  /*10a60*/  IMAD.U32 R217, RZ, RZ, UR16 ;  /* 0x00000010ffd97e24 */ /* 0x000fe4000f8e00ff */
[----:B------:R-:W-:-:S03]  /*10a70*/  IMAD.WIDE.U32 R216, R8, UR26, R216 ;  /* 0x0000001a08d87c25 */ /* 0x000fc6000f8e00d8 */
[----:B------:R-:W-:-:S04]  /*10a80*/  IADD3 R224, P3, R2, R216, RZ ;  /* 0x000000d802e07210 */ /* 0x000fc80007f7e0ff */
[----:B------:R-:W-:-:S03]  /*10a90*/  IADD3.X R225, R3, R9, R217, P3, !PT ;  /* 0x0000000903e17210 */ /* 0x000fc60001ffe4d9 */
[----:B------:R-:W-:-:S04]  /*10aa0*/  IMAD.WIDE.U32 R224, R10, UR12, R224 ;  /* 0x0000000c0ae07c25 */ /* 0x000fc8000f8e00e0 */
[----:B------:R-:W-:Y:S01]  /*10ab0*/  VIADD R5, R225, UR9 ;  /* 0x00000009e1057c36 */ /* 0x000fe20008000000 */
[----:B------:R-:W-:-:S04]  /*10ac0*/  LEA R216, P3, R224, UR20, 0x2 ;  /* 0x00000014e0d87c11 */ /* 0x000fc8000f8610ff */
[----:B------:R-:W-:Y:S01]  /*10ad0*/  LEA.HI.X R217, R224, UR21, R5, 0x2, P3 ;  /* 0x00000015e0d97c11 */ /* 0x000fe200098f1405 */
[----:B-----5:R-:W-:Y:S01]  /*10ae0*/  FMUL R5, R4, UR23 ;  /* 0x0000001704057c20 */ /* 0x020fe20008400000 */
[----:B------:R-:W-:-:S03]  /*10af0*/  ISETP.GT.AND P3, PT, R0, 0xf8, P2 ;  /* 0x000000f80000780c */ /* 0x000fc60001764270 */
[----:B---3--:R-:W-:Y:S01]  /*10b00*/  FFMA R5, R11, UR22, R5 ;  /* 0x000000160b057c23 */ /* 0x008fe20008000005 */
[----:B------:R-:W-:-:S04]  /*10b10*/  MOV R11, R4 ;  /* 0x00000004000b7202 */ /* 0x000fc80000000f00 */
[----:B------:R3:W-:Y:S05]  /*10b20*/  @P1 STG.E desc[UR18][R16.64], R5 ;  /* 0x0000000510001986 */ /* 0x0007ea000c101912 */
[----:B------:R-:W-:Y:S05]  /*10b30*/  @!P3 BRA `(.L_x_212) ;  /* 0x000000000004b947 */ /* 0x000fea0003800000 */
[----:B------:R4:W5:Y:S02]  /*10b40*/  LDG.E.LTC128B R11, desc[UR18][R216.64+0x20] ;  /* 0x00002012d80b7981 */ /* 0x000964000c1e1920 */
.L_x_212:
[----:B------:R-:W-:Y:S05]  /*10b50*/  BSYNC B1 ;  /* 0x0000000000017941 */ /* 0x000fea0003800000 */
.L_x_211:
[----:B------:R-:W2:Y:S01]  /*10b60*/  LDL.LU R224, [R1+0x1f8] ;  /* 0x0001f80001e07983 */ /* 0x000ea20000300800 */
[----:B------:R-:W-:Y:S01]  /*10b70*/  UIMAD.WIDE.U32 UR14, UR26, 0x7, UR14 ;  /* 0x000000071a0e78a5 */ /* 0x000fe2000f8e000e */
[----:B------:R-:W-:Y:S01]  /*10b80*/  ISETP.GT.AND P2, PT, R0, 0xf9, P2 ;  /* 0x000000f90000780c */ /* 0x000fe20001744270 */
[----:B------:R-:W-:Y:S02]  /*10b90*/  BSSY B1, `(.L_x_213) ;  /* 0x0000012000017945 */ /* 0x000fe40003800000 */
[----:B------:R-:W-:-:S04]  /*10ba0*/  UIADD3 UR14, UP0, UR14, UR26, URZ ;  /* 0x0000001a0e0e7290 */ /* 0x000fc8000ff1e03f */
[----:B------:R-:W-:Y:S02]  /*10bb0*/  UIADD3.X UR8, UR27, UR8, UR15, UP0, !UPT ;  /* 0x000000081b087290 */ /* 0x000fe400087fe40f */
[----:B------:R-:W-:-:S04]  /*10bc0*/  IMAD.U32 R4, RZ, RZ, UR14 ;  /* 0x0000000eff047e24 */ /* 0x000fc8000f8e00ff */
[----:B---3--:R-:W-:Y:S02]  /*10bd0*/  IMAD.U32 R5, RZ, RZ, UR8 ;  /* 0x00000008ff057e24 */ /* 0x008fe4000f8e00ff */
[----:B------:R-:W-:-:S03]  /*10be0*/  IMAD.WIDE.U32 R4, R8, UR26, R4 ;  /* 0x0000001a08047c25 */ /* 0x000fc6000f8e0004 */
[----:B------:R-:W-:-:S04]  /*10bf0*/  IADD3 R2, P1, R2, R4, RZ ;  /* 0x0000000402027210 */ /* 0x000fc80007f3e0ff */
[----:B------:R-:W-:-:S03]  /*10c00*/  IADD3.X R3, R3, R9, R5, P1, !PT ;  /* 0x0000000903037210 */ /* 0x000fc60000ffe405 */
[----:B------:R-:W-:-:S05]  /*10c10*/  IMAD.WIDE.U32 R4, R10, UR12, R2 ;  /* 0x0000000c0a047c25 */ /* 0x000fca000f8e0002 */
[----:B------:R-:W-:Y:S02]  /*10c20*/  IADD3 R3, R5, UR9, RZ ;  /* 0x0000000905037c10 */ /* 0x000fe4000fffe0ff */
[----:B------:R-:W-:-:S04]  /*10c30*/  LEA R2, P1, R4, UR20, 0x2 ;  /* 0x0000001404027c11 */ /* 0x000fc8000f8210ff */
[----:B------:R-:W-:Y:S01]  /*10c40*/  LEA.HI.X R3, R4, UR21, R3, 0x2, P1 ;  /* 0x0000001504037c11 */ /* 0x000fe200088f1403 */
[----:B-----5:R-:W-:Y:S01]  /*10c50*/  FMUL R4, R11, UR23 ;  /* 0x000000170b047c20 */ /* 0x020fe20008400000 */
[----:B------:R-:W-:-:S03]  /*10c60*/  ISETP.GT.AND P1, PT, R231, 0x80, PT ;  /* 0x00000080e700780c */ /* 0x000fc60003f24270 */
[----:B--2---:R-:W-:-:S05]  /*10c70*/  FFMA R4, R224, UR22, R4 ;  /* 0x00000016e0047c23 */ /* 0x004fca0008000004 */
[----:B------:R2:W-:Y:S01]  /*10c80*/  @P3 STG.E desc[UR18][R6.64+0x20], R4 ;  /* 0x0000200406003986 */ /* 0x0005e2000c101912 */
[----:B------:R-:W-:Y:S05]  /*10c90*/  @!P2 BRA `(.L_x_214) ;  /* 0x000000000004a947 */ /* 0x000fea0003800000 */
[----:B------:R3:W5:Y:S02]  /*10ca0*/  LDG.E.LTC128B R11, desc[UR18][R2.64+0x20] ;  /* 0x00002012020b7981 */ /* 0x000764000c1e1920 */
.L_x_214:
[----:B------:R-:W-:Y:S05]  /*10cb0*/  BSYNC B1 ;  /* 0x0000000000017941 */ /* 0x000fea0003800000 */
.L_x_213:
[----:B------:R-:W4:Y:S01]  /*10cc0*/  LDL.LU R5, [R1+0x1fc] ;  /* 0x0001fc0001057983 */ /* 0x000f220000300800 */
[----:B--2--5:R-:W-:Y:S01]  /*10cd0*/  FMUL R4, R11, UR23 ;  /* 0x000000170b047c20 */ /* 0x024fe20008400000 */
[----:B------:R-:W-:Y:S01]  /*10ce0*/  ISETP.GT.AND P3, PT, R0, RZ, P1 ;  /* 0x000000ff0000720c */ /* 0x000fe20000f64270 */
[----:B------:R-:W-:Y:S02]  /*10cf0*/  BSSY B1, `(.L_x_215) ;  /* 0x0000006000017945 */ /* 0x000fe40003800000 */
[----:B----4-:R-:W-:-:S05]  /*10d00*/  FFMA R4, R5, UR22, R4 ;  /* 0x0000001605047c23 */ /* 0x010fca0008000004 */
[----:B------:R2:W-:Y:S05]  /*10d10*/  @P2 STG.E desc[UR18][R16.64+0x20], R4 ;  /* 0x0000200410002986 */ /* 0x0005ea000c101912 */
[----:B------:R-:W-:Y:S05]  /*10d20*/  @!P3 BRA `(.L_x_216) ;  /* 0x000000000008b947 */ /* 0x000fea0003800000 */
[----:B------:R-:W4:Y:S04]  /*10d30*/  LDL.64 R6, [R1+0x258] ;  /* 0x0002580001067983 */ /* 0x000f280000100a00 */
[----:B----4-:R4:W5:Y:S02]  /*10d40*/  LDG.E.LTC128B R11, desc[UR18][R6.64+0x200] ;  /* 0x00020012060b7981 */ /* 0x010964000c1e1920 */
.L_x_216:
[----:B------:R-:W-:Y:S05]  /*10d50*/  BSYNC B1 ;  /* 0x0000000000017941 */ /* 0x000fea0003800000 */
.L_x_215:
[----:B--2--5:R-:W-:Y:S01]  /*10d60*/  FMUL R4, R11, UR23 ;  /* 0x000000170b047c20 */ /* 0x024fe20008400000 */
[----:B------:R-:W-:Y:S01]  /*10d70*/  ISETP.GT.AND P4, PT, R0, 0x1, P1 ;  /* 0x000000010000780c */ /* 0x000fe20000f84270 */
[----:B------:R-:W-:Y:S01]  /*10d80*/  BSSY B1, `(.L_x_217) ;  /* 0x0000007000017945 */ /* 0x000fe20003800000 */
[----:B------:R-:W-:Y:S01]  /*10d90*/  ISETP.GT.AND P2, PT, R231, 0x88, PT ;  /* 0x00000088e700780c */ /* 0x000fe20003f44270 */
[----:B------:R-:W-:-:S05]  /*10da0*/  FFMA R4, R24, UR22, R4 ;  /* 0x0000001618047c23 */ /* 0x000fca0008000004 */
[----:B------:R2:W-:Y:S05]  /*10db0*/  @P3 STG.E desc[UR18][R14.64+0x200], R4 ;  /* 0x000200040e003986 */ /* 0x0005ea000c101912 */
[----:B------:R-:W-:Y:S05]  /*10dc0*/  @!P4 BRA `(.L_x_218) ;  /* 0x000000000008c947 */ /* 0x000fea0003800000 */
[----:B----4-:R-:W4:Y:S04]  /*10dd0*/  LDL.64 R6, [R1+0x250] ;  /* 0x0002500001067983 */ /* 0x010f280000100a00 */
[----:B----4-:R4:W5:Y:S02]  /*10de0*/  LDG.E.LTC128B R11, desc[UR18][R6.64+0x200] ;  /* 0x00020012060b7981 */ /* 0x010964000c1e1920 */
.L_x_218:
[----:B------:R-:W-:Y:S05]  /*10df0*/  BSYNC B1 ;  /* 0x0000000000017941 */ /* 0x000fea0003800000 */
.L_x_217:
[----:B--2--5:R-:W-:Y:S01]  /*10e00*/  FMUL R4, R11, UR23 ;  /* 0x000000170b047c20 */ /* 0x024fe20008400000 */
[----:B------:R-:W-:Y:S01]  /*10e10*/  @P4 IMAD.MOV.U32 R5, RZ, RZ, R13 ;  /* 0x000000ffff054224 */ /* 0x000fe200078e000d */
[----:B------:R-:W-:Y:S01]  /*10e20*/  ISETP.GT.AND P5, PT, R0, RZ, P2 ;  /* 0x000000ff0000720c */ /* 0x000fe200017a4270 */
[----:B------:R-:W-:Y:S01]  /*10e30*/  BSSY B1, `(.L_x_219) ;  /* 0x0000007000017945 */ /* 0x000fe20003800000 */
[----:B------:R-:W-:Y:S01]  /*10e40*/  FFMA R25, R25, UR22, R4 ;  /* 0x0000001619197c23 */ /* 0x000fe20008000004 */
[----:B------:R-:W-:-:S05]  /*10e50*/  @P4 IMAD.MOV.U32 R4, RZ, RZ, R12 ;  /* 0x000000ffff044224 */ /* 0x000fca00078e000c */
[----:B------:R2:W-:Y:S05]  /*10e60*/  @P4 STG.E desc[UR18][R4.64+0x200], R25 ;  /* 0x0002001904004986 */ /* 0x0005ea000c101912 */
[----:B------:R-:W-:Y:S05]  /*10e70*/  @!P5 BRA `(.L_x_220) ;  /* 0x000000000008d947 */ /* 0x000fea0003800000 */
[----:B----4-:R-:W4:Y:S04]  /*10e80*/  LDL.LU.64 R6, [R1+0x258] ;  /* 0x0002580001067983 */ /* 0x010f280000300a00 */
[----:B----4-:R4:W5:Y:S02]  /*10e90*/  LDG.E.LTC128B R11, desc[UR18][R6.64+0x220] ;  /* 0x00022012060b7981 */ /* 0x010964000c1e1920 */
.L_x_220:
[----:B------:R-:W-:Y:S05]  /*10ea0*/  BSYNC B1 ;  /* 0x0000000000017941 */ /* 0x000fea0003800000 */
.L_x_219:
[----:B--2--5:R-:W-:Y:S01]  /*10eb0*/  FMUL R4, R11, UR23 ;  /* 0x000000170b047c20 */ /* 0x024fe20008400000 */
[C---:B------:R-:W-:Y:S01]  /*10ec0*/  ISETP.GT.AND P4, PT, R0.reuse, 0x1, P2 ;  /* 0x000000010000780c */ /* 0x040fe20001784270 */
[----:B------:R-:W-:Y:S01]  /*10ed0*/  BSSY B1, `(.L_x_221) ;  /* 0x0000008000017945 */ /* 0x000fe20003800000 */
[----:B------:R-:W-:Y:S01]  /*10ee0*/  ISETP.GT.AND P3, PT, R0, 0x8, P1 ;  /* 0x000000080000780c */ /* 0x000fe20000f64270 */
[----:B------:R-:W-:Y:S01]  /*10ef0*/  FFMA R4, R26, UR22, R4 ;  /* 0x000000161a047c23 */ /* 0x000fe20008000004 */
[----:B------:R-:W-:-:S04]  /*10f00*/  MOV R8, R11 ;  /* 0x0000000b00087202 */ /* 0x000fc80000000f00 */
[----:B------:R2:W-:Y:S05]  /*10f10*/  @P5 STG.E desc[UR18][R14.64+0x220], R4 ;  /* 0x000220040e005986 */ /* 0x0005ea000c101912 */
[----:B------:R-:W-:Y:S05]  /*10f20*/  @!P4 BRA `(.L_x_222) ;  /* 0x000000000008c947 */ /* 0x000fea0003800000 */
[----:B----4-:R-:W4:Y:S04]  /*10f30*/  LDL.LU.64 R6, [R1+0x250] ;  /* 0x0002500001067983 */ /* 0x010f280000300a00 */
[----:B----4-:R4:W5:Y:S02]  /*10f40*/  LDG.E.LTC128B R8, desc[UR18][R6.64+0x220] ;  /* 0x0002201206087981 */ /* 0x010964000c1e1920 */
.L_x_222:
[----:B------:R-:W-:Y:S05]  /*10f50*/  BSYNC B1 ;  /* 0x0000000000017941 */ /* 0x000fea0003800000 */
.L_x_221:
[----:B------:R-:W3:Y:S01]  /*10f60*/  LDL.64 R10, [R1+0x248] ;  /* 0x00024800010a7983 */ /* 0x000ee20000100a00 */
[----:B--2--5:R-:W-:Y:S01]  /*10f70*/  FMUL R4, R8, UR23 ;  /* 0x0000001708047c20 */ /* 0x024fe20008400000 */
[----:B----4-:R-:W-:Y:S02]  /*10f80*/  IMAD.MOV.U32 R6, RZ, RZ, R12 ;  /* 0x000000ffff067224 */ /* 0x010fe400078e000c */
[----:B------:R-:W-:Y:S02]  /*10f90*/  IMAD.MOV.U32 R7, RZ, RZ, R13 ;  /* 0x000000ffff077224 */ /* 0x000fe400078e000d */
[----:B------:R-:W-:-:S05]  /*10fa0*/  FFMA R27, R27, UR22, R4 ;  /* 0x000000161b1b7c23 */ /* 0x000fca0008000004 */
[----:B------:R2:W-:Y:S04]  /*10fb0*/  @P4 STG.E desc[UR18][R6.64+0x220], R27 ;  /* 0x0002201b06004986 */ /* 0x0005e8000c101912 */
[----:B---3--:R-:W3:Y:S01]  /*10fc0*/  @P3 LDG.E.LTC128B R8, desc[UR18][R10.64+0x200] ;  /* 0x000200120a083981 */ /* 0x008ee2000c1e1920 */
[----:B------:R-:W-:Y:S01]  /*10fd0*/  MOV R4, UR28 ;  /* 0x0000001c00047c02 */ /* 0x000fe20008000f00 */
[----:B------:R-:W-:Y:S01]  /*10fe0*/  BSSY B1, `(.L_x_223) ;  /* 0x000000b000017945 */ /* 0x000fe20003800000 */
[----:B------:R-:W-:-:S03]  /*10ff0*/  ISETP.GT.AND P5, PT, R0, 0x9, P1 ;  /* 0x000000090000780c */ /* 0x000fc60000fa4270 */
[----:B--2---:R-:W-:Y:S01]  /*11000*/  IMAD.WIDE.U32 R6, R4, 0x1c, R6 ;  /* 0x0000001c04067825 */ /* 0x004fe200078e0006 */
[----:B------:R-:W-:-:S03]  /*11010*/  IADD3 R4, P4, R12, UR11, RZ ;  /* 0x0000000b0c047c10 */ /* 0x000fc6000ff9e0ff */
[----:B------:R-:W-:Y:S02]  /*11020*/  VIADD R7, R7, UR13 ;  /* 0x0000000d07077c36 */ /* 0x000fe40008000000 */
[----:B---3--:R-:W-:-:S04]  /*11030*/  FMUL R5, R8, UR23 ;  /* 0x0000001708057c20 */ /* 0x008fc80008400000 */
[----:B------:R-:W-:-:S05]  /*11040*/  FFMA R28, R28, UR22, R5 ;  /* 0x000000161c1c7c23 */ /* 0x000fca0008000005 */
[----:B------:R2:W-:Y:S01]  /*11050*/  @P3 STG.E desc[UR18][R6.64+0x200], R28 ;  /* 0x0002001c06003986 */ /* 0x0005e2000c101912 */
[----:B------:R-:W-:Y:S05]  /*11060*/  @!P5 BRA `(.L_x_224) ;  /* 0x000000000008d947 */ /* 0x000fea0003800000 */
[----:B------:R-:W3:Y:S04]  /*11070*/  LDL.64 R14, [R1+0x240] ;  /* 0x00024000010e7983 */ /* 0x000ee80000100a00 */
[----:B---3--:R3:W5:Y:S02]  /*11080*/  LDG.E.LTC128B R8, desc[UR18][R14.64+0x200] ;  /* 0x000200120e087981 */ /* 0x008764000c1e1920 */
.L_x_224:
[----:B------:R-:W-:Y:S05]  /*11090*/  BSYNC B1 ;  /* 0x0000000000017941 */ /* 0x000fea0003800000 */
.L_x_223:
[----:B-----5:R-:W-:Y:S01]  /*110a0*/  FMUL R9, R8, UR23 ;  /* 0x0000001708097c20 */ /* 0x020fe20008400000 */
[----:B------:R-:W-:Y:S01]  /*110b0*/  IADD3.X R5, R13, UR10, RZ, P4, !PT ;  /* 0x0000000a0d057c10 */ /* 0x000fe2000a7fe4ff */
[----:B------:R-:W-:Y:S01]  /*110c0*/  BSSY B1, `(.L_x_225) ;  /* 0x0000006000017945 */ /* 0x000fe20003800000 */
[----:B------:R-:W-:Y:S01]  /*110d0*/  ISETP.GT.AND P3, PT, R0, 0x8, P2 ;  /* 0x000000080000780c */ /* 0x000fe20001764270 */
[----:B------:R-:W-:-:S05]  /*110e0*/  FFMA R9, R29, UR22, R9 ;  /* 0x000000161d097c23 */ /* 0x000fca0008000009 */
[----:B------:R4:W-:Y:S07]  /*110f0*/  @P5 STG.E desc[UR18][R4.64+0x200], R9 ;  /* 0x0002000904005986 */ /* 0x0009ee000c101912 */
[----:B------:R-:W-:Y:S05]  /*11100*/  @!P3 BRA `(.L_x_226) ;  /* 0x000000000004b947 */ /* 0x000fea0003800000 */
[----:B------:R0:W5:Y:S02]  /*11110*/  LDG.E.LTC128B R8, desc[UR18][R10.64+0x220] ;  /* 0x000220120a087981 */ /* 0x000164000c1e1920 */
.L_x_226:
[----:B------:R-:W-:Y:S05]  /*11120*/  BSYNC B1 ;  /* 0x0000000000017941 */ /* 0x000fea0003800000 */
.L_x_225:
[----:B----45:R-:W-:Y:S01]  /*11130*/  FMUL R9, R8, UR23 ;  /* 0x0000001708097c20 */ /* 0x030fe20008400000 */
[C---:B------:R-:W-:Y:S01]  /*11140*/  ISETP.GT.AND P5, PT, R0.reuse, 0x9, P2 ;  /* 0x000000090000780c */ /* 0x040fe200017a4270 */
[----:B------:R-:W-:Y:S01]  /*11150*/  BSSY B1, `(.L_x_227) ;  /* 0x0000007000017945 */ /* 0x000fe20003800000 */
[----:B------:R-:W-:Y:S01]  /*11160*/  ISETP.GT.AND P4, PT, R0, 0x10, P1 ;  /* 0x000000100000780c */ /* 0x000fe20000f84270 */
[----:B------:R-:W-:-:S05]  /*11170*/  FFMA R9, R30, UR22, R9 ;  /* 0x000000161e097c23 */ /* 0x000fca0008000009 */
[----:B------:R4:W-:Y:S05]  /*11180*/  @P3 STG.E desc[UR18][R6.64+0x220], R9 ;  /* 0x0002200906003986 */ /* 0x0009ea000c101912 */
[----:B------:R-:W-:Y:S05]  /*11190*/  @!P5 BRA `(.L_x_228) ;  /* 0x000000000008d947 */ /* 0x000fea0003800000 */
[----:B0-----:R-:W2:Y:S04]  /*111a0*/  LDL.LU.64 R10, [R1+0x240] ;  /* 0x00024000010a7983 */ /* 0x001ea80000300a00 */
[----:B--2---:R0:W5:Y:S02]  /*111b0*/  LDG.E.LTC128B R8, desc[UR18][R10.64+0x220] ;  /* 0x000220120a087981 */ /* 0x004164000c1e1920 */
.L_x_228:
[----:B------:R-:W-:Y:S05]  /*111c0*/  BSYNC B1 ;  /* 0x0000000000017941 */ /* 0x000fea0003800000 */
.L_x_227:
[----:B------:R-:W3:Y:S01]  /*111d0*/  LDL.64 R12, [R1+0x238] ;  /* 0x00023800010c7983 */ /* 0x000ee20000100a00 */
[----:B--2-45:R-:W-:Y:S01]  /*111e0*/  FMUL R6, R8, UR23 ;  /* 0x0000001708067c20 */ /* 0x034fe20008400000 */
[----:B0-----:R-:W-:Y:S01]  /*111f0*/  IMAD.MOV.U32 R10, RZ, RZ, R8 ;  /* 0x000000ffff0a7224 */ /* 0x001fe200078e0008 */
[----:B------:R-:W-:Y:S01]  /*11200*/  MOV R8, R4 ;  /* 0x0000000400087202 */ /* 0x000fe20000000f00 */
[----:B------:R-:W-:Y:S02]  /*11210*/  IMAD.MOV.U32 R9, RZ, RZ, R5 ;  /* 0x000000ffff097224 */ /* 0x000fe400078e0005 */
[----:B------:R-:W-:-:S05]  /*11220*/  FFMA R31, R31, UR22, R6 ;  /* 0x000000161f1f7c23 */ /* 0x000fca0008000006 */
[----:B------:R0:W-:Y:S04]  /*11230*/  @P5 STG.E desc[UR18][R8.64+0x220], R31 ;  /* 0x0002201f08005986 */ /* 0x0001e8000c101912 */
[----:B---3--:R-:W2:Y:S01]  /*11240*/  @P4 LDG.E.LTC128B R10, desc[UR18][R12.64+0x200] ;  /* 0x000200120c0a4981 */ /* 0x008ea2000c1e1920 */
[----:B------:R-:W-:Y:S01]  /*11250*/  IMAD.U32 R6, RZ, RZ, UR28 ;  /* 0x0000001cff067e24 */ /* 0x000fe2000f8e00ff */
[----:B------:R-:W-:Y:S01]  /*11260*/  ISETP.GT.AND P6, PT, R0, 0x11, P1 ;  /* 0x000000110000780c */ /* 0x000fe20000fc4270 */
[----:B------:R-:W-:Y:S02]  /*11270*/  BSSY B1, `(.L_x_229) ;  /* 0x000000a000017945 */ /* 0x000fe40003800000 */
[----:B0-----:R-:W-:Y:S01]  /*11280*/  IMAD.WIDE.U32 R8, R6, 0x1c, R8 ;  /* 0x0000001c06087825 */ /* 0x001fe200078e0008 */
[----:B------:R-:W-:-:S04]  /*11290*/  IADD3 R6, P5, R4, UR11, RZ ;  /* 0x0000000b04067c10 */ /* 0x000fc8000ffbe0ff */
[----:B------:R-:W-:Y:S01]  /*112a0*/  IADD3 R9, R9, UR13, RZ ;  /* 0x0000000d09097c10 */ /* 0x000fe2000fffe0ff */
[----:B--2---:R-:W-:-:S04]  /*112b0*/  FMUL R7, R10, UR23 ;  /* 0x000000170a077c20 */ /* 0x004fc80008400000 */
[----:B------:R-:W-:-:S05]  /*112c0*/  FFMA R32, R32, UR22, R7 ;  /* 0x0000001620207c23 */ /* 0x000fca0008000007 */
[----:B------:R0:W-:Y:S01]  /*112d0*/  @P4 STG.E desc[UR18][R8.64+0x200], R32 ;  /* 0x0002002008004986 */ /* 0x0001e2000c101912 */
[----:B------:R-:W-:Y:S05]  /*112e0*/  @!P6 BRA `(.L_x_230) ;  /* 0x000000000008e947 */ /* 0x000fea0003800000 */
[----:B------:R-:W2:Y:S04]  /*112f0*/  LDL.64 R14, [R1+0x230] ;  /* 0x00023000010e7983 */ /* 0x000ea80000100a00 */
[----:B--2---:R2:W5:Y:S02]  /*11300*/  LDG.E.LTC128B R10, desc[UR18][R14.64+0x200] ;  /* 0x000200120e0a7981 */ /* 0x004564000c1e1920 */
.L_x_230:
[----:B------:R-:W-:Y:S05]  /*11310*/  BSYNC B1 ;  /* 0x0000000000017941 */ /* 0x000fea0003800000 */
.L_x_229:
        /* <DEDUP_REMOVED lines=8> */
.L_x_232:
[----:B------:R-:W-:Y:S05]  /*113a0*/  BSYNC B1 ;  /* 0x0000000000017941 */ /* 0x000fea0003800000 */
.L_x_231:
[----:B---3-5:R-:W-:Y:S01]  /*113b0*/  FMUL R4, R10, UR23 ;  /* 0x000000170a047c20 */ /* 0x028fe20008400000 */
[C---:B------:R-:W-:Y:S01]  /*113c0*/  ISETP.GT.AND P5, PT, R0.reuse, 0x11, P2 ;  /* 0x000000110000780c */ /* 0x040fe200017a4270 */
[----:B------:R-:W-:Y:S01]  /*113d0*/  BSSY B1, `(.L_x_233) ;  /* 0x0000007000017945 */ /* 0x000fe20003800000 */
[----:B------:R-:W-:Y:S01]  /*113e0*/  ISETP.GT.AND P4, PT, R0, 0x18, P1 ;  /* 0x000000180000780c */ /* 0x000fe20000f84270 */
[----:B------:R-:W-:-:S05]  /*113f0*/  FFMA R4, R34, UR22, R4 ;  /* 0x0000001622047c23 */ /* 0x000fca0008000004 */
[----:B------:R3:W-:Y:S05]  /*11400*/  @P3 STG.E desc[UR18][R8.64+0x220], R4 ;  /* 0x0002200408003986 */ /* 0x0007ea000c101912 */
[----:B------:R-:W-:Y:S05]  /*11410*/  @!P5 BRA `(.L_x_234) ;  /* 0x000000000008d947 */ /* 0x000fea0003800000 */
[----:B----4-:R-:W4:Y:S04]  /*11420*/  LDL.LU.64 R12, [R1+0x230] ;  /* 0x00023000010c7983 */ /* 0x010f280000300a00 */
[----:B----4-:R4:W5:Y:S02]  /*11430*/  LDG.E.LTC128B R10, desc[UR18][R12.64+0x220] ;  /* 0x000220120c0a7981 */ /* 0x010964000c1e1920 */
.L_x_234:
[----:B------:R-:W-:Y:S05]  /*11440*/  BSYNC B1 ;  /* 0x0000000000017941 */ /* 0x000fea0003800000 */
.L_x_233:
[----:B----4-:R-:W4:Y:S01]  /*11450*/  LDL.64 R12, [R1+0x228] ;  /* 0x00022800010c7983 */ /* 0x010f220000100a00 */
[----:B---3-5:R-:W-:Y:S01]  /*11460*/  FMUL R4, R10, UR23 ;  /* 0x000000170a047c20 */ /* 0x028fe20008400000 */
[----:B0-----:R-:W-:Y:S02]  /*11470*/  IMAD.MOV.U32 R8, RZ, RZ, R6 ;  /* 0x000000ffff087224 */ /* 0x001fe400078e0006 */
[----:B------:R-:W-:Y:S02]  /*11480*/  IMAD.MOV.U32 R9, RZ, RZ, R7 ;  /* 0x000000ffff097224 */ /* 0x000fe400078e0007 */
[----:B------:R-:W-:-:S05]  /*11490*/  FFMA R35, R35, UR22, R4 ;  /* 0x0000001623237c23 */ /* 0x000fca0008000004 */
[----:B------:R0:W-:Y:S04]  /*114a0*/  @P5 STG.E desc[UR18][R8.64+0x220], R35 ;  /* 0x0002202308005986 */ /* 0x0001e8000c101912 */
[----:B----4-:R-:W3:Y:S01]  /*114b0*/  @P4 LDG.E.LTC128B R10, desc[UR18][R12.64+0x200] ;  /* 0x000200120c0a4981 */ /* 0x010ee2000c1e1920 */
[----:B------:R-:W-:Y:S01]  /*114c0*/  MOV R4, UR28 ;  /* 0x0000001c00047c02 */ /* 0x000fe20008000f00 */
[----:B------:R-:W-:Y:S01]  /*114d0*/  BSSY B1, `(.L_x_235) ;  /* 0x000000b000017945 */ /* 0x000fe20003800000 */
[----:B------:R-:W-:-:S03]  /*114e0*/  ISETP.GT.AND P6, PT, R0, 0x19, P1 ;  /* 0x000000190000780c */ /* 0x000fc60000fc4270 */
[----:B0-----:R-:W-:Y:S01]  /*114f0*/  IMAD.WIDE.U32 R8, R4, 0x1c, R8 ;  /* 0x0000001c04087825 */ /* 0x001fe200078e0008 */
[----:B------:R-:W-:-:S03]  /*11500*/  IADD3 R4, P5, R6, UR11, RZ ;  /* 0x0000000b06047c10 */ /* 0x000fc6000ffbe0ff */
[----:B------:R-:W-:Y:S02]  /*11510*/  VIADD R9, R9, UR13 ;  /* 0x0000000d09097c36 */ /* 0x000fe40008000000 */
[----:B---3--:R-:W-:-:S04]  /*11520*/  FMUL R5, R10, UR23 ;  /* 0x000000170a057c20 */ /* 0x008fc80008400000 */
[----:B------:R-:W-:-:S05]  /*11530*/  FFMA R36, R36, UR22, R5 ;  /* 0x0000001624247c23 */ /* 0x000fca0008000005 */
[----:B------:R0:W-:Y:S01]  /*11540*/  @P4 STG.E desc[UR18][R8.64+0x200], R36 ;  /* 0x0002002408004986 */ /* 0x0001e2000c101912 */
[----:B------:R-:W-:Y:S05]  /*11550*/  @!P6 BRA `(.L_x_236) ;  /* 0x000000000008e947 */ /* 0x000fea0003800000 */
[----:B--2---:R-:W2:Y:S04]  /*11560*/  LDL.64 R14, [R1+0x220] ;  /* 0x00022000010e7983 */ /* 0x004ea80000100a00 */
[----:B--2---:R3:W5:Y:S02]  /*11570*/  LDG.E.LTC128B R10, desc[UR18][R14.64+0x200] ;  /* 0x000200120e0a7981 */ /* 0x004764000c1e1920 */
.L_x_236:
[----:B------:R-:W-:Y:S05]  /*11580*/  BSYNC B1 ;  /* 0x0000000000017941 */ /* 0x000fea0003800000 */
.L_x_235:
        /* <DEDUP_REMOVED lines=8> */
.L_x_238:
[----:B------:R-:W-:Y:S05]  /*11610*/  BSYNC B1 ;  /* 0x0000000000017941 */ /* 0x000fea0003800000 */
.L_x_237:
        /* <DEDUP_REMOVED lines=9> */
.L_x_240:
[----:B------:R-:W-:Y:S05]  /*116b0*/  BSYNC B1 ;  /* 0x0000000000017941 */ /* 0x000fea0003800000 */
.L_x_239:
[----:B0-----:R-:W2:Y:S01]  /*116c0*/  LDL.64 R12, [R1+0x218] ;  /* 0x00021800010c7983 */ /* 0x001ea20000100a00 */
[----:B----45:R-:W-:Y:S01]  /*116d0*/  FMUL R6, R10, UR23 ;  /* 0x000000170a067c20 */ /* 0x030fe20008400000 */
[----:B------:R-:W-:Y:S01]  /*116e0*/  IMAD.MOV.U32 R8, RZ, RZ, R4 ;  /* 0x000000ffff087224 */ /* 0x000fe200078e0004 */
[----:B------:R-:W-:Y:S02]  /*116f0*/  MOV R9, R5 ;  /* 0x0000000500097202 */ /* 0x000fe40000000f00 */
[----:B------:R-:W-:-:S05]  /*11700*/  FFMA R39, R39, UR22, R6 ;  /* 0x0000001627277c23 */ /* 0x000fca0008000006 */
[----:B------:R0:W-:Y:S04]  /*11710*/  @P5 STG.E desc[UR18][R8.64+0x220], R39 ;  /* 0x0002202708005986 */ /* 0x0001e8000c101912 */
[----:B--2---:R-:W2:Y:S01]  /*11720*/  @P4 LDG.E.LTC128B R10, desc[UR18][R12.64+0x200] ;  /* 0x000200120c0a4981 */ /* 0x004ea2000c1e1920 */
[----:B------:R-:W-:Y:S01]  /*11730*/  IMAD.U32 R7, RZ, RZ, UR28 ;  /* 0x0000001cff077e24 */ /* 0x000fe2000f8e00ff */
[----:B------:R-:W-:Y:S01]  /*11740*/  ISETP.GT.AND P6, PT, R0, 0x21, P1 ;  /* 0x000000210000780c */ /* 0x000fe20000fc4270 */
[----:B------:R-:W-:Y:S01]  /*11750*/  BSSY B1, `(.L_x_241) ;  /* 0x000000a000017945 */ /* 0x000fe20003800000 */
[----:B------:R-:W-:Y:S01]  /*11760*/  IADD3 R6, P5, R4, UR11, RZ ;  /* 0x0000000b04067c10 */ /* 0x000fe2000ffbe0ff */
[----:B0-----:R-:W-:-:S04]  /*11770*/  IMAD.WIDE.U32 R8, R7, 0x1c, R8 ;  /* 0x0000001c07087825 */ /* 0x001fc800078e0008 */
[----:B------:R-:W-:Y:S02]  /*11780*/  VIADD R9, R9, UR13 ;  /* 0x0000000d09097c36 */ /* 0x000fe40008000000 */
[----:B--2---:R-:W-:-:S04]  /*11790*/  FMUL R7, R10, UR23 ;  /* 0x000000170a077c20 */ /* 0x004fc80008400000 */
[----:B------:R-:W-:-:S05]  /*117a0*/  FFMA R40, R40, UR22, R7 ;  /* 0x0000001628287c23 */ /* 0x000fca0008000007 */
[----:B------:R0:W-:Y:S01]  /*117b0*/  @P4 STG.E desc[UR18][R8.64+0x200], R40 ;  /* 0x0002002808004986 */ /* 0x0001e2000c101912 */
[----:B------:R-:W-:Y:S05]  /*117c0*/  @!P6 BRA `(.L_x_242) ;  /* 0x000000000008e947 */ /* 0x000fea0003800000 */
[----:B---3--:R-:W2:Y:S04]  /*117d0*/  LDL.64 R14, [R1+0x210] ;  /* 0x00021000010e7983 */ /* 0x008ea80000100a00 */
[----:B--2---:R2:W5:Y:S02]  /*117e0*/  LDG.E.LTC128B R10, desc[UR18][R14.64+0x200] ;  /* 0x000200120e0a7981 */ /* 0x004564000c1e1920 */
.L_x_242:
[----:B------:R-:W-:Y:S05]  /*117f0*/  BSYNC B1 ;  /* 0x0000000000017941 */ /* 0x000fea0003800000 */
.L_x_241:
        /* <DEDUP_REMOVED lines=8> */
.L_x_244:
[----:B------:R-:W-:Y:S05]  /*11880*/  BSYNC B1 ;  /* 0x0000000000017941 */ /* 0x000fea0003800000 */
.L_x_243:
[----:B-----5:R-:W-:Y:S01]  /*11890*/  FMUL R5, R10, UR23 ;  /* 0x000000170a057c20 */ /* 0x020fe20008400000 */
        /* <DEDUP_REMOVED lines=8> */
.L_x_246:
[----:B------:R-:W-:Y:S05]  /*11920*/  BSYNC B1 ;  /* 0x0000000000017941 */ /* 0x000fea0003800000 */
.L_x_245:
[----:B0-----:R-:W2:Y:S01]  /*11930*/  LDL.64 R12, [R1+0x40] ;  /* 0x00004000010c7983 */ /* 0x001ea20000100a00 */
[----:B-----5:R-:W-:-:S04]  /*11940*/  FMUL R4, R10, UR23 ;  /* 0x000000170a047c20 */ /* 0x020fc80008400000 */
[----:B------:R-:W-:-:S05]  /*11950*/  FFMA R43, R43, UR22, R4 ;  /* 0x000000162b2b7c23 */ /* 0x000fca0008000004 */
[----:B------:R0:W-:Y:S04]  /*11960*/  @P5 STG.E desc[UR18][R6.64+0x220], R43 ;  /* 0x0002202b06005986 */ /* 0x0001e8000c101912 */
[----:B--2---:R-:W2:Y:S01]  /*11970*/  @P4 LDG.E.LTC128B R10, desc[UR18][R12.64+0x200] ;  /* 0x000200120c0a4981 */ /* 0x004ea2000c1e1920 */
[----:B------:R-:W-:Y:S01]  /*11980*/  MOV R9, UR28 ;  /* 0x0000001c00097c02 */ /* 0x000fe20008000f00 */
[----:B------:R-:W-:Y:S01]  /*11990*/  BSSY B1, `(.L_x_247) ;  /* 0x000000b000017945 */ /* 0x000fe20003800000 */
[----:B------:R-:W-:Y:S02]  /*119a0*/  ISETP.GT.AND P6, PT, R0, 0x29, P1 ;  /* 0x000000290000780c */ /* 0x000fe40000fc4270 */
[----:B------:R-:W-:Y:S01]  /*119b0*/  IADD3 R4, P5, R6, UR11, RZ ;  /* 0x0000000b06047c10 */ /* 0x000fe2000ffbe0ff */
[----:B------:R-:W-:-:S04]  /*119c0*/  IMAD.WIDE.U32 R8, R9, 0x1c, R6 ;  /* 0x0000001c09087825 */ /* 0x000fc800078e0006 */
[----:B------:R-:W-:Y:S02]  /*119d0*/  VIADD R9, R9, UR13 ;  /* 0x0000000d09097c36 */ /* 0x000fe40008000000 */
[----:B--2---:R-:W-:-:S04]  /*119e0*/  FMUL R5, R10, UR23 ;  /* 0x000000170a057c20 */ /* 0x004fc80008400000 */
[----:B------:R-:W-:-:S05]  /*119f0*/  FFMA R11, R44, UR22, R5 ;  /* 0x000000162c0b7c23 */ /* 0x000fca0008000005 */
[----:B------:R0:W-:Y:S01]  /*11a00*/  @P4 STG.E desc[UR18][R8.64+0x200], R11 ;  /* 0x0002000b08004986 */ /* 0x0001e2000c101912 */
[----:B------:R-:W-:Y:S05]  /*11a10*/  @!P6 BRA `(.L_x_248) ;  /* 0x000000000008e947 */ /* 0x000fea0003800000 */
[----:B---3--:R-:W2:Y:S04]  /*11a20*/  LDL.64 R14, [R1+0x38] ;  /* 0x00003800010e7983 */ /* 0x008ea80000100a00 */
[----:B--2---:R2:W5:Y:S02]  /*11a30*/  LDG.E.LTC128B R10, desc[UR18][R14.64+0x200] ;  /* 0x000200120e0a7981 */ /* 0x004564000c1e1920 */
.L_x_248:
[----:B------:R-:W-:Y:S05]  /*11a40*/  BSYNC B1 ;  /* 0x0000000000017941 */ /* 0x000fea0003800000 */
.L_x_247:
[----:B0---45:R-:W-:Y:S01]  /*11a50*/  FMUL R6, R10, UR23 ;  /* 0x000000170a067c20 */ /* 0x031fe20008400000 */
[----:B------:R-:W-:Y:S01]  /*11a60*/  IADD3.X R5, R7, UR10, RZ, P5, !PT ;  /* 0x0000000a07057c10 */ /* 0x000fe2000affe4ff */
[----:B------:R-:W-:Y:S01]  /*11a70*/  BSSY B1, `(.L_x_249) ;  /* 0x0000006000017945 */ /* 0x000fe20003800000 */
[----:B------:R-:W-:Y:S01]  /*11a80*/  ISETP.GT.AND P3, PT, R0, 0x28, P2 ;  /* 0x000000280000780c */ /* 0x000fe20001764270 */
[----:B------:R-:W-:-:S05]  /*11a90*/  FFMA R45, R45, UR22, R6 ;  /* 0x000000162d2d7c23 */ /* 0x000fca0008000006 */
[----:B------:R0:W-:Y:S07]  /*11aa0*/  @P6 STG.E desc[UR18][R4.64+0x200], R45 ;  /* 0x0002002d04006986 */ /* 0x0001ee000c101912 */
[----:B------:R-:W-:Y:S05]  /*11ab0*/  @!P3 BRA `(.L_x_250) ;  /* 0x000000000004b947 */ /* 0x000fea0003800000 */
[----:B------:R4:W5:Y:S02]  /*11ac0*/  LDG.E.LTC128B R10, desc[UR18][R12.64+0x220] ;  /* 0x000220120c0a7981 */ /* 0x000964000c1e1920 */
.L_x_250:
[----:B------:R-:W-:Y:S05]  /*11ad0*/  BSYNC B1 ;  /* 0x0000000000017941 */ /* 0x000fea0003800000 */
.L_x_249:
[----:B-----5:R-:W-:Y:S01]  /*11ae0*/  FMUL R7, R10, UR23 ;  /* 0x000000170a077c20 */ /* 0x020fe20008400000 */
        /* <DEDUP_REMOVED lines=8> */
.L_x_252:
[----:B------:R-:W-:Y:S05]  /*11b70*/  BSYNC B1 ;  /* 0x0000000000017941 */ /* 0x000fea0003800000 */
.L_x_251:
[----:B----4-:R-:W4:Y:S01]  /*11b80*/  LDL.64 R12, [R1+0x30] ;  /* 0x00003000010c7983 */ /* 0x010f220000100a00 */
[----:B-----5:R-:W-:-:S04]  /*11b90*/  FMUL R6, R10, UR23 ;  /* 0x000000170a067c20 */ /* 0x020fc80008400000 */
[----:B------:R-:W-:-:S05]  /*11ba0*/  FFMA R47, R47, UR22, R6 ;  /* 0x000000162f2f7c23 */ /* 0x000fca0008000006 */
[----:B------:R0:W-:Y:S04]  /*11bb0*/  @P5 STG.E desc[UR18][R4.64+0x220], R47 ;  /* 0x0002202f04005986 */ /* 0x0001e8000c101912 */
[----:B----4-:R-:W4:Y:S01]  /*11bc0*/  @P4 LDG.E.LTC128B R10, desc[UR18][R12.64+0x200] ;  /* 0x000200120c0a4981 */ /* 0x010f22000c1e1920 */
[----:B0-----:R-:W-:Y:S01]  /*11bd0*/  IMAD.U32 R9, RZ, RZ, UR28 ;  /* 0x0000001cff097e24 */ /* 0x001fe2000f8e00ff */
[----:B------:R-:W-:Y:S01]  /*11be0*/  ISETP.GT.AND P6, PT, R0, 0x31, P1 ;  /* 0x000000310000780c */ /* 0x000fe20000fc4270 */
[----:B------:R-:W-:Y:S01]  /*11bf0*/  BSSY B1, `(.L_x_253) ;  /* 0x000000a000017945 */ /* 0x000fe20003800000 */
[----:B------:R-:W-:Y:S01]  /*11c00*/  IADD3 R6, P5, R4, UR11, RZ ;  /* 0x0000000b04067c10 */ /* 0x000fe2000ffbe0ff */
[----:B------:R-:W-:-:S05]  /*11c10*/  IMAD.WIDE.U32 R8, R9, 0x1c, R4 ;  /* 0x0000001c09087825 */ /* 0x000fca00078e0004 */
[----:B------:R-:W-:Y:S01]  /*11c20*/  IADD3 R9, R9, UR13, RZ ;  /* 0x0000000d09097c10 */ /* 0x000fe2000fffe0ff */
[----:B----4-:R-:W-:-:S04]  /*11c30*/  FMUL R7, R10, UR23 ;  /* 0x000000170a077c20 */ /* 0x010fc80008400000 */
[----:B------:R-:W-:-:S05]  /*11c40*/  FFMA R11, R48, UR22, R7 ;  /* 0x00000016300b7c23 */ /* 0x000fca0008000007 */
[----:B------:R0:W-:Y:S01]  /*11c50*/  @P4 STG.E desc[UR18][R8.64+0x200], R11 ;  /* 0x0002000b08004986 */ /* 0x0001e2000c101912 */
[----:B------:R-:W-:Y:S05]  /*11c60*/  @!P6 BRA `(.L_x_254) ;  /* 0x000000000008e947 */ /* 0x000fea0003800000 */
[----:B--23--:R-:W2:Y:S04]  /*11c70*/  LDL.64 R14, [R1+0x28] ;  /* 0x00002800010e7983 */ /* 0x00cea80000100a00 */
[----:B--2---:R4:W5:Y:S02]  /*11c80*/  LDG.E.LTC128B R10, desc[UR18][R14.64+0x200] ;  /* 0x000200120e0a7981 */ /* 0x004964000c1e1920 */
.L_x_254:
[----:B------:R-:W-:Y:S05]  /*11c90*/  BSYNC B1 ;  /* 0x0000000000017941 */ /* 0x000fea0003800000 */
.L_x_253:
        /* <DEDUP_REMOVED lines=8> */
.L_x_256:
[----:B------:R-:W-:Y:S05]  /*11d20*/  BSYNC B1 ;  /* 0x0000000000017941 */ /* 0x000fea0003800000 */
.L_x_255:
        /* <DEDUP_REMOVED lines=9> */
.L_x_258:
[----:B------:R-:W-:Y:S05]  /*11dc0*/  BSYNC B1 ;  /* 0x0000000000017941 */ /* 0x000fea0003800000 */
.L_x_257:
[----:B0-----:R-:W2:Y:S01]  /*11dd0*/  LDL.64 R12, [R1+0x20] ;  /* 0x00002000010c7983 */ /* 0x001ea20000100a00 */
[----:B-----5:R-:W-:-:S04]  /*11de0*/  FMUL R4, R10, UR23 ;  /* 0x000000170a047c20 */ /* 0x020fc80008400000 */
[----:B------:R-:W-:-:S05]  /*11df0*/  FFMA R51, R51, UR22, R4 ;  /* 0x0000001633337c23 */ /* 0x000fca0008000004 */
[----:B------:R0:W-:Y:S04]  /*11e00*/  @P5 STG.E desc[UR18][R6.64+0x220], R51 ;  /* 0x0002203306005986 */ /* 0x0001e8000c101912 */
[----:B--2---:R-:W2:Y:S01]  /*11e10*/  @P4 LDG.E.LTC128B R10, desc[UR18][R12.64+0x200] ;  /* 0x000200120c0a4981 */ /* 0x004ea2000c1e1920 */
[----:B------:R-:W-:Y:S01]  /*11e20*/  IMAD.U32 R9, RZ, RZ, UR28 ;  /* 0x0000001cff097e24 */ /* 0x000fe2000f8e00ff */
[----:B------:R-:W-:Y:S01]  /*11e30*/  ISETP.GT.AND P6, PT, R0, 0x39, P1 ;  /* 0x000000390000780c */ /* 0x000fe20000fc4270 */
[----:B------:R-:W-:Y:S01]  /*11e40*/  BSSY B1, `(.L_x_259) ;  /* 0x000000a000017945 */ /* 0x000fe20003800000 */
[----:B------:R-:W-:Y:S01]  /*11e50*/  IADD3 R4, P5, R6, UR11, RZ ;  /* 0x0000000b06047c10 */ /* 0x000fe2000ffbe0ff */
[----:B------:R-:W-:-:S04]  /*11e60*/  IMAD.WIDE.U32 R8, R9, 0x1c, R6 ;  /* 0x0000001c09087825 */ /* 0x000fc800078e0006 */
[----:B------:R-:W-:Y:S02]  /*11e70*/  VIADD R9, R9, UR13 ;  /* 0x0000000d09097c36 */ /* 0x000fe40008000000 */
[----:B--2---:R-:W-:-:S04]  /*11e80*/  FMUL R5, R10, UR23 ;  /* 0x000000170a057c20 */ /* 0x004fc80008400000 */
[----:B------:R-:W-:-:S05]  /*11e90*/  FFMA R11, R52, UR22, R5 ;  /* 0x00000016340b7c23 */ /* 0x000fca0008000005 */
[----:B------:R0:W-:Y:S01]  /*11ea0*/  @P4 STG.E desc[UR18][R8.64+0x200], R11 ;  /* 0x0002000b08004986 */ /* 0x0001e2000c101912 */
[----:B------:R-:W-:Y:S05]  /*11eb0*/  @!P6 BRA `(.L_x_260) ;  /* 0x000000000008e947 */ /* 0x000fea0003800000 */
[----:B---34-:R-:W2:Y:S04]  /*11ec0*/  LDL.64 R14, [R1+0x18] ;  /* 0x00001800010e7983 */ /* 0x018ea80000100a00 */
[----:B--2---:R2:W5:Y:S02]  /*11ed0*/  LDG.E.LTC128B R10, desc[UR18][R14.64+0x200] ;  /* 0x000200120e0a7981 */ /* 0x004564000c1e1920 */
.L_x_260:
[----:B------:R-:W-:Y:S05]  /*11ee0*/  BSYNC B1 ;  /* 0x0000000000017941 */ /* 0x000fea0003800000 */
.L_x_259:
[----:B0----5:R-:W-:Y:S01]  /*11ef0*/  FMUL R6, R10, UR23 ;  /* 0x000000170a067c20 */ /* 0x021fe20008400000 */
[----:B------:R-:W-:Y:S01]  /*11f00*/  IADD3.X R5, R7, UR10, RZ, P5, !PT ;  /* 0x0000000a07057c10 */ /* 0x000fe2000affe4ff */
[----:B------:R-:W-:Y:S01]  /*11f10*/  BSSY B1, `(.L_x_261) ;  /* 0x0000006000017945 */ /* 0x000fe20003800000 */
[----:B------:R-:W-:Y:S01]  /*11f20*/  ISETP.GT.AND P3, PT, R0, 0x38, P2 ;  /* 0x000000380000780c */ /* 0x000fe20001764270 */
[----:B------:R-:W-:-:S05]  /*11f30*/  FFMA R53, R53, UR22, R6 ;  /* 0x0000001635357c23 */ /* 0x000fca0008000006 */
[----:B------:R0:W-:Y:S07]  /*11f40*/  @P6 STG.E desc[UR18][R4.64+0x200], R53 ;  /* 0x0002003504006986 */ /* 0x0001ee000c101912 */
[----:B------:R-:W-:Y:S05]  /*11f50*/  @!P3 BRA `(.L_x_262) ;  /* 0x000000000004b947 */ /* 0x000fea0003800000 */
[----:B------:R0:W5:Y:S02]  /*11f60*/  LDG.E.LTC128B R10, desc[UR18][R12.64+0x220] ;  /* 0x000220120c0a7981 */ /* 0x000164000c1e1920 */
.L_x_262:
[----:B------:R-:W-:Y:S05]  /*11f70*/  BSYNC B1 ;  /* 0x0000000000017941 */ /* 0x000fea0003800000 */
.L_x_261:
        /* <DEDUP_REMOVED lines=9> */
.L_x_264:
[----:B------:R-:W-:Y:S05]  /*12010*/  BSYNC B1 ;  /* 0x0000000000017941 */ /* 0x000fea0003800000 */
.L_x_263:
        /* <DEDUP_REMOVED lines=17> */
.L_x_266:
[----:B------:R-:W-:Y:S05]  /*12130*/  BSYNC B1 ;  /* 0x0000000000017941 */ /* 0x000fea0003800000 */
.L_x_265:
        /* <DEDUP_REMOVED lines=8> */
.L_x_268:
[----:B------:R-:W-:Y:S05]  /*121c0*/  BSYNC B1 ;  /* 0x0000000000017941 */ /* 0x000fea0003800000 */
.L_x_267:
        /* <DEDUP_REMOVED lines=9> */
.L_x_270:
[----:B------:R-:W-:Y:S05]  /*12260*/  BSYNC B1 ;  /* 0x0000000000017941 */ /* 0x000fea0003800000 */
.L_x_269:
[----:B0-----:R-:W2:Y:S01]  /*12270*/  LDL.64 R12, [R1] ;  /* 0x00000000010c7983 */ /* 0x001ea20000100a00 */
        /* <DEDUP_REMOVED lines=8> */
[----:B------:R-:W-:-:S05]  /*12300*/  IMAD.WIDE.U32 R8, R9, 0x1c, R6 ;  /* 0x0000001c09087825 */ /* 0x000fca00078e0006 */
[----:B------:R-:W-:Y:S01]  /*12310*/  IADD3 R9, R9, UR13, RZ ;  /* 0x0000000d09097c10 */ /* 0x000fe2000fffe0ff */
[----:B--2---:R-:W-:-:S04]  /*12320*/  FMUL R5, R10, UR23 ;  /* 0x000000170a057c20 */ /* 0x004fc80008400000 */
[----:B------:R-:W-:-:S05]  /*12330*/  FFMA R11, R60, UR22, R5 ;  /* 0x000000163c0b7c23 */ /* 0x000fca0008000005 */
[----:B------:R0:W-:Y:S01]  /*12340*/  @P4 STG.E desc[UR18][R8.64+0x200], R11 ;  /* 0x0002000b08004986 */ /* 0x0001e2000c101912 */
[----:B------:R-:W-:Y:S05]  /*12350*/  @!P6 BRA `(.L_x_272) ;  /* 0x000000000004e947 */ /* 0x000fea0003800000 */
[----:B------:R2:W5:Y:S02]  /*12360*/  LDG.E.LTC128B R10, desc[UR18][R236.64+0x200] ;  /* 0x00020012ec0a7981 */ /* 0x000564000c1e1920 */
.L_x_272:
[----:B------:R-:W-:Y:S05]  /*12370*/  BSYNC B1 ;  /* 0x0000000000017941 */ /* 0x000fea0003800000 */
.L_x_271:
        /* <DEDUP_REMOVED lines=8> */
.L_x_274:
[----:B------:R-:W-:Y:S05]  /*12400*/  BSYNC B1 ;  /* 0x0000000000017941 */ /* 0x000fea0003800000 */
.L_x_273:
[----:B-----5:R-:W-:Y:S01]  /*12410*/  FMUL R7, R10, UR23 ;  /* 0x000000170a077c20 */ /* 0x020fe20008400000 */
[C---:B------:R-:W-:Y:S01]  /*12420*/  ISETP.GT.AND P5, PT, R0.reuse, 0x49, P2 ;  /* 0x000000490000780c */ /* 0x040fe200017a4270 */
[----:B------:R-:W-:Y:S01]  /*12430*/  BSSY B1, `(.L_x_275) ;  /* 0x0000006000017945 */ /* 0x000fe20003800000 */
[----:B------:R-:W-:Y:S01]  /*12440*/  ISETP.GT.AND P4, PT, R0, 0x50, P1 ;  /* 0x000000500000780c */ /* 0x000fe20000f84270 */
[----:B------:R-:W-:-:S05]  /*12450*/  FFMA R7, R62, UR22, R7 ;  /* 0x000000163e077c23 */ /* 0x000fca0008000007 */
[----:B------:R0:W-:Y:S05]  /*12460*/  @P3 STG.E desc[UR18][R8.64+0x220], R7 ;  /* 0x0002200708003986 */ /* 0x0001ea000c101912 */
[----:B------:R-:W-:Y:S05]  /*12470*/  @!P5 BRA `(.L_x_276) ;  /* 0x000000000004d947 */ /* 0x000fea0003800000 */
[----:B------:R0:W5:Y:S02]  /*12480*/  LDG.E.LTC128B R10, desc[UR18][R236.64+0x220] ;  /* 0x00022012ec0a7981 */ /* 0x000164000c1e1920 */
.L_x_276:
[----:B------:R-:W-:Y:S05]  /*12490*/  BSYNC B1 ;  /* 0x0000000000017941 */ /* 0x000fea0003800000 */
.L_x_275:
[----:B-----5:R-:W-:-:S04]  /*124a0*/  FMUL R6, R10, UR23 ;  /* 0x000000170a067c20 */ /* 0x020fc80008400000 */
[----:B------:R-:W-:-:S05]  /*124b0*/  FFMA R63, R63, UR22, R6 ;  /* 0x000000163f3f7c23 */ /* 0x000fca0008000006 */
[----:B------:R1:W-:Y:S04]  /*124c0*/  @P5 STG.E desc[UR18][R4.64+0x220], R63 ;  /* 0x0002203f04005986 */ /* 0x0003e8000c101912 */
[----:B------:R-:W2:Y:S01]  /*124d0*/  @P4 LDG.E.LTC128B R10, desc[UR18][R234.64+0x200] ;  /* 0x00020012ea0a4981 */ /* 0x000ea2000c1e1920 */
[----:B0-----:R-:W-:Y:S01]  /*124e0*/  IMAD.U32 R7, RZ, RZ, UR28 ;  /* 0x0000001cff077e24 */ /* 0x001fe2000f8e00ff */
        /* <DEDUP_REMOVED lines=9> */
[----:B------:R0:W5:Y:S02]  /*12580*/  LDG.E.LTC128B R10, desc[UR18][R232.64+0x200] ;  /* 0x00020012e80a7981 */ /* 0x000164000c1e1920 */
.L_x_278:
[----:B------:R-:W-:Y:S05]  /*12590*/  BSYNC B1 ;  /* 0x0000000000017941 */ /* 0x000fea0003800000 */
.L_x_277:
[----:B-1---5:R-:W-:Y:S01]  /*125a0*/  FMUL R4, R10, UR23 ;  /* 0x000000170a047c20 */ /* 0x022fe20008400000 */
[----:B------:R-:W-:Y:S01]  /*125b0*/  IADD3.X R9, R5, UR10, RZ, P5, !PT ;  /* 0x0000000a05097c10 */ /* 0x000fe2000affe4ff */
[----:B------:R-:W-:Y:S01]  /*125c0*/  BSSY B1, `(.L_x_279) ;  /* 0x0000006000017945 */ /* 0x000fe20003800000 */
[----:B------:R-:W-:Y:S01]  /*125d0*/  ISETP.GT.AND P3, PT, R0, 0x50, P2 ;  /* 0x000000500000780c */ /* 0x000fe20001764270 */
[----:B------:R-:W-:-:S05]  /*125e0*/  FFMA R65, R65, UR22, R4 ;  /* 0x0000001641417c23 */ /* 0x000fca0008000004 */
[----:B------:R1:W-:Y:S07]  /*125f0*/  @P6 STG.E desc[UR18][R8.64+0x200], R65 ;  /* 0x0002004108006986 */ /* 0x0003ee000c101912 */
[----:B------:R-:W-:Y:S05]  /*12600*/  @!P3 BRA `(.L_x_280) ;  /* 0x000000000004b947 */ /* 0x000fea0003800000 */
[----:B------:R2:W5:Y:S02]  /*12610*/  LDG.E.LTC128B R10, desc[UR18][R234.64+0x220] ;  /* 0x00022012ea0a7981 */ /* 0x000564000c1e1920 */
.L_x_280:
[----:B------:R-:W-:Y:S05]  /*12620*/  BSYNC B1 ;  /* 0x0000000000017941 */ /* 0x000fea0003800000 */
.L_x_279:
        /* <DEDUP_REMOVED lines=8> */
.L_x_282:
[----:B------:R-:W-:Y:S05]  /*126b0*/  BSYNC B1 ;  /* 0x0000000000017941 */ /* 0x000fea0003800000 */
.L_x_281:
[----:B-----5:R-:W-:-:S04]  /*126c0*/  FMUL R4, R10, UR23 ;  /* 0x000000170a047c20 */ /* 0x020fc80008400000 */
[----:B------:R-:W-:-:S05]  /*126d0*/  FFMA R67, R67, UR22, R4 ;  /* 0x0000001643437c23 */ /* 0x000fca0008000004 */
[----:B------:R1:W-:Y:S04]  /*126e0*/  @P5 STG.E desc[UR18][R8.64+0x220], R67 ;  /* 0x0002204308005986 */ /* 0x0003e8000c101912 */
[----:B------:R-:W2:Y:S01]  /*126f0*/  @P4 LDG.E.LTC128B R10, desc[UR18][R228.64+0x200] ;  /* 0x00020012e40a4981 */ /* 0x000ea2000c1e1920 */
[----:B0-----:R-:W-:Y:S01]  /*12700*/  MOV R5, UR28 ;  /* 0x0000001c00057c02 */ /* 0x001fe20008000f00 */
        /* <DEDUP_REMOVED lines=10> */
.L_x_284:
[----:B------:R-:W-:Y:S05]  /*127b0*/  BSYNC B1 ;  /* 0x0000000000017941 */ /* 0x000fea0003800000 */
.L_x_283:
        /* <DEDUP_REMOVED lines=8> */
.L_x_286:
[----:B------:R-:W-:Y:S05]  /*12840*/  BSYNC B1 ;  /* 0x0000000000017941 */ /* 0x000fea0003800000 */
.L_x_285:
        /* <DEDUP_REMOVED lines=8> */
.L_x_288:
[----:B------:R-:W-:Y:S05]  /*128d0*/  BSYNC B1 ;  /* 0x0000000000017941 */ /* 0x000fea0003800000 */
.L_x_287:
[----:B0----5:R-:W-:-:S04]  /*128e0*/  FMUL R4, R10, UR23 ;  /* 0x000000170a047c20 */ /* 0x021fc80008400000 */
[----:B------:R-:W-:-:S05]  /*128f0*/  FFMA R71, R71, UR22, R4 ;  /* 0x0000001647477c23 */ /* 0x000fca0008000004 */
[----:B------:R0:W-:Y:S04]  /*12900*/  @P5 STG.E desc[UR18][R6.64+0x220], R71 ;  /* 0x0002204706005986 */ /* 0x0001e8000c101912 */
[----:B------:R-:W2:Y:S01]  /*12910*/  @P4 LDG.E.LTC128B R10, desc[UR18][R22.64+0x200] ;  /* 0x00020012160a4981 */ /* 0x000ea2000c1e1920 */
        /* <DEDUP_REMOVED lines=11> */
.L_x_290:
[----:B------:R-:W-:Y:S05]  /*129d0*/  BSYNC B1 ;  /* 0x0000000000017941 */ /* 0x000fea0003800000 */
.L_x_289:
        /* <DEDUP_REMOVED lines=8> */
.L_x_292:
[----:B------:R-:W-:Y:S05]  /*12a60*/  BSYNC B1 ;  /* 0x0000000000017941 */ /* 0x000fea0003800000 */
.L_x_291:
        /* <DEDUP_REMOVED lines=8> */
.L_x_294:
[----:B------:R-:W-:Y:S05]  /*12af0*/  BSYNC B1 ;  /* 0x0000000000017941 */ /* 0x000fea0003800000 */
.L_x_293:
        /* <DEDUP_REMOVED lines=15> */
.L_x_296:
[----:B------:R-:W-:Y:S05]  /*12bf0*/  BSYNC B1 ;  /* 0x0000000000017941 */ /* 0x000fea0003800000 */
.L_x_295:
        /* <DEDUP_REMOVED lines=8> */
.L_x_298:
[----:B------:R-:W-:Y:S05]  /*12c80*/  BSYNC B1 ;  /* 0x0000000000017941 */ /* 0x000fea0003800000 */
.L_x_297:
        /* <DEDUP_REMOVED lines=8> */
.L_x_300:
[----:B------:R-:W-:Y:S05]  /*12d10*/  BSYNC B1 ;  /* 0x0000000000017941 */ /* 0x000fea0003800000 */
.L_x_299:
[----:B0----5:R-:W-:-:S04]  /*12d20*/  FMUL R4, R10, UR23 ;  /* 0x000000170a047c20 */ /* 0x021fc80008400000 */
[----:B------:R-:W-:-:S05]  /*12d30*/  FFMA R79, R79, UR22, R4 ;  /* 0x000000164f4f7c23 */ /* 0x000fca0008000004 */
[----:B------:R0:W-:Y:S04]  /*12d40*/  @P5 STG.E desc[UR18][R6.64+0x220], R79 ;  /* 0x0002204f06005986 */ /* 0x0001e8000c101912 */
[----:B------:R-:W2:Y:S01]  /*12d50*/  @P4 LDG.E.LTC128B R10, desc[UR18][R158.64+0x200] ;  /* 0x000200129e0a4981 */ /* 0x000ea2000c1e1920 */
        /* <DEDUP_REMOVED lines=11> */
.L_x_302:
[----:B------:R-:W-:Y:S05]  /*12e10*/  BSYNC B1 ;  /* 0x0000000000017941 */ /* 0x000fea0003800000 */
.L_x_301:
        /* <DEDUP_REMOVED lines=8> */
.L_x_304:
[----:B------:R-:W-:Y:S05]  /*12ea0*/  BSYNC B1 ;  /* 0x0000000000017941 */ /* 0x000fea0003800000 */
.L_x_303:
        /* <DEDUP_REMOVED lines=8> */
.L_x_306:
[----:B------:R-:W-:Y:S05]  /*12f30*/  BSYNC B1 ;  /* 0x0000000000017941 */ /* 0x000fea0003800000 */
.L_x_305:
        /* <DEDUP_REMOVED lines=15> */
.L_x_308:
[----:B------:R-:W-:Y:S05]  /*13030*/  BSYNC B1 ;  /* 0x0000000000017941 */ /* 0x000fea0003800000 */
.L_x_307:
        /* <DEDUP_REMOVED lines=8> */
.L_x_310:
[----:B------:R-:W-:Y:S05]  /*130c0*/  BSYNC B1 ;  /* 0x0000000000017941 */ /* 0x000fea0003800000 */
.L_x_309:
        /* <DEDUP_REMOVED lines=8> */
.L_x_312:
[----:B------:R-:W-:Y:S05]  /*13150*/  BSYNC B1 ;  /* 0x0000000000017941 */ /* 0x000fea0003800000 */
.L_x_311:
        /* <DEDUP_REMOVED lines=15> */
.L_x_314:
[----:B------:R-:W-:Y:S05]  /*13250*/  BSYNC B1 ;  /* 0x0000000000017941 */ /* 0x000fea0003800000 */
.L_x_313:
        /* <DEDUP_REMOVED lines=8> */
.L_x_316:
[----:B------:R-:W-:Y:S05]  /*132e0*/  BSYNC B1 ;  /* 0x0000000000017941 */ /* 0x000fea0003800000 */
.L_x_315:
        /* <DEDUP_REMOVED lines=8> */
.L_x_318:
[----:B------:R-:W-:Y:S05]  /*13370*/  BSYNC B1 ;  /* 0x0000000000017941 */ /* 0x000fea0003800000 */
.L_x_317:
        /* <DEDUP_REMOVED lines=15> */
.L_x_320:
[----:B------:R-:W-:Y:S05]  /*13470*/  BSYNC B1 ;  /* 0x0000000000017941 */ /* 0x000fea0003800000 */
.L_x_319:
        /* <DEDUP_REMOVED lines=8> */
.L_x_322:
[----:B------:R-:W-:Y:S05]  /*13500*/  BSYNC B1 ;  /* 0x0000000000017941 */ /* 0x000fea0003800000 */
.L_x_321:
        /* <DEDUP_REMOVED lines=8> */
.L_x_324:
[----:B------:R-:W-:Y:S05]  /*13590*/  BSYNC B1 ;  /* 0x0000000000017941 */ /* 0x000fea0003800000 */
.L_x_323:
        /* <DEDUP_REMOVED lines=15> */
.L_x_326:
[----:B------:R-:W-:Y:S05]  /*13690*/  BSYNC B1 ;  /* 0x0000000000017941 */ /* 0x000fea0003800000 */
.L_x_325:
        /* <DEDUP_REMOVED lines=8> */
.L_x_328:
[----:B------:R-:W-:Y:S05]  /*13720*/  BSYNC B1 ;  /* 0x0000000000017941 */ /* 0x000fea0003800000 */
.L_x_327:
        /* <DEDUP_REMOVED lines=8> */
.L_x_330:
[----:B------:R-:W-:Y:S05]  /*137b0*/  BSYNC B1 ;  /* 0x0000000000017941 */ /* 0x000fea0003800000 */
.L_x_329:
        /* <DEDUP_REMOVED lines=15> */
.L_x_332:
[----:B------:R-:W-:Y:S05]  /*138b0*/  BSYNC B1 ;  /* 0x0000000000017941 */ /* 0x000fea0003800000 */
.L_x_331:
        /* <DEDUP_REMOVED lines=8> */
.L_x_334:
[----:B------:R-:W-:Y:S05]  /*13940*/  BSYNC B1 ;  /* 0x0000000000017941 */ /* 0x000fea0003800000 */
.L_x_333:
        /* <DEDUP_REMOVED lines=8> */
.L_x_336:
[----:B------:R-:W-:Y:S05]  /*139d0*/  BSYNC B1 ;  /* 0x0000000000017941 */ /* 0x000fea0003800000 */
.L_x_335:
        /* <DEDUP_REMOVED lines=15> */
.L_x_338:
[----:B------:R-:W-:Y:S05]  /*13ad0*/  BSYNC B1 ;  /* 0x0000000000017941 */ /* 0x000fea0003800000 */
.L_x_337:
        /* <DEDUP_REMOVED lines=8> */
.L_x_340:
[----:B------:R-:W-:Y:S05]  /*13b60*/  BSYNC B1 ;  /* 0x0000000000017941 */ /* 0x000fea0003800000 */
.L_x_339:
        /* <DEDUP_REMOVED lines=8> */
.L_x_342:
[----:B------:R-:W-:Y:S05]  /*13bf0*/  BSYNC B1 ;  /* 0x0000000000017941 */ /* 0x000fea0003800000 */
.L_x_341:
        /* <DEDUP_REMOVED lines=15> */
.L_x_344:
[----:B------:R-:W-:Y:S05]  /*13cf0*/  BSYNC B1 ;  /* 0x0000000000017941 */ /* 0x000fea0003800000 */
.L_x_343:
        /* <DEDUP_REMOVED lines=8> */
.L_x_346:
[----:B------:R-:W-:Y:S05]  /*13d80*/  BSYNC B1 ;  /* 0x0000000000017941 */ /* 0x000fea0003800000 */
.L_x_345:
        /* <DEDUP_REMOVED lines=8> */
.L_x_348:
[----:B------:R-:W-:Y:S05]  /*13e10*/  BSYNC B1 ;  /* 0x0000000000017941 */ /* 0x000fea0003800000 */
.L_x_347:
        /* <DEDUP_REMOVED lines=15> */
.L_x_350:
[----:B------:R-:W-:Y:S05]  /*13f10*/  BSYNC B1 ;  /* 0x0000000000017941 */ /* 0x000fea0003800000 */
.L_x_349:
        /* <DEDUP_REMOVED lines=8> */
.L_x_352:
[----:B------:R-:W-:Y:S05]  /*13fa0*/  BSYNC B1 ;  /* 0x0000000000017941 */ /* 0x000fea0003800000 */
.L_x_351:
        /* <DEDUP_REMOVED lines=8> */
.L_x_354:
[----:B------:R-:W-:Y:S05]  /*14030*/  BSYNC B1 ;  /* 0x0000000000017941 */ /* 0x000fea0003800000 */
.L_x_353:
        /* <DEDUP_REMOVED lines=15> */
.L_x_356:
[----:B------:R-:W-:Y:S05]  /*14130*/  BSYNC B1 ;  /* 0x0000000000017941 */ /* 0x000fea0003800000 */
.L_x_355:
        /* <DEDUP_REMOVED lines=8> */
.L_x_358:
[----:B------:R-:W-:Y:S05]  /*141c0*/  BSYNC B1 ;  /* 0x0000000000017941 */ /* 0x000fea0003800000 */
.L_x_357:
        /* <DEDUP_REMOVED lines=8> */
.L_x_360:
[----:B------:R-:W-:Y:S05]  /*14250*/  BSYNC B1 ;  /* 0x0000000000017941 */ /* 0x000fea0003800000 */
.L_x_359:
        /* <DEDUP_REMOVED lines=15> */
.L_x_362:
[----:B------:R-:W-:Y:S05]  /*14350*/  BSYNC B1 ;  /* 0x0000000000017941 */ /* 0x000fea0003800000 */
.L_x_361:
        /* <DEDUP_REMOVED lines=8> */
.L_x_364:
[----:B------:R-:W-:Y:S05]  /*143e0*/  BSYNC B1 ;  /* 0x0000000000017941 */ /* 0x000fea0003800000 */
.L_x_363:
        /* <DEDUP_REMOVED lines=8> */
.L_x_366:
[----:B------:R-:W-:Y:S05]  /*14470*/  BSYNC B1 ;  /* 0x0000000000017941 */ /* 0x000fea0003800000 */
.L_x_365:
        /* <DEDUP_REMOVED lines=15> */
.L_x_368:
[----:B------:R-:W-:Y:S05]  /*14570*/  BSYNC B1 ;  /* 0x0000000000017941 */ /* 0x000fea0003800000 */
.L_x_367:
        /* <DEDUP_REMOVED lines=8> */
.L_x_370:
[----:B------:R-:W-:Y:S05]  /*14600*/  BSYNC B1 ;  /* 0x0000000000017941 */ /* 0x000fea0003800000 */
.L_x_369:
        /* <DEDUP_REMOVED lines=8> */
.L_x_372:
[----:B------:R-:W-:Y:S05]  /*14690*/  BSYNC B1 ;  /* 0x0000000000017941 */ /* 0x000fea0003800000 */
.L_x_371:
        /* <DEDUP_REMOVED lines=15> */
.L_x_374:
[----:B------:R-:W-:Y:S05]  /*14790*/  BSYNC B1 ;  /* 0x0000000000017941 */ /* 0x000fea0003800000 */
.L_x_373:
        /* <DEDUP_REMOVED lines=8> */
.L_x_376:
[----:B------:R-:W-:Y:S05]  /*14820*/  BSYNC B1 ;  /* 0x0000000000017941 */ /* 0x000fea0003800000 */
.L_x_375:
        /* <DEDUP_REMOVED lines=8> */
.L_x_378:
[----:B------:R-:W-:Y:S05]  /*148b0*/  BSYNC B1 ;  /* 0x0000000000017941 */ /* 0x000fea0003800000 */
.L_x_377:
        /* <DEDUP_REMOVED lines=15> */
.L_x_380:
[----:B------:R-:W-:Y:S05]  /*149b0*/  BSYNC B1 ;  /* 0x0000000000017941 */ /* 0x000fea0003800000 */
.L_x_379:
        /* <DEDUP_REMOVED lines=8> */
.L_x_382:
[----:B------:R-:W-:Y:S05]  /*14a40*/  BSYNC B1 ;  /* 0x0000000000017941 */ /* 0x000fea0003800000 */
.L_x_381:
        /* <DEDUP_REMOVED lines=8> */
.L_x_384:
[----:B------:R-:W-:Y:S05]  /*14ad0*/  BSYNC B1 ;  /* 0x0000000000017941 */ /* 0x000fea0003800000 */
.L_x_383:
        /* <DEDUP_REMOVED lines=15> */
.L_x_386:
[----:B------:R-:W-:Y:S05]  /*14bd0*/  BSYNC B1 ;  /* 0x0000000000017941 */ /* 0x000fea0003800000 */
.L_x_385:
        /* <DEDUP_REMOVED lines=8> */
.L_x_388:
[----:B------:R-:W-:Y:S05]  /*14c60*/  BSYNC B1 ;  /* 0x0000000000017941 */ /* 0x000fea0003800000 */
.L_x_387:
        /* <DEDUP_REMOVED lines=8> */
.L_x_390:
[----:B------:R-:W-:Y:S05]  /*14cf0*/  BSYNC B1 ;  /* 0x0000000000017941 */ /* 0x000fea0003800000 */
.L_x_389:
        /* <DEDUP_REMOVED lines=15> */
.L_x_392:
[----:B------:R-:W-:Y:S05]  /*14df0*/  BSYNC B1 ;  /* 0x0000000000017941 */ /* 0x000fea0003800000 */
.L_x_391:
        /* <DEDUP_REMOVED lines=8> */
.L_x_394:
[----:B------:R-:W-:Y:S05]  /*14e80*/  BSYNC B1 ;  /* 0x0000000000017941 */ /* 0x000fea0003800000 */
.L_x_393:
        /* <DEDUP_REMOVED lines=8> */
.L_x_396:
[----:B------:R-:W-:Y:S05]  /*14f10*/  BSYNC B1 ;  /* 0x0000000000017941 */ /* 0x000fea0003800000 */
.L_x_395:
        /* <DEDUP_REMOVED lines=15> */
.L_x_398:
[----:B------:R-:W-:Y:S05]  /*15010*/  BSYNC B1 ;  /* 0x0000000000017941 */ /* 0x000fea0003800000 */
.L_x_397:
        /* <DEDUP_REMOVED lines=8> */
.L_x_400:
[----:B------:R-:W-:Y:S05]  /*150a0*/  BSYNC B1 ;  /* 0x0000000000017941 */ /* 0x000fea0003800000 */
.L_x_399:
        /* <DEDUP_REMOVED lines=8> */
.L_x_402:
[----:B------:R-:W-:Y:S05]  /*15130*/  BSYNC B1 ;  /* 0x0000000000017941 */ /* 0x000fea0003800000 */
.L_x_401:
        /* <DEDUP_REMOVED lines=15> */
.L_x_404:
[----:B------:R-:W-:Y:S05]  /*15230*/  BSYNC B1 ;  /* 0x0000000000017941 */ /* 0x000fea0003800000 */
.L_x_403:
        /* <DEDUP_REMOVED lines=8> */
.L_x_406:
[----:B------:R-:W-:Y:S05]  /*152c0*/  BSYNC B1 ;  /* 0x0000000000017941 */ /* 0x000fea0003800000 */
.L_x_405:
[----:B-----5:R-:W-:Y:S01]  /*152d0*/  FMUL R9, R10, UR23 ;  /* 0x000000170a097c20 */ /* 0x020fe20008400000 */
[----:B------:R-:W-:Y:S01]  /*152e0*/  ISETP.GT.AND P2, PT, R0, 0xf9, P2 ;  /* 0x000000f90000780c */ /* 0x000fe20001744270 */
[----:B------:R-:W-:Y:S02]  /*152f0*/  BSSY B1, `(.L_x_407) ;  /* 0x0000005000017945 */ /* 0x000fe40003800000 */
[----:B------:R-:W-:-:S05]  /*15300*/  FFMA R9, R150, UR22, R9 ;  /* 0x0000001696097c23 */ /* 0x000fca0008000009 */
[----:B------:R0:W-:Y:S05]  /*15310*/  @P4 STG.E desc[UR18][R4.64+0x220], R9 ;  /* 0x0002200904004986 */ /* 0x0001ea000c101912 */
[----:B------:R-:W-:Y:S05]  /*15320*/  @!P2 BRA `(.L_x_408) ;  /* 0x000000000004a947 */ /* 0x000fea0003800000 */
[----:B------:R0:W5:Y:S02]  /*15330*/  LDG.E.LTC128B R10, desc[UR18][R2.64+0x220] ;  /* 0x00022012020a7981 */ /* 0x000164000c1e1920 */
.L_x_408:
[----:B------:R-:W-:Y:S05]  /*15340*/  BSYNC B1 ;  /* 0x0000000000017941 */ /* 0x000fea0003800000 */
.L_x_407:
[----:B-----5:R-:W-:-:S04]  /*15350*/  FMUL R10, R10, UR23 ;  /* 0x000000170a0a7c20 */ /* 0x020fc80008400000 */
[----:B------:R-:W-:Y:S01]  /*15360*/  FFMA R151, R151, UR22, R10 ;  /* 0x0000001697977c23 */ /* 0x000fe2000800000a */
[----:B------:R-:W-:Y:S06]  /*15370*/  @!P2 BRA `(.L_x_409) ;  /* 0x0000004c0054a947 */ /* 0x000fec0003800000 */
[----:B------:R0:W-:Y:S01]  /*15380*/  STG.E desc[UR18][R6.64+0x220], R151 ;  /* 0x0002209706007986 */ /* 0x0001e2000c101912 */
[----:B------:R-:W-:Y:S05]  /*15390*/  BRA `(.L_x_409) ;  /* 0x0000004c004c7947 */ /* 0x000fea0003800000 */
.L_x_26:
[----:B------:R-:W3:Y:S01]  /*153a0*/  LDL.LU R2, [R1] ;  /* 0x0000000001027983 */ /* 0x000ee20000300800 */
[----:B------:R-:W-:-:S03]  /*153b0*/  ULDC.64 UR8, c[0x0][0x6c0] ;  /* 0x0001b00000087ab9 */ /* 0x000fc60000000a00 */
[----:B------:R-:W4:Y:S04]  /*153c0*/  LDL.LU R6, [R1+0x4] ;  /* 0x0000040001067983 */ /* 0x000f280000300800 */
[----:B------:R-:W5:Y:S04]  /*153d0*/  LDL.LU R7, [R1+0x8] ;  /* 0x0000080001077983 */ /* 0x000f680000300800 */
[----:B------:R-:W2:Y:S04]  /*153e0*/  LDL.LU R8, [R1+0xc] ;  /* 0x00000c0001087983 */ /* 0x000ea80000300800 */
        /* <DEDUP_REMOVED lines=50> */
[----:B------:R-:W2:Y:S01]  /*15710*/  LDL.LU R193, [R1+0x154] ;  /* 0x0001540001c17983 */ /* 0x000ea20000300800 */
[----:B------:R-:W-:-:S03]  /*15720*/  LEA R4, P3, R12, UR8, 0x2 ;  /* 0x000000080c047c11 */ /* 0x000fc6000f8610ff */
[----:B------:R-:W2:Y:S04]  /*15730*/  LDL.LU R192, [R1+0x158] ;  /* 0x0001580001c07983 */ /* 0x000ea80000300800 */
[----:B------:R-:W2:Y:S04]  /*15740*/  LDL.LU R191, [R1+0x15c] ;  /* 0x00015c0001bf7983 */ /* 0x000ea80000300800 */
[----:B------:R-:W2:Y:S04]  /*15750*/  LDL.LU R190, [R1+0x160] ;  /* 0x0001600001be7983 */ /* 0x000ea80000300800 */
[----:B------:R-:W2:Y:S01]  /*15760*/  LDL.LU R189, [R1+0x164] ;  /* 0x0001640001bd7983 */ /* 0x000ea20000300800 */
[----:B------:R-:W-:-:S03]  /*15770*/  LEA.HI.X R5, R12, UR9, R18, 0x2, P3 ;  /* 0x000000090c057c11 */ /* 0x000fc600098f1412 */
[----:B------:R-:W2:Y:S04]  /*15780*/  LDL.LU R188, [R1+0x168] ;  /* 0x0001680001bc7983 */ /* 0x000ea80000300800 */
[----:B------:R-:W2:Y:S04]  /*15790*/  LDL.LU R187, [R1+0x16c] ;  /* 0x00016c0001bb7983 */ /* 0x000ea80000300800 */
[----:B------:R-:W2:Y:S04]  /*157a0*/  LDL.LU R186, [R1+0x170] ;  /* 0x0001700001ba7983 */ /* 0x000ea80000300800 */
[----:B------:R-:W2:Y:S04]  /*157b0*/  LDL.LU R185, [R1+0x174] ;  /* 0x0001740001b97983 */ /* 0x000ea80000300800 */
[----:B------:R-:W2:Y:S04]  /*157c0*/  LDL.LU R184, [R1+0x178] ;  /* 0x0001780001b87983 */ /* 0x000ea80000300800 */
[----:B------:R-:W2:Y:S01]  /*157d0*/  LDL.LU R183, [R1+0x17c] ;  /* 0x00017c0001b77983 */ /* 0x000ea20000300800 */
[----:B------:R-:W-:-:S03]  /*157e0*/  ISETP.GT.AND P3, PT, R0, 0x1, P1 ;  /* 0x000000010000780c */ /* 0x000fc60000f64270 */
[----:B------:R-:W2:Y:S04]  /*157f0*/  LDL.LU R182, [R1+0x180] ;  /* 0x0001800001b67983 */ /* 0x000ea80000300800 */
[----:B------:R-:W2:Y:S01]  /*15800*/  LDL.LU R181, [R1+0x184] ;  /* 0x0001840001b57983 */ /* 0x000ea20000300800 */
[----:B------:R-:W-:-:S03]  /*15810*/  USHF.L.U64.HI UR8, UR28, 0x2, UR29 ;  /* 0x000000021c087899 */ /* 0x000fc6000801021d */
        /* <DEDUP_REMOVED lines=8> */
[----:B---3--:R-:W-:-:S03]  /*158a0*/  FMUL R2, R2, UR22 ;  /* 0x0000001602027c20 */ /* 0x008fc60008400000 */
[----:B------:R-:W3:Y:S04]  /*158b0*/  LDL.LU R172, [R1+0x1a8] ;  /* 0x0001a80001ac7983 */ /* 0x000ee80000300800 */
[----:B------:R0:W-:Y:S01]  /*158c0*/  @P2 STG.E desc[UR18][R4.64], R2 ;  /* 0x0000000204002986 */ /* 0x0001e2000c101912 */
[----:B----4-:R-:W-:-:S03]  /*158d0*/  FMUL R6, R6, UR22 ;  /* 0x0000001606067c20 */ /* 0x010fc60008400000 */
[----:B------:R-:W4:Y:S04]  /*158e0*/  LDL.LU R171, [R1+0x1ac] ;  /* 0x0001ac0001ab7983 */ /* 0x000f280000300800 */
[----:B------:R-:W4:Y:S01]  /*158f0*/  LDL.LU R170, [R1+0x1b0] ;  /* 0x0001b00001aa7983 */ /* 0x000f220000300800 */
[----:B0-----:R-:W-:-:S03]  /*15900*/  MOV R2, UR28 ;  /* 0x0000001c00027c02 */ /* 0x001fc60008000f00 */
[----:B------:R-:W4:Y:S01]  /*15910*/  LDL.LU R169, [R1+0x1b4] ;  /* 0x0001b40001a97983 */ /* 0x000f220000300800 */
[----:B------:R-:W-:-:S03]  /*15920*/  LEA R2, P2, R2, R4, 0x2 ;  /* 0x0000000402027211 */ /* 0x000fc600078410ff */
[----:B------:R-:W4:Y:S01]  /*15930*/  LDL.LU R168, [R1+0x1b8] ;  /* 0x0001b80001a87983 */ /* 0x000f220000300800 */
[----:B------:R-:W-:-:S03]  /*15940*/  IADD3.X R3, R5, UR8, RZ, P2, !PT ;  /* 0x0000000805037c10 */ /* 0x000fc600097fe4ff */
[----:B------:R-:W4:Y:S04]  /*15950*/  LDL.LU R167, [R1+0x1bc] ;  /* 0x0001bc0001a77983 */ /* 0x000f280000300800 */
[----:B------:R-:W4:Y:S04]  /*15960*/  LDL.LU R166, [R1+0x1c0] ;  /* 0x0001c00001a67983 */ /* 0x000f280000300800 */
[----:B------:R2:W-:Y:S01]  /*15970*/  @P3 STG.E desc[UR18][R2.64], R6 ;  /* 0x0000000602003986 */ /* 0x0005e2000c101912 */
[----:B------:R-:W-:-:S03]  /*15980*/  ISETP.GT.AND P3, PT, R231, 0x8, PT ;  /* 0x00000008e700780c */ /* 0x000fc60003f64270 */
[----:B------:R-:W4:Y:S01]  /*15990*/  LDL.LU R165, [R1+0x1c4] ;  /* 0x0001c40001a57983 */ /* 0x000f220000300800 */
[----:B------:R-:W-:-:S03]  /*159a0*/  ISETP.GT.AND P2, PT, R0, RZ, P3 ;  /* 0x000000ff0000720c */ /* 0x000fc60001f44270 */
[----:B------:R-:W4:Y:S04]  /*159b0*/  LDL.LU R164, [R1+0x1c8] ;  /* 0x0001c80001a47983 */ /* 0x000f280000300800 */
[----:B------:R-:W4:Y:S04]  /*159c0*/  LDL.LU R163, [R1+0x1cc] ;  /* 0x0001cc0001a37983 */ /* 0x000f280000300800 */
[----:B------:R-:W4:Y:S04]  /*159d0*/  LDL.LU R162, [R1+0x1d0] ;  /* 0x0001d00001a27983 */ /* 0x000f280000300800 */
[----:B------:R-:W4:Y:S04]  /*159e0*/  LDL.LU R161, [R1+0x1d4] ;  /* 0x0001d40001a17983 */ /* 0x000f280000300800 */
[----:B------:R-:W4:Y:S04]  /*159f0*/  LDL.LU R160, [R1+0x1d8] ;  /* 0x0001d80001a07983 */ /* 0x000f280000300800 */
[----:B------:R-:W4:Y:S04]  /*15a00*/  LDL.LU R159, [R1+0x1dc] ;  /* 0x0001dc00019f7983 */ /* 0x000f280000300800 */
[----:B------:R-:W4:Y:S04]  /*15a10*/  LDL.LU R158, [R1+0x1e0] ;  /* 0x0001e000019e7983 */ /* 0x000f280000300800 */
[----:B------:R-:W4:Y:S01]  /*15a20*/  LDL.LU R157, [R1+0x1e4] ;  /* 0x0001e400019d7983 */ /* 0x000f220000300800 */
[----:B-----5:R-:W-:-:S03]  /*15a30*/  FMUL R7, R7, UR22 ;  /* 0x0000001607077c20 */ /* 0x020fc60008400000 */
[----:B------:R-:W5:Y:S04]  /*15a40*/  LDL.LU R156, [R1+0x1e8] ;  /* 0x0001e800019c7983 */ /* 0x000f680000300800 */
[----:B------:R-:W5:Y:S04]  /*15a50*/  LDL.LU R155, [R1+0x1ec] ;  /* 0x0001ec00019b7983 */ /* 0x000f680000300800 */
[----:B------:R-:W5:Y:S04]  /*15a60*/  LDL.LU R154, [R1+0x1f0] ;  /* 0x0001f000019a7983 */ /* 0x000f680000300800 */
[----:B------:R-:W5:Y:S04]  /*15a70*/  LDL.LU R152, [R1+0x1f4] ;  /* 0x0001f40001987983 */ /* 0x000f680000300800 */
[----:B------:R-:W5:Y:S04]  /*15a80*/  LDL.LU R22, [R1+0x1f8] ;  /* 0x0001f80001167983 */ /* 0x000f680000300800 */
[----:B------:R-:W5:Y:S04]  /*15a90*/  LDL.LU R20, [R1+0x1fc] ;  /* 0x0001fc0001147983 */ /* 0x000f680000300800 */
[----:B------:R-:W3:Y:S04]  /*15aa0*/  LDL.LU R12, [R1+0x68] ;  /* 0x00006800010c7983 */ /* 0x000ee80000300800 */
[----:B------:R-:W4:Y:S04]  /*15ab0*/  LDL.LU R13, [R1+0x7c] ;  /* 0x00007c00010d7983 */ /* 0x000f280000300800 */
[----:B------:R-:W5:Y:S01]  /*15ac0*/  LDL.LU R18, [R1+0xa4] ;  /* 0x0000a40001127983 */ /* 0x000f620000300800 */
[----:B------:R-:W-:Y:S01]  /*15ad0*/  ISETP.GT.AND P4, PT, R0, 0x1, P3 ;  /* 0x000000010000780c */ /* 0x000fe20001f84270 */
[----:B--2---:R-:W-:-:S02]  /*15ae0*/  FMUL R6, R8, UR22 ;  /* 0x0000001608067c20 */ /* 0x004fc40008400000 */
[----:B------:R0:W-:Y:S04]  /*15af0*/  @P2 STG.E desc[UR18][R4.64+0x20], R7 ;  /* 0x0000200704002986 */ /* 0x0001e8000c101912 */
[----:B0-----:R-:W2:Y:S01]  /*15b00*/  LDL.LU R7, [R1+0x10] ;  /* 0x0000100001077983 */ /* 0x001ea20000300800 */
[----:B------:R-:W-:Y:S01]  /*15b10*/  IMAD.U32 R8, RZ, RZ, UR28 ;  /* 0x0000001cff087e24 */ /* 0x000fe2000f8e00ff */
[----:B------:R-:W-:Y:S01]  /*15b20*/  ISETP.GT.AND P2, PT, R0, 0x8, P1 ;  /* 0x000000080000780c */ /* 0x000fe20000f44270 */
[----:B------:R-:W-:-:S03]  /*15b30*/  UIMAD UR8, UR29, 0x1c, URZ ;  /* 0x0000001c1d0878a4 */ /* 0x000fc6000f8e023f */
[----:B------:R2:W-:Y:S01]  /*15b40*/  @P4 STG.E desc[UR18][R2.64+0x20], R6 ;  /* 0x0000200602004986 */ /* 0x0005e2000c101912 */
[----:B------:R-:W-:Y:S01]  /*15b50*/  IMAD.WIDE.U32 R8, R8, 0x1c, R2 ;  /* 0x0000001c08087825 */ /* 0x000fe200078e0002 */
[----:B------:R-:W-:Y:S01]  /*15b60*/  USHF.L.U32 UR9, UR28, 0x5, URZ ;  /* 0x000000051c097899 */ /* 0x000fe2000800063f */
[----:B------:R-:W-:Y:S01]  /*15b70*/  ISETP.GT.AND P4, PT, R0, 0x9, P1 ;  /* 0x000000090000780c */ /* 0x000fe20000f84270 */
[----:B------:R-:W-:Y:S01]  /*15b80*/  USHF.L.U64.HI UR29, UR28, 0x5, UR29 ;  /* 0x000000051c1d7899 */ /* 0x000fe2000801021d */
[----:B------:R-:W-:Y:S02]  /*15b90*/  VIADD R9, R9, UR8 ;  /* 0x0000000809097c36 */ /* 0x000fe40008000000 */
[----:B------:R-:W-:Y:S01]  /*15ba0*/  FMUL R10, R10, UR22 ;  /* 0x000000160a0a7c20 */ /* 0x000fe20008400000 */
[----:B--2---:R-:W-:-:S05]  /*15bb0*/  FMUL R6, R7, UR22 ;  /* 0x0000001607067c20 */ /* 0x004fca0008400000 */
[----:B------:R0:W-:Y:S02]  /*15bc0*/  @P2 STG.E desc[UR18][R8.64], R6 ;  /* 0x0000000608002986 */ /* 0x0001e4000c101912 */
[----:B0-----:R-:W-:-:S04]  /*15bd0*/  IADD3 R6, P2, R2, UR9, RZ ;  /* 0x0000000902067c10 */ /* 0x001fc8000ff5e0ff */
[----:B------:R-:W-:-:S05]  /*15be0*/  IADD3.X R7, R3, UR29, RZ, P2, !PT ;  /* 0x0000001d03077c10 */ /* 0x000fca00097fe4ff */
[----:B------:R0:W-:Y:S04]  /*15bf0*/  @P4 STG.E desc[UR18][R6.64], R10 ;  /* 0x0000000a06004986 */ /* 0x0001e8000c101912 */
[----:B0-----:R-:W2:Y:S01]  /*15c00*/  LDL.LU R10, [R1+0x18] ;  /* 0x00001800010a7983 */ /* 0x001ea20000300800 */
[----:B------:R-:W-:Y:S01]  /*15c10*/  ISETP.GT.AND P2, PT, R0, 0x8, P3 ;  /* 0x000000080000780c */ /* 0x000fe20001f44270 */
[----:B--2---:R-:W-:-:S12]  /*15c20*/  FMUL R10, R10, UR22 ;  /* 0x000000160a0a7c20 */ /* 0x004fd80008400000 */
[----:B------:R0:W-:Y:S04]  /*15c30*/  @P2 STG.E desc[UR18][R8.64+0x20], R10 ;  /* 0x0000200a08002986 */ /* 0x0001e8000c101912 */
[----:B0-----:R-:W2:Y:S04]  /*15c40*/  LDL.LU R9, [R1+0x1c] ;  /* 0x00001c0001097983 */ /* 0x001ea80000300800 */
[----:B------:R-:W3:Y:S01]  /*15c50*/  LDL.LU R10, [R1+0x20] ;  /* 0x00002000010a7983 */ /* 0x000ee20000300800 */
[----:B------:R-:W-:Y:S01]  /*15c60*/  ISETP.GT.AND P2, PT, R0, 0x9, P3 ;  /* 0x000000090000780c */ /* 0x000fe20001f44270 */
[----:B--2---:R-:W-:Y:S01]  /*15c70*/  FMUL R8, R9, UR22 ;  /* 0x0000001609087c20 */ /* 0x004fe20008400000 */
[----:B---3--:R-:W-:-:S11]  /*15c80*/  FMUL R10, R10, UR22 ;  /* 0x000000160a0a7c20 */ /* 0x008fd60008400000 */
[----:B------:R0:W-:Y:S01]  /*15c90*/  @P2 STG.E desc[UR18][R6.64+0x20], R8 ;  /* 0x0000200806002986 */ /* 0x0001e2000c101912 */
[----:B------:R-:W-:Y:S02]  /*15ca0*/  ISETP.GT.AND P2, PT, R0, 0x10, P1 ;  /* 0x000000100000780c */ /* 0x000fe40000f44270 */
[----:B0-----:R-:W-:-:S05]  /*15cb0*/  MOV R8, UR28 ;  /* 0x0000001c00087c02 */ /* 0x001fca0008000f00 */
[----:B------:R-:W-:-:S04]  /*15cc0*/  IMAD.WIDE.U32 R8, R8, 0x1c, R6 ;  /* 0x0000001c08087825 */ /* 0x000fc800078e0006 */
[----:B------:R-:W-:-:S05]  /*15cd0*/  VIADD R9, R9, UR8 ;  /* 0x0000000809097c36 */ /* 0x000fca0008000000 */
[----:B------:R0:W-:Y:S04]  /*15ce0*/  @P2 STG.E desc[UR18][R8.64], R10 ;  /* 0x0000000a08002986 */ /* 0x0001e8000c101912 */
[----:B0-----:R-:W2:Y:S01]  /*15cf0*/  LDL.LU R10, [R1+0x28] ;  /* 0x00002800010a7983 */ /* 0x001ea20000300800 */
[C---:B------:R-:W-:Y:S01]  /*15d00*/  ISETP.GT.AND P6, PT, R0.reuse, 0x11, P1 ;  /* 0x000000110000780c */ /* 0x040fe20000fc4270 */
[----:B------:R-:W-:Y:S01]  /*15d10*/  FMUL R11, R11, UR22 ;  /* 0x000000160b0b7c20 */ /* 0x000fe20008400000 */
[----:B------:R-:W-:Y:S02]  /*15d20*/  ISETP.GT.AND P2, PT, R0, 0x10, P3 ;  /* 0x000000100000780c */ /* 0x000fe40001f44270 */
[----:B------:R-:W-:Y:S02]  /*15d30*/  IADD3 R6, P5, R6, UR9, RZ ;  /* 0x0000000906067c10 */ /* 0x000fe4000ffbe0ff */
[----:B------:R-:W-:-:S02]  /*15d40*/  ISETP.GT.AND P4, PT, R0, 0x11, P3 ;  /* 0x000000110000780c */ /* 0x000fc40001f84270 */
[----:B------:R-:W-:-:S05]  /*15d50*/  IADD3.X R7, R7, UR29, RZ, P5, !PT ;  /* 0x0000001d07077c10 */ /* 0x000fca000affe4ff */
[----:B------:R0:W-:Y:S04]  /*15d60*/  @P6 STG.E desc[UR18][R6.64], R11 ;  /* 0x0000000b06006986 */ /* 0x0001e8000c101912 */
[----:B0-----:R-:W3:Y:S01]  /*15d70*/  LDL.LU R11, [R1+0x34] ;  /* 0x00003400010b7983 */ /* 0x001ee20000300800 */
[----:B--2---:R-:W-:-:S05]  /*15d80*/  FMUL R10, R10, UR22 ;  /* 0x000000160a0a7c20 */ /* 0x004fca0008400000 */
[----:B------:R0:W-:Y:S04]  /*15d90*/  @P2 STG.E desc[UR18][R8.64+0x20], R10 ;  /* 0x0000200a08002986 */ /* 0x0001e8000c101912 */
[----:B0-----:R-:W2:Y:S04]  /*15da0*/  LDL.LU R9, [R1+0x2c] ;  /* 0x00002c0001097983 */ /* 0x001ea80000300800 */
[----:B------:R-:W4:Y:S01]  /*15db0*/  LDL.LU R10, [R1+0x30] ;  /* 0x00003000010a7983 */ /* 0x000f220000300800 */
[----:B------:R-:W-:Y:S01]  /*15dc0*/  ISETP.GT.AND P2, PT, R0, 0x18, P1 ;  /* 0x000000180000780c */ /* 0x000fe20000f44270 */
[----:B--2---:R-:W-:-:S05]  /*15dd0*/  FMUL R8, R9, UR22 ;  /* 0x0000001609087c20 */ /* 0x004fca0008400000 */
[----:B------:R0:W-:Y:S01]  /*15de0*/  @P4 STG.E desc[UR18][R6.64+0x20], R8 ;  /* 0x0000200806004986 */ /* 0x0001e2000c101912 */
[----:B----4-:R-:W-:Y:S01]  /*15df0*/  FMUL R10, R10, UR22 ;  /* 0x000000160a0a7c20 */ /* 0x010fe20008400000 */
[----:B0-----:R-:W-:-:S04]  /*15e00*/  IMAD.U32 R8, RZ, RZ, UR28 ;  /* 0x0000001cff087e24 */ /* 0x001fc8000f8e00ff */
[----:B------:R-:W-:-:S05]  /*15e10*/  IMAD.WIDE.U32 R8, R8, 0x1c, R6 ;  /* 0x0000001c08087825 */ /* 0x000fca00078e0006 */
[----:B------:R-:W-:-:S05]  /*15e20*/  IADD3 R9, R9, UR8, RZ ;  /* 0x0000000809097c10 */ /* 0x000fca000fffe0ff */
[----:B------:R0:W-:Y:S04]  /*15e30*/  @P2 STG.E desc[UR18][R8.64], R10 ;  /* 0x0000000a08002986 */ /* 0x0001e8000c101912 */
[----:B0-----:R-:W2:Y:S01]  /*15e40*/  LDL.LU R10, [R1+0x38] ;  /* 0x00003800010a7983 */ /* 0x001ea20000300800 */
[C---:B------:R-:W-:Y:S02]  /*15e50*/  ISETP.GT.AND P6, PT, R0.reuse, 0x19, P1 ;  /* 0x000000190000780c */ /* 0x040fe40000fc4270 */
[----:B------:R-:W-:Y:S02]  /*15e60*/  ISETP.GT.AND P2, PT, R0, 0x18, P3 ;  /* 0x000000180000780c */ /* 0x000fe40001f44270 */
[----:B------:R-:W-:Y:S01]  /*15e70*/  IADD3 R6, P5, R6, UR9, RZ ;  /* 0x0000000906067c10 */ /* 0x000fe2000ffbe0ff */
[----:B---3--:R-:W-:-:S03]  /*15e80*/  FMUL R11, R11, UR22 ;  /* 0x000000160b0b7c20 */ /* 0x008fc60008400000 */
[----:B------:R-:W-:-:S05]  /*15e90*/  IADD3.X R7, R7, UR29, RZ, P5, !PT ;  /* 0x0000001d07077c10 */ /* 0x000fca000affe4ff */
[----:B------:R0:W-:Y:S04]  /*15ea0*/  @P6 STG.E desc[UR18][R6.64], R11 ;  /* 0x0000000b06006986 */ /* 0x0001e8000c101912 */
[----:B0-----:R-:W3:Y:S01]  /*15eb0*/  LDL.LU R11, [R1+0x44] ;  /* 0x00004400010b7983 */ /* 0x001ee20000300800 */
[----:B--2---:R-:W-:-:S05]  /*15ec0*/  FMUL R10, R10, UR22 ;  /* 0x000000160a0a7c20 */ /* 0x004fca0008400000 */
[----:B------:R0:W-:Y:S04]  /*15ed0*/  @P2 STG.E desc[UR18][R8.64+0x20], R10 ;  /* 0x0000200a08002986 */ /* 0x0001e8000c101912 */
[----:B0-----:R-:W2:Y:S04]  /*15ee0*/  LDL.LU R9, [R1+0x3c] ;  /* 0x00003c0001097983 */ /* 0x001ea80000300800 */
[----:B------:R-:W4:Y:S01]  /*15ef0*/  LDL.LU R10, [R1+0x40] ;  /* 0x00004000010a7983 */ /* 0x000f220000300800 */
[C---:B------:R-:W-:Y:S02]  /*15f00*/  ISETP.GT.AND P4, PT, R0.reuse, 0x19, P3 ;  /* 0x000000190000780c */ /* 0x040fe40001f84270 */
[----:B------:R-:W-:Y:S01]  /*15f10*/  ISETP.GT.AND P2, PT, R0, 0x20, P1 ;  /* 0x000000200000780c */ /* 0x000fe20000f44270 */
[----:B--2---:R-:W-:-:S10]  /*15f20*/  FMUL R8, R9, UR22 ;  /* 0x0000001609087c20 */ /* 0x004fd40008400000 */
[----:B------:R0:W-:Y:S01]  /*15f30*/  @P4 STG.E desc[UR18][R6.64+0x20], R8 ;  /* 0x0000200806004986 */ /* 0x0001e2000c101912 */
[----:B----4-:R-:W-:Y:S01]  /*15f40*/  FMUL R10, R10, UR22 ;  /* 0x000000160a0a7c20 */ /* 0x010fe20008400000 */
[----:B0-----:R-:W-:-:S04]  /*15f50*/  IMAD.U32 R8, RZ, RZ, UR28 ;  /* 0x0000001cff087e24 */ /* 0x001fc8000f8e00ff */
[----:B------:R-:W-:-:S04]  /*15f60*/  IMAD.WIDE.U32 R8, R8, 0x1c, R6 ;  /* 0x0000001c08087825 */ /* 0x000fc800078e0006 */
[----:B------:R-:W-:-:S05]  /*15f70*/  VIADD R9, R9, UR8 ;  /* 0x0000000809097c36 */ /* 0x000fca0008000000 */
        /* <DEDUP_REMOVED lines=18> */
[----:B0-----:R-:W-:-:S05]  /*160a0*/  MOV R8, UR28 ;  /* 0x0000001c00087c02 */ /* 0x001fca0008000f00 */
        /* <DEDUP_REMOVED lines=16> */
[----:B------:R-:W-:-:S02]  /*161b0*/  ISETP.GT.AND P5, PT, R0, 0x30, P1 ;  /* 0x000000300000780c */ /* 0x000fc40000fa4270 */
[C---:B------:R-:W-:Y:S01]  /*161c0*/  ISETP.GT.AND P6, PT, R0.reuse, 0x31, P1 ;  /* 0x000000310000780c */ /* 0x040fe20000fc4270 */
[----:B---3--:R-:W-:Y:S01]  /*161d0*/  FMUL R11, R11, UR22 ;  /* 0x000000160b0b7c20 */ /* 0x008fe20008400000 */
[----:B------:R-:W-:Y:S01]  /*161e0*/  ISETP.GT.AND P2, PT, R0, 0x30, P3 ;  /* 0x000000300000780c */ /* 0x000fe20001f44270 */
[----:B------:R-:W-:Y:S01]  /*161f0*/  FMUL R12, R12, UR22 ;  /* 0x000000160c0c7c20 */ /* 0x000fe20008400000 */
[----:B--2---:R-:W-:Y:S01]  /*16200*/  FMUL R8, R9, UR22 ;  /* 0x0000001609087c20 */ /* 0x004fe20008400000 */
[----:B------:R-:W-:-:S04]  /*16210*/  IMAD.U32 R9, RZ, RZ, UR28 ;  /* 0x0000001cff097e24 */ /* 0x000fc8000f8e00ff */
[----:B------:R0:W-:Y:S01]  /*16220*/  @P4 STG.E desc[UR18][R6.64+0x20], R8 ;  /* 0x0000200806004986 */ /* 0x0001e2000c101912 */
[----:B----4-:R-:W-:Y:S01]  /*16230*/  FMUL R10, R10, UR22 ;  /* 0x000000160a0a7c20 */ /* 0x010fe20008400000 */
[----:B0-----:R-:W-:Y:S01]  /*16240*/  IMAD.WIDE.U32 R8, R9, 0x1c, R6 ;  /* 0x0000001c09087825 */ /* 0x001fe200078e0006 */
[----:B------:R-:W-:-:S04]  /*16250*/  IADD3 R6, P4, R6, UR9, RZ ;  /* 0x0000000906067c10 */ /* 0x000fc8000ff9e0ff */
[----:B------:R-:W-:Y:S02]  /*16260*/  IADD3 R9, R9, UR8, RZ ;  /* 0x0000000809097c10 */ /* 0x000fe4000fffe0ff */
[----:B------:R-:W-:-:S03]  /*16270*/  IADD3.X R7, R7, UR29, RZ, P4, !PT ;  /* 0x0000001d07077c10 */ /* 0x000fc6000a7fe4ff */
[----:B------:R0:W-:Y:S04]  /*16280*/  @P5 STG.E desc[UR18][R8.64], R11 ;  /* 0x0000000b08005986 */ /* 0x0001e8000c101912 */
[----:B------:R1:W-:Y:S01]  /*16290*/  @P6 STG.E desc[UR18][R6.64], R10 ;  /* 0x0000000a06006986 */ /* 0x0003e2000c101912 */
[----:B0-----:R-:W-:-:S04]  /*162a0*/  IMAD.U32 R11, RZ, RZ, UR28 ;  /* 0x0000001cff0b7e24 */ /* 0x001fc8000f8e00ff */
[----:B-1----:R-:W-:Y:S01]  /*162b0*/  IMAD.WIDE.U32 R10, R11, 0x1c, R6 ;  /* 0x0000001c0b0a7825 */ /* 0x002fe200078e0006 */
[----:B------:R0:W-:Y:S04]  /*162c0*/  @P2 STG.E desc[UR18][R8.64+0x20], R12 ;  /* 0x0000200c08002986 */ /* 0x0001e8000c101912 */
[----:B0-----:R-:W2:Y:S01]  /*162d0*/  LDL.LU R12, [R1+0x78] ;  /* 0x00007800010c7983 */ /* 0x001ea20000300800 */
[----:B------:R-:W-:-:S03]  /*162e0*/  VIADD R9, R11, UR8 ;  /* 0x000000080b097c36 */ /* 0x000fc60008000000 */
[----:B------:R-:W3:Y:S01]  /*162f0*/  LDL.LU R11, [R1+0x6c] ;  /* 0x00006c00010b7983 */ /* 0x000ee20000300800 */
[----:B------:R-:W-:-:S03]  /*16300*/  MOV R8, R10 ;  /* 0x0000000a00087202 */ /* 0x000fc60000000f00 */
[----:B------:R-:W4:Y:S01]  /*16310*/  LDL.LU R10, [R1+0x70] ;  /* 0x00007000010a7983 */ /* 0x000f220000300800 */
[C---:B------:R-:W-:Y:S02]  /*16320*/  ISETP.GT.AND P4, PT, R0.reuse, 0x31, P3 ;  /* 0x000000310000780c */ /* 0x040fe40001f84270 */
[C---:B------:R-:W-:Y:S02]  /*16330*/  ISETP.GT.AND P6, PT, R0.reuse, 0x38, P1 ;  /* 0x000000380000780c */ /* 0x040fe40000fc4270 */
[----:B------:R-:W-:Y:S01]  /*16340*/  ISETP.GT.AND P2, PT, R0, 0x39, P1 ;  /* 0x000000390000780c */ /* 0x000fe20000f44270 */
[----:B------:R-:W-:Y:S01]  /*16350*/  FMUL R14, R14, UR22 ;  /* 0x000000160e0e7c20 */ /* 0x000fe20008400000 */
[----:B---3--:R-:W-:-:S07]  /*16360*/  FMUL R11, R11, UR22 ;  /* 0x000000160b0b7c20 */ /* 0x008fce0008400000 */
[----:B------:R0:W-:Y:S01]  /*16370*/  @P4 STG.E desc[UR18][R6.64+0x20], R11 ;  /* 0x0000200b06004986 */ /* 0x0001e2000c101912 */
[----:B------:R-:W-:Y:S01]  /*16380*/  ISETP.GT.AND P4, PT, R0, 0x38, P3 ;  /* 0x000000380000780c */ /* 0x000fe20001f84270 */
[----:B----4-:R-:W-:Y:S01]  /*16390*/  FMUL R10, R10, UR22 ;  /* 0x000000160a0a7c20 */ /* 0x010fe20008400000 */
[----:B--2---:R-:W-:Y:S01]  /*163a0*/  FMUL R12, R12, UR22 ;  /* 0x000000160c0c7c20 */ /* 0x004fe20008400000 */
[----:B0-----:R-:W-:-:S04]  /*163b0*/  IADD3 R6, P5, R6, UR9, RZ ;  /* 0x0000000906067c10 */ /* 0x001fc8000ffbe0ff */
[----:B------:R-:W-:Y:S01]  /*163c0*/  IADD3.X R7, R7, UR29, RZ, P5, !PT ;  /* 0x0000001d07077c10 */ /* 0x000fe2000affe4ff */
[----:B------:R-:W-:Y:S04]  /*163d0*/  @P6 STG.E desc[UR18][R8.64], R10 ;  /* 0x0000000a08006986 */ /* 0x000fe8000c101912 */
[----:B------:R-:W-:Y:S04]  /*163e0*/  @P2 STG.E desc[UR18][R6.64], R14 ;  /* 0x0000000e06002986 */ /* 0x000fe8000c101912 */
[----:B------:R0:W-:Y:S04]  /*163f0*/  @P4 STG.E desc[UR18][R8.64+0x20], R12 ;  /* 0x0000200c08004986 */ /* 0x0001e8000c101912 */
[----:B0-----:R-:W2:Y:S04]  /*16400*/  LDL.LU R8, [R1+0x80] ;  /* 0x0000800001087983 */ /* 0x001ea80000300800 */
[----:B------:R-:W3:Y:S04]  /*16410*/  LDL.LU R12, [R1+0x84] ;  /* 0x00008400010c7983 */ /* 0x000ee80000300800 */
[----:B------:R-:W4:Y:S01]  /*16420*/  LDL.LU R9, [R1+0x88] ;  /* 0x0000880001097983 */ /* 0x000f220000300800 */
[C---:B------:R-:W-:Y:S01]  /*16430*/  ISETP.GT.AND P6, PT, R0.reuse, 0x39, P3 ;  /* 0x000000390000780c */ /* 0x040fe20001fc4270 */
[----:B------:R-:W-:Y:S01]  /*16440*/  FMUL R13, R13, UR22 ;  /* 0x000000160d0d7c20 */ /* 0x000fe20008400000 */
[----:B------:R-:W-:Y:S01]  /*16450*/  IMAD.U32 R10, RZ, RZ, UR28 ;  /* 0x0000001cff0a7e24 */ /* 0x000fe2000f8e00ff */
[----:B------:R-:W-:-:S02]  /*16460*/  ISETP.GT.AND P5, PT, R0, 0x40, P1 ;  /* 0x000000400000780c */ /* 0x000fc40000fa4270 */
[----:B------:R-:W-:Y:S01]  /*16470*/  ISETP.GT.AND P4, PT, R0, 0x41, P1 ;  /* 0x000000410000780c */ /* 0x000fe20000f84270 */
[----:B------:R-:W-:-:S07]  /*16480*/  IMAD.WIDE.U32 R10, R10, 0x1c, R6 ;  /* 0x0000001c0a0a7825 */ /* 0x000fce00078e0006 */
[----:B------:R0:W-:Y:S01]  /*16490*/  @P6 STG.E desc[UR18][R6.64+0x20], R13 ;  /* 0x0000200d06006986 */ /* 0x0001e2000c101912 */
[----:B------:R-:W-:Y:S01]  /*164a0*/  ISETP.GT.AND P6, PT, R0, 0x40, P3 ;  /* 0x000000400000780c */ /* 0x000fe20001fc4270 */
[----:B------:R-:W-:Y:S01]  /*164b0*/  VIADD R11, R11, UR8 ;  /* 0x000000080b0b7c36 */ /* 0x000fe20008000000 */
[----:B0-----:R-:W-:-:S04]  /*164c0*/  IADD3 R6, P2, R6, UR9, RZ ;  /* 0x0000000906067c10 */ /* 0x001fc8000ff5e0ff */
[----:B------:R-:W-:Y:S01]  /*164d0*/  IADD3.X R7, R7, UR29, RZ, P2, !PT ;  /* 0x0000001d07077c10 */ /* 0x000fe200097fe4ff */
[----:B--2---:R-:W-:Y:S01]  /*164e0*/  FMUL R8, R8, UR22 ;  /* 0x0000001608087c20 */ /* 0x004fe20008400000 */
[----:B---3--:R-:W-:-:S04]  /*164f0*/  FMUL R12, R12, UR22 ;  /* 0x000000160c0c7c20 */ /* 0x008fc80008400000 */
[----:B------:R-:W-:Y:S01]  /*16500*/  @P5 STG.E desc[UR18][R10.64], R8 ;  /* 0x000000080a005986 */ /* 0x000fe2000c101912 */
[----:B----4-:R-:W-:-:S03]  /*16510*/  FMUL R13, R9, UR22 ;  /* 0x00000016090d7c20 */ /* 0x010fc60008400000 */
[----:B------:R0:W-:Y:S04]  /*16520*/  @P4 STG.E desc[UR18][R6.64], R12 ;  /* 0x0000000c06004986 */ /* 0x0001e8000c101912 */
[----:B------:R1:W-:Y:S04]  /*16530*/  @P6 STG.E desc[UR18][R10.64+0x20], R13 ;  /* 0x0000200d0a006986 */ /* 0x0003e8000c101912 */
[----:B0-----:R-:W2:Y:S04]  /*16540*/  LDL.LU R12, [R1+0x8c] ;  /* 0x00008c00010c7983 */ /* 0x001ea80000300800 */
[----:B-1----:R-:W3:Y:S01]  /*16550*/  LDL.LU R11, [R1+0x90] ;  /* 0x00009000010b7983 */ /* 0x002ee20000300800 */
[----:B------:R-:W-:-:S02]  /*16560*/  ISETP.GT.AND P5, PT, R0, 0x41, P3 ;  /* 0x000000410000780c */ /* 0x000fc40001fa4270 */
[----:B------:R-:W-:Y:S02]  /*16570*/  MOV R8, UR28 ;  /* 0x0000001c00087c02 */ /* 0x000fe40008000f00 */
[----:B------:R-:W-:-:S03]  /*16580*/  ISETP.GT.AND P2, PT, R0, 0x48, P1 ;  /* 0x000000480000780c */ /* 0x000fc60000f44270 */
[----:B------:R-:W-:Y:S01]  /*16590*/  IMAD.WIDE.U32 R8, R8, 0x1c, R6 ;  /* 0x0000001c08087825 */ /* 0x000fe200078e0006 */
[----:B------:R-:W-:-:S03]  /*165a0*/  ISETP.GT.AND P4, PT, R0, 0x49, P1 ;  /* 0x000000490000780c */ /* 0x000fc60000f84270 */
[----:B------:R-:W-:Y:S02]  /*165b0*/  VIADD R9, R9, UR8 ;  /* 0x0000000809097c36 */ /* 0x000fe40008000000 */
[----:B------:R-:W-:Y:S01]  /*165c0*/  FMUL R17, R17, UR22 ;  /* 0x0000001611117c20 */ /* 0x000fe20008400000 */
[----:B------:R-:W-:Y:S01]  /*165d0*/  FMUL R19, R19, UR22 ;  /* 0x0000001613137c20 */ /* 0x000fe20008400000 */
[----:B------:R-:W-:Y:S01]  /*165e0*/  FMUL R13, R21, UR22 ;  /* 0x00000016150d7c20 */ /* 0x000fe20008400000 */
[----:B------:R-:W-:Y:S01]  /*165f0*/  FMUL R15, R15, UR22 ;  /* 0x000000160f0f7c20 */ /* 0x000fe20008400000 */
[----:B------:R-:W-:Y:S01]  /*16600*/  MOV R21, UR28 ;  /* 0x0000001c00157c02 */ /* 0x000fe20008000f00 */
[----:B------:R-:W-:Y:S01]  /*16610*/  FMUL R23, R23, UR22 ;  /* 0x0000001617177c20 */ /* 0x000fe20008400000 */
[----:B--2---:R-:W-:Y:S01]  /*16620*/  FMUL R12, R12, UR22 ;  /* 0x000000160c0c7c20 */ /* 0x004fe20008400000 */
[----:B---3--:R-:W-:-:S04]  /*16630*/  FMUL R10, R11, UR22 ;  /* 0x000000160b0a7c20 */ /* 0x008fc80008400000 */
[----:B------:R0:W-:Y:S01]  /*16640*/  @P5 STG.E desc[UR18][R6.64+0x20], R12 ;  /* 0x0000200c06005986 */ /* 0x0001e2000c101912 */
[----:B------:R-:W-:-:S03]  /*16650*/  ISETP.GT.AND P5, PT, R0, 0x48, P3 ;  /* 0x000000480000780c */ /* 0x000fc60001fa4270 */
[----:B------:R1:W-:Y:S01]  /*16660*/  @P2 STG.E desc[UR18][R8.64], R10 ;  /* 0x0000000a08002986 */ /* 0x0003e2000c101912 */
[----:B------:R-:W-:Y:S02]  /*16670*/  ISETP.GT.AND P2, PT, R0, 0x49, P3 ;  /* 0x000000490000780c */ /* 0x000fe40001f44270 */
[----:B0-----:R-:W-:Y:S01]  /*16680*/  IADD3 R6, P6, R6, UR9, RZ ;  /* 0x0000000906067c10 */ /* 0x001fe2000ffde0ff */
[----:B------:R-:W-:-:S03]  /*16690*/  IMAD.U32 R11, RZ, RZ, UR28 ;  /* 0x0000001cff0b7e24 */ /* 0x000fc6000f8e00ff */
[----:B------:R-:W-:Y:S02]  /*166a0*/  IADD3.X R7, R7, UR29, RZ, P6, !PT ;  /* 0x0000001d07077c10 */ /* 0x000fe4000b7fe4ff */
[----:B------:R-:W-:-:S03]  /*166b0*/  ISETP.GT.AND P6, PT, R0, 0x50, P1 ;  /* 0x000000500000780c */ /* 0x000fc60000fc4270 */
[----:B------:R-:W-:Y:S01]  /*166c0*/  @P4 STG.E desc[UR18][R6.64], R17 ;  /* 0x0000001106004986 */ /* 0x000fe2000c101912 */
[----:B-1----:R-:W-:-:S03]  /*166d0*/  IMAD.WIDE.U32 R10, R11, 0x1c, R6 ;  /* 0x0000001c0b0a7825 */ /* 0x002fc600078e0006 */
[----:B------:R0:W-:Y:S01]  /*166e0*/  @P5 STG.E desc[UR18][R8.64+0x20], R19 ;  /* 0x0000201308005986 */ /* 0x0001e2000c101912 */
[----:B------:R-:W-:-:S03]  /*166f0*/  VIADD R11, R11, UR8 ;  /* 0x000000080b0b7c36 */ /* 0x000fc60008000000 */
[----:B------:R1:W-:Y:S01]  /*16700*/  @P2 STG.E desc[UR18][R6.64+0x20], R13 ;  /* 0x0000200d06002986 */ /* 0x0003e2000c101912 */
[----:B------:R-:W-:Y:S02]  /*16710*/  ISETP.GT.AND P2, PT, R0, 0x51, P1 ;  /* 0x000000510000780c */ /* 0x000fe40000f44270 */
[----:B0-----:R-:W-:Y:S02]  /*16720*/  IADD3 R8, P4, R6, UR9, RZ ;  /* 0x0000000906087c10 */ /* 0x001fe4000ff9e0ff */
[C---:B------:R-:W-:Y:S02]  /*16730*/  ISETP.GT.AND P5, PT, R0.reuse, 0x51, P3 ;  /* 0x000000510000780c */ /* 0x040fe40001fa4270 */
[----:B------:R-:W-:Y:S02]  /*16740*/  IADD3.X R9, R7, UR29, RZ, P4, !PT ;  /* 0x0000001d07097c10 */ /* 0x000fe4000a7fe4ff */
[C---:B------:R-:W-:Y:S01]  /*16750*/  ISETP.GT.AND P4, PT, R0.reuse, 0x50, P3 ;  /* 0x000000500000780c */ /* 0x040fe20001f84270 */
[----:B------:R0:W-:Y:S01]  /*16760*/  @P6 STG.E desc[UR18][R10.64], R15 ;  /* 0x0000000f0a006986 */ /* 0x0001e2000c101912 */
[----:B------:R-:W-:Y:S01]  /*16770*/  ISETP.GT.AND P6, PT, R0, 0x58, P1 ;  /* 0x000000580000780c */ /* 0x000fe20000fc4270 */
[----:B-----5:R-:W-:Y:S01]  /*16780*/  FMUL R17, R18, UR22 ;  /* 0x0000001612117c20 */ /* 0x020fe20008400000 */
[----:B-1----:R-:W-:-:S04]  /*16790*/  IMAD.WIDE.U32 R6, R21, 0x1c, R8 ;  /* 0x0000001c15067825 */ /* 0x002fc800078e0008 */
[----:B------:R-:W-:Y:S01]  /*167a0*/  FMUL R19, R235, UR22 ;  /* 0x00000016eb137c20 */ /* 0x000fe20008400000 */
[----:B------:R-:W-:Y:S01]  /*167b0*/  FMUL R21, R153, UR22 ;  /* 0x0000001699157c20 */ /* 0x000fe20008400000 */
[----:B------:R1:W-:Y:S01]  /*167c0*/  @P2 STG.E desc[UR18][R8.64], R17 ;  /* 0x0000001108002986 */ /* 0x0003e2000c101912 */
[----:B------:R-:W-:Y:S01]  /*167d0*/  VIADD R7, R7, UR8 ;  /* 0x0000000807077c36 */ /* 0x000fe20008000000 */
[C---:B------:R-:W-:Y:S02]  /*167e0*/  ISETP.GT.AND P2, PT, R0.reuse, 0x59, P1 ;  /* 0x000000590000780c */ /* 0x040fe40000f44270 */
[----:B------:R-:W-:Y:S01]  /*167f0*/  @P4 STG.E desc[UR18][R10.64+0x20], R19 ;  /* 0x000020130a004986 */ /* 0x000fe2000c101912 */
[----:B------:R-:W-:-:S03]  /*16800*/  ISETP.GT.AND P4, PT, R0, 0x58, P3 ;  /* 0x000000580000780c */ /* 0x000fc60001f84270 */
[----:B------:R2:W-:Y:S01]  /*16810*/  @P5 STG.E desc[UR18][R8.64+0x20], R21 ;  /* 0x0000201508005986 */ /* 0x0005e2000c101912 */
[----:B------:R-:W-:Y:S02]  /*16820*/  IADD3 R12, P5, R8, UR9, RZ ;  /* 0x00000009080c7c10 */ /* 0x000fe4000ffbe0ff */
[----:B------:R-:W-:Y:S01]  /*16830*/  MOV R153, UR28 ;  /* 0x0000001c00997c02 */ /* 0x000fe20008000f00 */
[----:B------:R-:W-:Y:S01]  /*16840*/  @P6 STG.E desc[UR18][R6.64], R23 ;  /* 0x0000001706006986 */ /* 0x000fe2000c101912 */
[C---:B------:R-:W-:Y:S02]  /*16850*/  ISETP.GT.AND P6, PT, R0.reuse, 0x59, P3 ;  /* 0x000000590000780c */ /* 0x040fe40001fc4270 */
[----:B------:R-:W-:Y:S02]  /*16860*/  IADD3.X R13, R9, UR29, RZ, P5, !PT ;  /* 0x0000001d090d7c10 */ /* 0x000fe4000affe4ff */
[----:B------:R-:W-:Y:S01]  /*16870*/  ISETP.GT.AND P5, PT, R0, 0x60, P1 ;  /* 0x000000600000780c */ /* 0x000fe20000fa4270 */
[----:B0-----:R-:W-:Y:S01]  /*16880*/  FMUL R15, R234, UR22 ;  /* 0x00000016ea0f7c20 */ /* 0x001fe20008400000 */
[----:B-1----:R-:W-:Y:S01]  /*16890*/  FMUL R17, R233, UR22 ;  /* 0x00000016e9117c20 */ /* 0x002fe20008400000 */
[----:B--2---:R-:W-:-:S04]  /*168a0*/  IMAD.WIDE.U32 R8, R153, 0x1c, R12 ;  /* 0x0000001c99087825 */ /* 0x004fc800078e000c */
[----:B------:R-:W-:Y:S01]  /*168b0*/  FMUL R19, R232, UR22 ;  /* 0x00000016e8137c20 */ /* 0x000fe20008400000 */
[----:B------:R-:W-:Y:S01]  /*168c0*/  FMUL R21, R230, UR22 ;  /* 0x00000016e6157c20 */ /* 0x000fe20008400000 */
[----:B------:R-:W-:Y:S01]  /*168d0*/  @P2 STG.E desc[UR18][R12.64], R15 ;  /* 0x0000000f0c002986 */ /* 0x000fe2000c101912 */
[----:B------:R-:W-:Y:S01]  /*168e0*/  VIADD R9, R9, UR8 ;  /* 0x0000000809097c36 */ /* 0x000fe20008000000 */
[----:B------:R-:W-:Y:S02]  /*168f0*/  IADD3 R10, P2, R12, UR9, RZ ;  /* 0x000000090c0a7c10 */ /* 0x000fe4000ff5e0ff */
[----:B------:R0:W-:Y:S01]  /*16900*/  @P4 STG.E desc[UR18][R6.64+0x20], R17 ;  /* 0x0000201106004986 */ /* 0x0001e2000c101912 */
[C---:B------:R-:W-:Y:S02]  /*16910*/  ISETP.GT.AND P4, PT, R0.reuse, 0x61, P1 ;  /* 0x000000610000780c */ /* 0x040fe40000f84270 */
[----:B------:R-:W-:Y:S01]  /*16920*/  IADD3.X R11, R13, UR29, RZ, P2, !PT ;  /* 0x0000001d0d0b7c10 */ /* 0x000fe200097fe4ff */
[----:B------:R1:W-:Y:S01]  /*16930*/  @P6 STG.E desc[UR18][R12.64+0x20], R19 ;  /* 0x000020130c006986 */ /* 0x0003e2000c101912 */
[----:B------:R-:W-:-:S03]  /*16940*/  ISETP.GT.AND P6, PT, R0, 0x60, P3 ;  /* 0x000000600000780c */ /* 0x000fc60001fc4270 */
[----:B------:R2:W-:Y:S01]  /*16950*/  @P5 STG.E desc[UR18][R8.64], R21 ;  /* 0x0000001508005986 */ /* 0x0005e2000c101912 */
[C---:B------:R-:W-:Y:S02]  /*16960*/  ISETP.GT.AND P5, PT, R0.reuse, 0x61, P3 ;  /* 0x000000610000780c */ /* 0x040fe40001fa4270 */
[----:B------:R-:W-:Y:S01]  /*16970*/  ISETP.GT.AND P2, PT, R0, 0x68, P1 ;  /* 0x000000680000780c */ /* 0x000fe20000f44270 */
[----:B0-----:R-:W-:Y:S02]  /*16980*/  IMAD.U32 R7, RZ, RZ, UR28 ;  /* 0x0000001cff077e24 */ /* 0x001fe4000f8e00ff */
[----:B------:R-:W-:Y:S02]  /*16990*/  FMUL R15, R229, UR22 ;  /* 0x00000016e50f7c20 */ /* 0x000fe40008400000 */
[----:B------:R-:W-:-:S04]  /*169a0*/  IMAD.WIDE.U32 R6, R7, 0x1c, R10 ;  /* 0x0000001c07067825 */ /* 0x000fc800078e000a */
[----:B------:R-:W-:Y:S01]  /*169b0*/  FMUL R17, R228, UR22 ;  /* 0x00000016e4117c20 */ /* 0x000fe20008400000 */
[----:B-1----:R-:W-:Y:S01]  /*169c0*/  FMUL R19, R227, UR22 ;  /* 0x00000016e3137c20 */ /* 0x002fe20008400000 */
[----:B------:R0:W-:Y:S01]  /*169d0*/  @P4 STG.E desc[UR18][R10.64], R15 ;  /* 0x0000000f0a004986 */ /* 0x0001e2000c101912 */
[----:B--2---:R-:W-:Y:S01]  /*169e0*/  FMUL R21, R226, UR22 ;  /* 0x00000016e2157c20 */ /* 0x004fe20008400000 */
[----:B------:R-:W-:Y:S02]  /*169f0*/  IADD3 R7, R7, UR8, RZ ;  /* 0x0000000807077c10 */ /* 0x000fe4000fffe0ff */
[----:B------:R-:W-:Y:S01]  /*16a00*/  ISETP.GT.AND P4, PT, R0, 0x69, P1 ;  /* 0x000000690000780c */ /* 0x000fe20000f84270 */
[----:B------:R1:W-:Y:S01]  /*16a10*/  @P6 STG.E desc[UR18][R8.64+0x20], R17 ;  /* 0x0000201108006986 */ /* 0x0003e2000c101912 */
[----:B------:R-:W-:-:S03]  /*16a20*/  IADD3 R12, P6, R10, UR9, RZ ;  /* 0x000000090a0c7c10 */ /* 0x000fc6000ffde0ff */
[----:B------:R2:W-:Y:S01]  /*16a30*/  @P5 STG.E desc[UR18][R10.64+0x20], R19 ;  /* 0x000020130a005986 */ /* 0x0005e2000c101912 */
[----:B------:R-:W-:-:S03]  /*16a40*/  ISETP.GT.AND P5, PT, R0, 0x68, P3 ;  /* 0x000000680000780c */ /* 0x000fc60001fa4270 */
[----:B------:R3:W-:Y:S01]  /*16a50*/  @P2 STG.E desc[UR18][R6.64], R21 ;  /* 0x0000001506002986 */ /* 0x0007e2000c101912 */
[----:B------:R-:W-:Y:S01]  /*16a60*/  ISETP.GT.AND P2, PT, R0, 0x69, P3 ;  /* 0x000000690000780c */ /* 0x000fe20001f44270 */
[----:B0-----:R-:W-:Y:S01]  /*16a70*/  FMUL R15, R225, UR22 ;  /* 0x00000016e10f7c20 */ /* 0x001fe20008400000 */
[----:B------:R-:W-:Y:S01]  /*16a80*/  IADD3.X R13, R11, UR29, RZ, P6, !PT ;  /* 0x0000001d0b0d7c10 */ /* 0x000fe2000b7fe4ff */
[----:B-1----:R-:W-:Y:S01]  /*16a90*/  FMUL R17, R224, UR22 ;  /* 0x00000016e0117c20 */ /* 0x002fe20008400000 */
[----:B------:R-:W-:Y:S01]  /*16aa0*/  IMAD.U32 R9, RZ, RZ, UR28 ;  /* 0x0000001cff097e24 */ /* 0x000fe2000f8e00ff */
[----:B------:R-:W-:Y:S01]  /*16ab0*/  ISETP.GT.AND P6, PT, R0, 0x70, P1 ;  /* 0x000000700000780c */ /* 0x000fe20000fc4270 */
[----:B--2---:R-:W-:Y:S01]  /*16ac0*/  FMUL R19, R223, UR22 ;  /* 0x00000016df137c20 */ /* 0x004fe20008400000 */
[----:B------:R0:W-:Y:S01]  /*16ad0*/  @P4 STG.E desc[UR18][R12.64], R15 ;  /* 0x0000000f0c004986 */ /* 0x0001e2000c101912 */
[----:B------:R-:W-:Y:S01]  /*16ae0*/  IADD3 R8, P4, R12, UR9, RZ ;  /* 0x000000090c087c10 */ /* 0x000fe2000ff9e0ff */
[----:B------:R-:W-:-:S02]  /*16af0*/  IMAD.WIDE.U32 R10, R9, 0x1c, R12 ;  /* 0x0000001c090a7825 */ /* 0x000fc400078e000c */
[----:B------:R-:W-:Y:S01]  /*16b00*/  @P5 STG.E desc[UR18][R6.64+0x20], R17 ;  /* 0x0000201106005986 */ /* 0x000fe2000c101912 */
[----:B------:R-:W-:-:S03]  /*16b10*/  IADD3.X R9, R13, UR29, RZ, P4, !PT ;  /* 0x0000001d0d097c10 */ /* 0x000fc6000a7fe4ff */
[----:B------:R1:W-:Y:S01]  /*16b20*/  @P2 STG.E desc[UR18][R12.64+0x20], R19 ;  /* 0x000020130c002986 */ /* 0x0003e2000c101912 */
[----:B------:R-:W-:Y:S01]  /*16b30*/  ISETP.GT.AND P2, PT, R0, 0x71, P1 ;  /* 0x000000710000780c */ /* 0x000fe20000f44270 */
[----:B---3--:R-:W-:Y:S01]  /*16b40*/  FMUL R21, R222, UR22 ;  /* 0x00000016de157c20 */ /* 0x008fe20008400000 */
[C---:B------:R-:W-:Y:S01]  /*16b50*/  ISETP.GT.AND P4, PT, R0.reuse, 0x70, P3 ;  /* 0x000000700000780c */ /* 0x040fe20001f84270 */
[----:B------:R-:W-:Y:S01]  /*16b60*/  IMAD.MOV.U32 R14, RZ, RZ, R10 ;  /* 0x000000ffff0e7224 */ /* 0x000fe200078e000a */
[----:B0-----:R-:W-:Y:S02]  /*16b70*/  IADD3 R15, R11, UR8, RZ ;  /* 0x000000080b0f7c10 */ /* 0x001fe4000fffe0ff */
[C---:B------:R-:W-:Y:S01]  /*16b80*/  ISETP.GT.AND P5, PT, R0.reuse, 0x71, P3 ;  /* 0x000000710000780c */ /* 0x040fe20001fa4270 */
[----:B------:R-:W-:Y:S02]  /*16b90*/  IMAD.U32 R23, RZ, RZ, UR28 ;  /* 0x0000001cff177e24 */ /* 0x000fe4000f8e00ff */
[----:B------:R0:W-:Y:S01]  /*16ba0*/  @P6 STG.E desc[UR18][R14.64], R21 ;  /* 0x000000150e006986 */ /* 0x0001e2000c101912 */
[----:B------:R-:W-:Y:S01]  /*16bb0*/  ISETP.GT.AND P6, PT, R0, 0x78, P1 ;  /* 0x000000780000780c */ /* 0x000fe20000fc4270 */
[----:B-1----:R-:W-:Y:S01]  /*16bc0*/  FMUL R13, R221, UR22 ;  /* 0x00000016dd0d7c20 */ /* 0x002fe20008400000 */
[----:B------:R-:W-:Y:S01]  /*16bd0*/  FMUL R17, R220, UR22 ;  /* 0x00000016dc117c20 */ /* 0x000fe20008400000 */
[----:B------:R-:W-:Y:S01]  /*16be0*/  FMUL R19, R219, UR22 ;  /* 0x00000016db137c20 */ /* 0x000fe20008400000 */
[----:B------:R-:W-:-:S02]  /*16bf0*/  IMAD.WIDE.U32 R6, R23, 0x1c, R8 ;  /* 0x0000001c17067825 */ /* 0x000fc400078e0008 */
[----:B------:R-:W-:Y:S02]  /*16c00*/  @P2 STG.E desc[UR18][R8.64], R13 ;  /* 0x0000000d08002986 */ /* 0x000fe4000c101912 */
[----:B------:R-:W-:Y:S01]  /*16c10*/  FMUL R23, R218, UR22 ;  /* 0x00000016da177c20 */ /* 0x000fe20008400000 */
[----:B------:R-:W-:Y:S01]  /*16c20*/  VIADD R7, R7, UR8 ;  /* 0x0000000807077c36 */ /* 0x000fe20008000000 */
[----:B------:R-:W-:Y:S01]  /*16c30*/  @P4 STG.E desc[UR18][R14.64+0x20], R17 ;  /* 0x000020110e004986 */ /* 0x000fe2000c101912 */
[----:B------:R-:W-:-:S03]  /*16c40*/  ISETP.GT.AND P2, PT, R0, 0x79, P1 ;  /* 0x000000790000780c */ /* 0x000fc60000f44270 */
[----:B------:R1:W-:Y:S01]  /*16c50*/  @P5 STG.E desc[UR18][R8.64+0x20], R19 ;  /* 0x0000201308005986 */ /* 0x0003e2000c101912 */
[----:B------:R-:W-:Y:S02]  /*16c60*/  IADD3 R10, P5, R8, UR9, RZ ;  /* 0x00000009080a7c10 */ /* 0x000fe4000ffbe0ff */
[C---:B------:R-:W-:Y:S01]  /*16c70*/  ISETP.GT.AND P4, PT, R0.reuse, 0x78, P3 ;  /* 0x000000780000780c */ /* 0x040fe20001f84270 */
[----:B------:R-:W-:Y:S01]  /*16c80*/  @P6 STG.E desc[UR18][R6.64], R23 ;  /* 0x0000001706006986 */ /* 0x000fe2000c101912 */
[----:B------:R-:W-:Y:S02]  /*16c90*/  IADD3.X R11, R9, UR29, RZ, P5, !PT ;  /* 0x0000001d090b7c10 */ /* 0x000fe4000affe4ff */
[C---:B------:R-:W-:Y:S02]  /*16ca0*/  ISETP.GT.AND P6, PT, R0.reuse, 0x79, P3 ;  /* 0x000000790000780c */ /* 0x040fe40001fc4270 */
[----:B------:R-:W-:Y:S01]  /*16cb0*/  ISETP.GT.AND P5, PT, R0, 0x80, P1 ;  /* 0x000000800000780c */ /* 0x000fe20000fa4270 */
[----:B0-----:R-:W-:Y:S01]  /*16cc0*/  FMUL R21, R217, UR22 ;  /* 0x00000016d9157c20 */ /* 0x001fe20008400000 */
[----:B-1----:R-:W-:-:S04]  /*16cd0*/  IMAD.WIDE.U32 R8, R153, 0x1c, R10 ;  /* 0x0000001c99087825 */ /* 0x002fc800078e000a */
[----:B------:R-:W-:Y:S01]  /*16ce0*/  FMUL R17, R216, UR22 ;  /* 0x00000016d8117c20 */ /* 0x000fe20008400000 */
[----:B------:R-:W-:Y:S01]  /*16cf0*/  FMUL R19, R215, UR22 ;  /* 0x00000016d7137c20 */ /* 0x000fe20008400000 */
[----:B------:R-:W-:Y:S01]  /*16d00*/  @P2 STG.E desc[UR18][R10.64], R21 ;  /* 0x000000150a002986 */ /* 0x000fe2000c101912 */
[----:B------:R-:W-:Y:S01]  /*16d10*/  IMAD.MOV.U32 R14, RZ, RZ, R8 ;  /* 0x000000ffff0e7224 */ /* 0x000fe200078e0008 */
[----:B------:R-:W-:Y:S01]  /*16d20*/  IADD3 R15, R9, UR8, RZ ;  /* 0x00000008090f7c10 */ /* 0x000fe2000fffe0ff */
[----:B------:R-:W-:Y:S01]  /*16d30*/  FMUL R9, R214, UR22 ;  /* 0x00000016d6097c20 */ /* 0x000fe20008400000 */
[----:B------:R-:W-:Y:S01]  /*16d40*/  IADD3 R12, P2, R10, UR9, RZ ;  /* 0x000000090a0c7c10 */ /* 0x000fe2000ff5e0ff */
        /* <DEDUP_REMOVED lines=11> */
[----:B-1----:R-:W-:Y:S01]  /*16e00*/  FMUL R11, R212, UR22 ;  /* 0x00000016d40b7c20 */ /* 0x002fe20008400000 */
[----:B------:R-:W-:Y:S01]  /*16e10*/  FMUL R19, R211, UR22 ;  /* 0x00000016d3137c20 */ /* 0x000fe20008400000 */
[----:B------:R-:W-:Y:S01]  /*16e20*/  FMUL R23, R210, UR22 ;  /* 0x00000016d2177c20 */ /* 0x000fe20008400000 */
[----:B------:R-:W-:Y:S01]  /*16e30*/  IMAD.MOV.U32 R16, RZ, RZ, R6 ;  /* 0x000000ffff107224 */ /* 0x000fe200078e0006 */
[----:B------:R-:W-:Y:S01]  /*16e40*/  IADD3 R17, R7, UR8, RZ ;  /* 0x0000000807117c10 */ /* 0x000fe2000fffe0ff */
[----:B------:R-:W-:Y:S01]  /*16e50*/  @P4 STG.E desc[UR18][R12.64], R21 ;  /* 0x000000150c004986 */ /* 0x000fe2000c101912 */
[----:B------:R-:W-:-:S03]  /*16e60*/  ISETP.GT.AND P4, PT, R0, 0x89, P1 ;  /* 0x000000890000780c */ /* 0x000fc60000f84270 */
[----:B------:R0:W-:Y:S01]  /*16e70*/  @P6 STG.E desc[UR18][R14.64+0x20], R11 ;  /* 0x0000200b0e006986 */ /* 0x0001e2000c101912 */
[----:B------:R-:W-:-:S03]  /*16e80*/  IADD3 R8, P6, R12, UR9, RZ ;  /* 0x000000090c087c10 */ /* 0x000fc6000ffde0ff */
[----:B------:R1:W-:Y:S01]  /*16e90*/  @P5 STG.E desc[UR18][R12.64+0x20], R19 ;  /* 0x000020130c005986 */ /* 0x0003e2000c101912 */
[----:B------:R-:W-:-:S03]  /*16ea0*/  ISETP.GT.AND P5, PT, R0, 0x88, P3 ;  /* 0x000000880000780c */ /* 0x000fc60001fa4270 */
[----:B------:R3:W-:Y:S01]  /*16eb0*/  @P2 STG.E desc[UR18][R16.64], R23 ;  /* 0x0000001710002986 */ /* 0x0007e2000c101912 */
[----:B------:R-:W-:Y:S02]  /*16ec0*/  ISETP.GT.AND P2, PT, R0, 0x89, P3 ;  /* 0x000000890000780c */ /* 0x000fe40001f44270 */
[----:B--2---:R-:W-:Y:S01]  /*16ed0*/  IADD3.X R9, R13, UR29, RZ, P6, !PT ;  /* 0x0000001d0d097c10 */ /* 0x004fe2000b7fe4ff */
[----:B0-----:R-:W-:Y:S01]  /*16ee0*/  FMUL R15, R209, UR22 ;  /* 0x00000016d10f7c20 */ /* 0x001fe20008400000 */
[----:B------:R-:W-:Y:S01]  /*16ef0*/  FMUL R21, R208, UR22 ;  /* 0x00000016d0157c20 */ /* 0x000fe20008400000 */
[----:B------:R-:W-:Y:S01]  /*16f00*/  IMAD.U32 R7, RZ, RZ, UR28 ;  /* 0x0000001cff077e24 */ /* 0x000fe2000f8e00ff */
[----:B------:R-:W-:Y:S01]  /*16f10*/  ISETP.GT.AND P6, PT, R0, 0x90, P1 ;  /* 0x000000900000780c */ /* 0x000fe20000fc4270 */
[----:B-1----:R-:W-:Y:S01]  /*16f20*/  FMUL R19, R207, UR22 ;  /* 0x00000016cf137c20 */ /* 0x002fe20008400000 */
[----:B------:R0:W-:Y:S01]  /*16f30*/  @P4 STG.E desc[UR18][R8.64], R15 ;  /* 0x0000000f08004986 */ /* 0x0001e2000c101912 */
[----:B------:R-:W-:Y:S01]  /*16f40*/  IADD3 R10, P4, R8, UR9, RZ ;  /* 0x00000009080a7c10 */ /* 0x000fe2000ff9e0ff */
[----:B------:R-:W-:-:S02]  /*16f50*/  IMAD.WIDE.U32 R6, R7, 0x1c, R8 ;  /* 0x0000001c07067825 */ /* 0x000fc400078e0008 */
[----:B------:R1:W-:Y:S01]  /*16f60*/  @P5 STG.E desc[UR18][R16.64+0x20], R21 ;  /* 0x0000201510005986 */ /* 0x0003e2000c101912 */
[----:B------:R-:W-:Y:S01]  /*16f70*/  IADD3.X R11, R9, UR29, RZ, P4, !PT ;  /* 0x0000001d090b7c10 */ /* 0x000fe2000a7fe4ff */
[----:B---3--:R-:W-:Y:S02]  /*16f80*/  FMUL R23, R206, UR22 ;  /* 0x00000016ce177c20 */ /* 0x008fe40008400000 */
[----:B------:R2:W-:Y:S01]  /*16f90*/  @P2 STG.E desc[UR18][R8.64+0x20], R19 ;  /* 0x0000201308002986 */ /* 0x0005e2000c101912 */
[C---:B------:R-:W-:Y:S01]  /*16fa0*/  ISETP.GT.AND P2, PT, R0.reuse, 0x91, P1 ;  /* 0x000000910000780c */ /* 0x040fe20000f44270 */
[----:B------:R-:W-:Y:S01]  /*16fb0*/  IMAD.MOV.U32 R14, RZ, RZ, R6 ;  /* 0x000000ffff0e7224 */ /* 0x000fe200078e0006 */
[C---:B------:R-:W-:Y:S01]  /*16fc0*/  ISETP.GT.AND P4, PT, R0.reuse, 0x90, P3 ;  /* 0x000000900000780c */ /* 0x040fe20001f84270 */
[----:B0-----:R-:W-:Y:S01]  /*16fd0*/  VIADD R15, R7, UR8 ;  /* 0x00000008070f7c36 */ /* 0x001fe20008000000 */
[----:B------:R-:W-:Y:S02]  /*16fe0*/  ISETP.GT.AND P5, PT, R0, 0x91, P3 ;  /* 0x000000910000780c */ /* 0x000fe40001fa4270 */
[----:B------:R-:W-:-:S02]  /*16ff0*/  MOV R13, UR28 ;  /* 0x0000001c000d7c02 */ /* 0x000fc40008000f00 */
[----:B------:R-:W-:Y:S01]  /*17000*/  @P6 STG.E desc[UR18][R14.64], R23 ;  /* 0x000000170e006986 */ /* 0x000fe2000c101912 */
[----:B------:R-:W-:Y:S01]  /*17010*/  ISETP.GT.AND P6, PT, R0, 0x98, P1 ;  /* 0x000000980000780c */ /* 0x000fe20000fc4270 */
[----:B-1----:R-:W-:Y:S01]  /*17020*/  FMUL R17, R204, UR22 ;  /* 0x00000016cc117c20 */ /* 0x002fe20008400000 */
[----:B--2---:R-:W-:Y:S01]  /*17030*/  FMUL R9, R205, UR22 ;  /* 0x00000016cd097c20 */ /* 0x004fe20008400000 */
[----:B------:R-:W-:-:S04]  /*17040*/  IMAD.WIDE.U32 R12, R13, 0x1c, R10 ;  /* 0x0000001c0d0c7825 */ /* 0x000fc800078e000a */
[----:B------:R-:W-:Y:S01]  /*17050*/  FMUL R19, R203, UR22 ;  /* 0x00000016cb137c20 */ /* 0x000fe20008400000 */
[----:B------:R-:W-:Y:S01]  /*17060*/  FMUL R21, R202, UR22 ;  /* 0x00000016ca157c20 */ /* 0x000fe20008400000 */
[----:B------:R0:W-:Y:S01]  /*17070*/  @P2 STG.E desc[UR18][R10.64], R9 ;  /* 0x000000090a002986 */ /* 0x0001e2000c101912 */
[----:B------:R-:W-:-:S03]  /*17080*/  IADD3 R13, R13, UR8, RZ ;  /* 0x000000080d0d7c10 */ /* 0x000fc6000fffe0ff */
[----:B------:R1:W-:Y:S01]  /*17090*/  @P4 STG.E desc[UR18][R14.64+0x20], R17 ;  /* 0x000020110e004986 */ /* 0x0003e2000c101912 */
        /* <DEDUP_REMOVED lines=8> */
[----:B0-----:R-:W-:-:S04]  /*17120*/  IMAD.WIDE.U32 R8, R153, 0x1c, R6 ;  /* 0x0000001c99087825 */ /* 0x001fc800078e0006 */
[----:B------:R-:W-:Y:S01]  /*17130*/  FMUL R23, R201, UR22 ;  /* 0x00000016c9177c20 */ /* 0x000fe20008400000 */
[----:B-1----:R-:W-:Y:S01]  /*17140*/  FMUL R17, R200, UR22 ;  /* 0x00000016c8117c20 */ /* 0x002fe20008400000 */
[----:B--2---:R-:W-:Y:S01]  /*17150*/  FMUL R19, R199, UR22 ;  /* 0x00000016c7137c20 */ /* 0x004fe20008400000 */
[----:B------:R-:W-:Y:S02]  /*17160*/  VIADD R15, R9, UR8 ;  /* 0x00000008090f7c36 */ /* 0x000fe40008000000 */
[----:B------:R-:W-:Y:S01]  /*17170*/  FMUL R9, R198, UR22 ;  /* 0x00000016c6097c20 */ /* 0x000fe20008400000 */
[----:B------:R-:W-:Y:S01]  /*17180*/  IMAD.MOV.U32 R14, RZ, RZ, R8 ;  /* 0x000000ffff0e7224 */ /* 0x000fe200078e0008 */
[----:B------:R-:W-:Y:S01]  /*17190*/  @P2 STG.E desc[UR18][R6.64], R23 ;  /* 0x0000001706002986 */ /* 0x000fe2000c101912 */
[----:B------:R-:W-:-:S03]  /*171a0*/  IADD3 R10, P2, R6, UR9, RZ ;  /* 0x00000009060a7c10 */ /* 0x000fc6000ff5e0ff */
[----:B------:R0:W-:Y:S01]  /*171b0*/  @P4 STG.E desc[UR18][R12.64+0x20], R17 ;  /* 0x000020110c004986 */ /* 0x0001e2000c101912 */
[----:B------:R-:W-:-:S03]  /*171c0*/  ISETP.GT.AND P4, PT, R0, 0xa1, P1 ;  /* 0x000000a10000780c */ /* 0x000fc60000f84270 */
[----:B------:R1:W-:Y:S01]  /*171d0*/  @P6 STG.E desc[UR18][R6.64+0x20], R19 ;  /* 0x0000201306006986 */ /* 0x0003e2000c101912 */
[C---:B------:R-:W-:Y:S02]  /*171e0*/  ISETP.GT.AND P6, PT, R0.reuse, 0xa0, P3 ;  /* 0x000000a00000780c */ /* 0x040fe40001fc4270 */
[----:B------:R-:W-:Y:S01]  /*171f0*/  IADD3.X R11, R7, UR29, RZ, P2, !PT ;  /* 0x0000001d070b7c10 */ /* 0x000fe200097fe4ff */
[----:B------:R2:W-:Y:S01]  /*17200*/  @P5 STG.E desc[UR18][R14.64], R9 ;  /* 0x000000090e005986 */ /* 0x0005e2000c101912 */
[C---:B------:R-:W-:Y:S02]  /*17210*/  ISETP.GT.AND P5, PT, R0.reuse, 0xa1, P3 ;  /* 0x000000a10000780c */ /* 0x040fe40001fa4270 */
[----:B------:R-:W-:Y:S02]  /*17220*/  ISETP.GT.AND P2, PT, R0, 0xa8, P1 ;  /* 0x000000a80000780c */ /* 0x000fe40000f44270 */
[----:B0-----:R-:W-:Y:S01]  /*17230*/  MOV R13, UR28 ;  /* 0x0000001c000d7c02 */ /* 0x001fe20008000f00 */
[----:B------:R-:W-:Y:S01]  /*17240*/  FMUL R17, R197, UR22 ;  /* 0x00000016c5117c20 */ /* 0x000fe20008400000 */
[----:B------:R-:W-:Y:S01]  /*17250*/  FMUL R21, R195, UR22 ;  /* 0x00000016c3157c20 */ /* 0x000fe20008400000 */
[----:B-1----:R-:W-:-:S02]  /*17260*/  FMUL R19, R196, UR22 ;  /* 0x00000016c4137c20 */ /* 0x002fc40008400000 */
[----:B------:R-:W-:-:S04]  /*17270*/  IMAD.WIDE.U32 R6, R13, 0x1c, R10 ;  /* 0x0000001c0d067825 */ /* 0x000fc800078e000a */
[----:B------:R-:W-:Y:S01]  /*17280*/  FMUL R23, R194, UR22 ;  /* 0x00000016c2177c20 */ /* 0x000fe20008400000 */
[----:B------:R-:W-:Y:S01]  /*17290*/  @P4 STG.E desc[UR18][R10.64], R17 ;  /* 0x000000110a004986 */ /* 0x000fe2000c101912 */
[----:B------:R-:W-:Y:S02]  /*172a0*/  VIADD R13, R7, UR8 ;  /* 0x00000008070d7c36 */ /* 0x000fe40008000000 */
[----:B------:R-:W-:Y:S01]  /*172b0*/  IMAD.MOV.U32 R12, RZ, RZ, R6 ;  /* 0x000000ffff0c7224 */ /* 0x000fe200078e0006 */
[----:B------:R-:W-:Y:S01]  /*172c0*/  ISETP.GT.AND P4, PT, R0, 0xa9, P1 ;  /* 0x000000a90000780c */ /* 0x000fe20000f84270 */
[----:B------:R0:W-:Y:S01]  /*172d0*/  @P6 STG.E desc[UR18][R14.64+0x20], R19 ;  /* 0x000020130e006986 */ /* 0x0001e2000c101912 */
[----:B------:R-:W-:-:S03]  /*172e0*/  IADD3 R8, P6, R10, UR9, RZ ;  /* 0x000000090a087c10 */ /* 0x000fc6000ffde0ff */
[----:B------:R1:W-:Y:S01]  /*172f0*/  @P5 STG.E desc[UR18][R10.64+0x20], R21 ;  /* 0x000020150a005986 */ /* 0x0003e2000c101912 */
[----:B------:R-:W-:-:S03]  /*17300*/  ISETP.GT.AND P5, PT, R0, 0xa8, P3 ;  /* 0x000000a80000780c */ /* 0x000fc60001fa4270 */
[----:B------:R-:W-:Y:S01]  /*17310*/  @P2 STG.E desc[UR18][R12.64], R23 ;  /* 0x000000170c002986 */ /* 0x000fe2000c101912 */
[----:B------:R-:W-:Y:S02]  /*17320*/  ISETP.GT.AND P2, PT, R0, 0xa9, P3 ;  /* 0x000000a90000780c */ /* 0x000fe40001f44270 */
[----:B--2---:R-:W-:Y:S01]  /*17330*/  IADD3.X R9, R11, UR29, RZ, P6, !PT ;  /* 0x0000001d0b097c10 */ /* 0x004fe2000b7fe4ff */
[----:B0-----:R-:W-:Y:S01]  /*17340*/  FMUL R15, R193, UR22 ;  /* 0x00000016c10f7c20 */ /* 0x001fe20008400000 */
[----:B------:R-:W-:Y:S01]  /*17350*/  MOV R7, UR28 ;  /* 0x0000001c00077c02 */ /* 0x000fe20008000f00 */
[----:B------:R-:W-:Y:S01]  /*17360*/  FMUL R17, R192, UR22 ;  /* 0x00000016c0117c20 */ /* 0x000fe20008400000 */
[----:B------:R-:W-:Y:S01]  /*17370*/  ISETP.GT.AND P6, PT, R0, 0xb0, P1 ;  /* 0x000000b00000780c */ /* 0x000fe20000fc4270 */
[----:B------:R-:W-:Y:S01]  /*17380*/  FMUL R19, R191, UR22 ;  /* 0x00000016bf137c20 */ /* 0x000fe20008400000 */
[----:B------:R0:W-:Y:S01]  /*17390*/  @P4 STG.E desc[UR18][R8.64], R15 ;  /* 0x0000000f08004986 */ /* 0x0001e2000c101912 */
[----:B-1----:R-:W-:Y:S01]  /*173a0*/  IADD3 R10, P4, R8, UR9, RZ ;  /* 0x00000009080a7c10 */ /* 0x002fe2000ff9e0ff */
[----:B------:R-:W-:-:S02]  /*173b0*/  IMAD.WIDE.U32 R6, R7, 0x1c, R8 ;  /* 0x0000001c07067825 */ /* 0x000fc400078e0008 */
[----:B------:R-:W-:Y:S01]  /*173c0*/  @P5 STG.E desc[UR18][R12.64+0x20], R17 ;  /* 0x000020110c005986 */ /* 0x000fe2000c101912 */
[----:B------:R-:W-:Y:S01]  /*173d0*/  IADD3.X R11, R9, UR29, RZ, P4, !PT ;  /* 0x0000001d090b7c10 */ /* 0x000fe2000a7fe4ff */
[----:B------:R-:W-:Y:S02]  /*173e0*/  FMUL R21, R190, UR22 ;  /* 0x00000016be157c20 */ /* 0x000fe40008400000 */
[----:B------:R1:W-:Y:S01]  /*173f0*/  @P2 STG.E desc[UR18][R8.64+0x20], R19 ;  /* 0x0000201308002986 */ /* 0x0003e2000c101912 */
[C---:B------:R-:W-:Y:S02]  /*17400*/  ISETP.GT.AND P2, PT, R0.reuse, 0xb1, P1 ;  /* 0x000000b10000780c */ /* 0x040fe40000f44270 */
[C---:B------:R-:W-:Y:S01]  /*17410*/  ISETP.GT.AND P4, PT, R0.reuse, 0xb0, P3 ;  /* 0x000000b00000780c */ /* 0x040fe20001f84270 */
[----:B0-----:R-:W-:Y:S01]  /*17420*/  VIADD R15, R7, UR8 ;  /* 0x00000008070f7c36 */ /* 0x001fe20008000000 */
[----:B------:R-:W-:Y:S02]  /*17430*/  MOV R14, R6 ;  /* 0x00000006000e7202 */ /* 0x000fe40000000f00 */
[----:B------:R-:W-:Y:S01]  /*17440*/  ISETP.GT.AND P5, PT, R0, 0xb1, P3 ;  /* 0x000000b10000780c */ /* 0x000fe20001fa4270 */
[----:B------:R-:W-:-:S02]  /*17450*/  IMAD.U32 R23, RZ, RZ, UR28 ;  /* 0x0000001cff177e24 */ /* 0x000fc4000f8e00ff */
[----:B------:R0:W-:Y:S01]  /*17460*/  @P6 STG.E desc[UR18][R14.64], R21 ;  /* 0x000000150e006986 */ /* 0x0001e2000c101912 */
[----:B------:R-:W-:Y:S01]  /*17470*/  ISETP.GT.AND P6, PT, R0, 0xb8, P1 ;  /* 0x000000b80000780c */ /* 0x000fe20000fc4270 */
[----:B-1----:R-:W-:Y:S01]  /*17480*/  FMUL R9, R189, UR22 ;  /* 0x00000016bd097c20 */ /* 0x002fe20008400000 */
[----:B------:R-:W-:Y:S01]  /*17490*/  FMUL R17, R188, UR22 ;  /* 0x00000016bc117c20 */ /* 0x000fe20008400000 */
[----:B------:R-:W-:Y:S01]  /*174a0*/  FMUL R19, R187, UR22 ;  /* 0x00000016bb137c20 */ /* 0x000fe20008400000 */
[----:B------:R-:W-:Y:S02]  /*174b0*/  IMAD.WIDE.U32 R12, R23, 0x1c, R10 ;  /* 0x0000001c170c7825 */ /* 0x000fe400078e000a */
[----:B------:R1:W-:Y:S02]  /*174c0*/  @P2 STG.E desc[UR18][R10.64], R9 ;  /* 0x000000090a002986 */ /* 0x0003e4000c101912 */
[----:B------:R-:W-:Y:S01]  /*174d0*/  FMUL R23, R186, UR22 ;  /* 0x00000016ba177c20 */ /* 0x000fe20008400000 */
[----:B------:R-:W-:Y:S01]  /*174e0*/  VIADD R13, R13, UR8 ;  /* 0x000000080d0d7c36 */ /* 0x000fe20008000000 */
        /* <DEDUP_REMOVED lines=11> */
[----:B--2---:R-:W-:Y:S01]  /*175a0*/  FMUL R17, R184, UR22 ;  /* 0x00000016b8117c20 */ /* 0x004fe20008400000 */
[----:B---3--:R-:W-:Y:S01]  /*175b0*/  FMUL R19, R183, UR22 ;  /* 0x00000016b7137c20 */ /* 0x008fe20008400000 */
[----:B------:R-:W-:Y:S01]  /*175c0*/  VIADD R15, R9, UR8 ;  /* 0x00000008090f7c36 */ /* 0x000fe20008000000 */
[----:B------:R-:W-:Y:S01]  /*175d0*/  @P2 STG.E desc[UR18][R6.64], R21 ;  /* 0x0000001506002986 */ /* 0x000fe2000c101912 */
[----:B------:R-:W-:Y:S01]  /*175e0*/  FMUL R9, R182, UR22 ;  /* 0x00000016b6097c20 */ /* 0x000fe20008400000 */
[----:B------:R-:W-:Y:S02]  /*175f0*/  MOV R14, R8 ;  /* 0x00000008000e7202 */ /* 0x000fe40000000f00 */
        /* <DEDUP_REMOVED lines=11> */
[----:B-1----:R-:W-:-:S04]  /*176b0*/  IMAD.WIDE.U32 R6, R13, 0x1c, R10 ;  /* 0x0000001c0d067825 */ /* 0x002fc800078e000a */
[----:B------:R-:W-:Y:S01]  /*176c0*/  FMUL R19, R180, UR22 ;  /* 0x00000016b4137c20 */ /* 0x000fe20008400000 */
[----:B------:R-:W-:Y:S01]  /*176d0*/  FMUL R21, R179, UR22 ;  /* 0x00000016b3157c20 */ /* 0x000fe20008400000 */
[----:B------:R-:W-:Y:S01]  /*176e0*/  FMUL R23, R178, UR22 ;  /* 0x00000016b2177c20 */ /* 0x000fe20008400000 */
[----:B------:R-:W-:Y:S01]  /*176f0*/  VIADD R13, R7, UR8 ;  /* 0x00000008070d7c36 */ /* 0x000fe20008000000 */
[----:B------:R-:W-:Y:S01]  /*17700*/  MOV R12, R6 ;  /* 0x00000006000c7202 */ /* 0x000fe20000000f00 */
[----:B------:R-:W-:Y:S01]  /*17710*/  @P4 STG.E desc[UR18][R10.64], R17 ;  /* 0x000000110a004986 */ /* 0x000fe2000c101912 */
[----:B------:R-:W-:-:S03]  /*17720*/  ISETP.GT.AND P4, PT, R0, 0xc9, P1 ;  /* 0x000000c90000780c */ /* 0x000fc60000f84270 */
        /* <DEDUP_REMOVED lines=8> */
[----:B------:R-:W-:Y:S01]  /*177b0*/  FMUL R17, R176, UR22 ;  /* 0x00000016b0117c20 */ /* 0x000fe20008400000 */
[----:B------:R-:W-:Y:S02]  /*177c0*/  IMAD.U32 R7, RZ, RZ, UR28 ;  /* 0x0000001cff077e24 */ /* 0x000fe4000f8e00ff */
[----:B------:R-:W-:Y:S01]  /*177d0*/  FMUL R19, R175, UR22 ;  /* 0x00000016af137c20 */ /* 0x000fe20008400000 */
[----:B------:R-:W-:Y:S01]  /*177e0*/  ISETP.GT.AND P6, PT, R0, 0xd0, P1 ;  /* 0x000000d00000780c */ /* 0x000fe20000fc4270 */
[----:B------:R0:W-:Y:S01]  /*177f0*/  @P4 STG.E desc[UR18][R8.64], R15 ;  /* 0x0000000f08004986 */ /* 0x0001e2000c101912 */
[----:B-1----:R-:W-:Y:S01]  /*17800*/  IADD3 R10, P4, R8, UR9, RZ ;  /* 0x00000009080a7c10 */ /* 0x002fe2000ff9e0ff */
[----:B------:R-:W-:-:S02]  /*17810*/  IMAD.WIDE.U32 R6, R7, 0x1c, R8 ;  /* 0x0000001c07067825 */ /* 0x000fc400078e0008 */
[----:B------:R-:W-:Y:S01]  /*17820*/  @P5 STG.E desc[UR18][R12.64+0x20], R17 ;  /* 0x000020110c005986 */ /* 0x000fe2000c101912 */
[----:B------:R-:W-:-:S03]  /*17830*/  IADD3.X R11, R9, UR29, RZ, P4, !PT ;  /* 0x0000001d090b7c10 */ /* 0x000fc6000a7fe4ff */
[----:B------:R1:W-:Y:S01]  /*17840*/  @P2 STG.E desc[UR18][R8.64+0x20], R19 ;  /* 0x0000201308002986 */ /* 0x0003e2000c101912 */
[----:B------:R-:W-:Y:S01]  /*17850*/  ISETP.GT.AND P2, PT, R0, 0xd1, P1 ;  /* 0x000000d10000780c */ /* 0x000fe20000f44270 */
[----:B------:R-:W-:Y:S01]  /*17860*/  FMUL R21, R174, UR22 ;  /* 0x00000016ae157c20 */ /* 0x000fe20008400000 */
[C---:B------:R-:W-:Y:S01]  /*17870*/  ISETP.GT.AND P4, PT, R0.reuse, 0xd0, P3 ;  /* 0x000000d00000780c */ /* 0x040fe20001f84270 */
[----:B------:R-:W-:Y:S01]  /*17880*/  IMAD.MOV.U32 R14, RZ, RZ, R6 ;  /* 0x000000ffff0e7224 */ /* 0x000fe200078e0006 */
[----:B0-----:R-:W-:Y:S02]  /*17890*/  IADD3 R15, R7, UR8, RZ ;  /* 0x00000008070f7c10 */ /* 0x001fe4000fffe0ff */
[C---:B------:R-:W-:Y:S01]  /*178a0*/  ISETP.GT.AND P5, PT, R0.reuse, 0xd1, P3 ;  /* 0x000000d10000780c */ /* 0x040fe20001fa4270 */
[----:B------:R-:W-:Y:S02]  /*178b0*/  IMAD.U32 R23, RZ, RZ, UR28 ;  /* 0x0000001cff177e24 */ /* 0x000fe4000f8e00ff */
[----:B------:R-:W-:Y:S01]  /*178c0*/  @P6 STG.E desc[UR18][R14.64], R21 ;  /* 0x000000150e006986 */ /* 0x000fe2000c101912 */
[----:B------:R-:W-:Y:S01]  /*178d0*/  ISETP.GT.AND P6, PT, R0, 0xd8, P1 ;  /* 0x000000d80000780c */ /* 0x000fe20000fc4270 */
[----:B-1----:R-:W-:Y:S01]  /*178e0*/  FMUL R9, R173, UR22 ;  /* 0x00000016ad097c20 */ /* 0x002fe20008400000 */
[----:B------:R-:W-:Y:S01]  /*178f0*/  FMUL R17, R172, UR22 ;  /* 0x00000016ac117c20 */ /* 0x000fe20008400000 */
[----:B------:R-:W-:Y:S01]  /*17900*/  FMUL R19, R171, UR22 ;  /* 0x00000016ab137c20 */ /* 0x000fe20008400000 */
[----:B------:R-:W-:-:S02]  /*17910*/  IMAD.WIDE.U32 R12, R23, 0x1c, R10 ;  /* 0x0000001c170c7825 */ /* 0x000fc400078e000a */
[----:B------:R0:W-:Y:S02]  /*17920*/  @P2 STG.E desc[UR18][R10.64], R9 ;  /* 0x000000090a002986 */ /* 0x0001e4000c101912 */
[----:B------:R-:W-:Y:S01]  /*17930*/  FMUL R23, R170, UR22 ;  /* 0x00000016aa177c20 */ /* 0x000fe20008400000 */
[----:B------:R-:W-:Y:S01]  /*17940*/  VIADD R13, R13, UR8 ;  /* 0x000000080d0d7c36 */ /* 0x000fe20008000000 */
[----:B------:R1:W-:Y:S04]  /*17950*/  @P4 STG.E desc[UR18][R14.64+0x20], R17 ;  /* 0x000020110e004986 */ /* 0x0003e8000c101912 */
[----:B------:R2:W-:Y:S01]  /*17960*/  @P5 STG.E desc[UR18][R10.64+0x20], R19 ;  /* 0x000020130a005986 */ /* 0x0005e2000c101912 */
[----:B------:R-:W-:Y:S02]  /*17970*/  IADD3 R6, P5, R10, UR9, RZ ;  /* 0x000000090a067c10 */ /* 0x000fe4000ffbe0ff */
[----:B------:R-:W-:Y:S01]  /*17980*/  ISETP.GT.AND P2, PT, R0, 0xd9, P1 ;  /* 0x000000d90000780c */ /* 0x000fe20000f44270 */
[----:B------:R-:W-:Y:S01]  /*17990*/  @P6 STG.E desc[UR18][R12.64], R23 ;  /* 0x000000170c006986 */ /* 0x000fe2000c101912 */
[----:B------:R-:W-:-:S02]  /*179a0*/  IADD3.X R7, R11, UR29, RZ, P5, !PT ;  /* 0x0000001d0b077c10 */ /* 0x000fc4000affe4ff */
[C---:B------:R-:W-:Y:S02]  /*179b0*/  ISETP.GT.AND P4, PT, R0.reuse, 0xd8, P3 ;  /* 0x000000d80000780c */ /* 0x040fe40001f84270 */
[C---:B------:R-:W-:Y:S02]  /*179c0*/  ISETP.GT.AND P6, PT, R0.reuse, 0xd9, P3 ;  /* 0x000000d90000780c */ /* 0x040fe40001fc4270 */
[----:B------:R-:W-:Y:S01]  /*179d0*/  ISETP.GT.AND P5, PT, R0, 0xe0, P1 ;  /* 0x000000e00000780c */ /* 0x000fe20000fa4270 */
[----:B0-----:R-:W-:-:S04]  /*179e0*/  IMAD.WIDE.U32 R8, R153, 0x1c, R6 ;  /* 0x0000001c99087825 */ /* 0x001fc800078e0006 */
[----:B------:R-:W-:Y:S01]  /*179f0*/  FMUL R21, R169, UR22 ;  /* 0x00000016a9157c20 */ /* 0x000fe20008400000 */
[----:B-1----:R-:W-:Y:S01]  /*17a00*/  FMUL R17, R168, UR22 ;  /* 0x00000016a8117c20 */ /* 0x002fe20008400000 */
[----:B--2---:R-:W-:Y:S01]  /*17a10*/  FMUL R19, R167, UR22 ;  /* 0x00000016a7137c20 */ /* 0x004fe20008400000 */
[----:B------:R-:W-:Y:S01]  /*17a20*/  IMAD.MOV.U32 R14, RZ, RZ, R8 ;  /* 0x000000ffff0e7224 */ /* 0x000fe200078e0008 */
[----:B------:R-:W-:Y:S01]  /*17a30*/  IADD3 R15, R9, UR8, RZ ;  /* 0x00000008090f7c10 */ /* 0x000fe2000fffe0ff */
[----:B------:R-:W-:Y:S01]  /*17a40*/  FMUL R9, R166, UR22 ;  /* 0x00000016a6097c20 */ /* 0x000fe20008400000 */
[----:B------:R-:W-:Y:S01]  /*17a50*/  @P2 STG.E desc[UR18][R6.64], R21 ;  /* 0x0000001506002986 */ /* 0x000fe2000c101912 */
[----:B------:R-:W-:-:S03]  /*17a60*/  ISETP.GT.AND P2, PT, R0, 0xe1, P1 ;  /* 0x000000e10000780c */ /* 0x000fc60000f44270 */
[----:B------:R0:W-:Y:S01]  /*17a70*/  @P4 STG.E desc[UR18][R12.64+0x20], R17 ;  /* 0x000020110c004986 */ /* 0x0001e2000c101912 */
[----:B------:R-:W-:-:S03]  /*17a80*/  IADD3 R10, P4, R6, UR9, RZ ;  /* 0x00000009060a7c10 */ /* 0x000fc6000ff9e0ff */
[----:B------:R1:W-:Y:S01]  /*17a90*/  @P6 STG.E desc[UR18][R6.64+0x20], R19 ;  /* 0x0000201306006986 */ /* 0x0003e2000c101912 */
[----:B------:R-:W-:-:S03]  /*17aa0*/  ISETP.GT.AND P6, PT, R0, 0xe0, P3 ;  /* 0x000000e00000780c */ /* 0x000fc60001fc4270 */
[----:B------:R-:W-:Y:S01]  /*17ab0*/  @P5 STG.E desc[UR18][R14.64], R9 ;  /* 0x000000090e005986 */ /* 0x000fe2000c101912 */
[C---:B------:R-:W-:Y:S02]  /*17ac0*/  ISETP.GT.AND P5, PT, R0.reuse, 0xe1, P3 ;  /* 0x000000e10000780c */ /* 0x040fe40001fa4270 */
[----:B------:R-:W-:Y:S01]  /*17ad0*/  IADD3.X R11, R7, UR29, RZ, P4, !PT ;  /* 0x0000001d070b7c10 */ /* 0x000fe2000a7fe4ff */
[----:B0-----:R-:W-:Y:S01]  /*17ae0*/  IMAD.U32 R13, RZ, RZ, UR28 ;  /* 0x0000001cff0d7e24 */ /* 0x001fe2000f8e00ff */
[----:B------:R-:W-:Y:S01]  /*17af0*/  ISETP.GT.AND P4, PT, R0, 0xe8, P1 ;  /* 0x000000e80000780c */ /* 0x000fe20000f84270 */
[----:B------:R-:W-:Y:S01]  /*17b00*/  FMUL R17, R165, UR22 ;  /* 0x00000016a5117c20 */ /* 0x000fe20008400000 */
[----:B------:R-:W-:Y:S01]  /*17b10*/  FMUL R21, R163, UR22 ;  /* 0x00000016a3157c20 */ /* 0x000fe20008400000 */
[----:B-1----:R-:W-:Y:S01]  /*17b20*/  FMUL R19, R164, UR22 ;  /* 0x00000016a4137c20 */ /* 0x002fe20008400000 */
[----:B------:R-:W-:-:S04]  /*17b30*/  IMAD.WIDE.U32 R6, R13, 0x1c, R10 ;  /* 0x0000001c0d067825 */ /* 0x000fc800078e000a */
[----:B------:R-:W-:Y:S01]  /*17b40*/  FMUL R23, R162, UR22 ;  /* 0x00000016a2177c20 */ /* 0x000fe20008400000 */
[----:B------:R0:W-:Y:S01]  /*17b50*/  @P2 STG.E desc[UR18][R10.64], R17 ;  /* 0x000000110a002986 */ /* 0x0001e2000c101912 */
[C---:B------:R-:W-:Y:S01]  /*17b60*/  ISETP.GT.AND P2, PT, R0.reuse, 0xe9, P1 ;  /* 0x000000e90000780c */ /* 0x040fe20000f44270 */
[----:B------:R-:W-:Y:S01]  /*17b70*/  IMAD.MOV.U32 R12, RZ, RZ, R6 ;  /* 0x000000ffff0c7224 */ /* 0x000fe200078e0006 */
[----:B------:R-:W-:Y:S01]  /*17b80*/  IADD3 R13, R7, UR8, RZ ;  /* 0x00000008070d7c10 */ /* 0x000fe2000fffe0ff */
[----:B------:R1:W-:Y:S04]  /*17b90*/  @P6 STG.E desc[UR18][R14.64+0x20], R19 ;  /* 0x000020130e006986 */ /* 0x0003e8000c101912 */
[----:B------:R2:W-:Y:S01]  /*17ba0*/  @P5 STG.E desc[UR18][R10.64+0x20], R21 ;  /* 0x000020150a005986 */ /* 0x0005e2000c101912 */
[----:B------:R-:W-:-:S02]  /*17bb0*/  ISETP.GT.AND P5, PT, R0, 0xe8, P3 ;  /* 0x000000e80000780c */ /* 0x000fc40001fa4270 */
[----:B------:R-:W-:Y:S01]  /*17bc0*/  IADD3 R8, P6, R10, UR9, RZ ;  /* 0x000000090a087c10 */ /* 0x000fe2000ffde0ff */
[----:B------:R-:W-:Y:S01]  /*17bd0*/  @P4 STG.E desc[UR18][R12.64], R23 ;  /* 0x000000170c004986 */ /* 0x000fe2000c101912 */
[----:B------:R-:W-:Y:S01]  /*17be0*/  ISETP.GT.AND P4, PT, R0, 0xe9, P3 ;  /* 0x000000e90000780c */ /* 0x000fe20001f84270 */
[----:B0-----:R-:W-:Y:S01]  /*17bf0*/  FMUL R17, R160, UR22 ;  /* 0x00000016a0117c20 */ /* 0x001fe20008400000 */
[----:B------:R-:W-:Y:S01]  /*17c00*/  IADD3.X R9, R11, UR29, RZ, P6, !PT ;  /* 0x0000001d0b097c10 */ /* 0x000fe2000b7fe4ff */
[----:B-1----:R-:W-:Y:S01]  /*17c10*/  FMUL R15, R161, UR22 ;  /* 0x00000016a10f7c20 */ /* 0x002fe20008400000 */
[----:B------:R-:W-:-:S04]  /*17c20*/  FMUL R19, R159, UR22 ;  /* 0x000000169f137c20 */ /* 0x000fc80008400000 */
[----:B------:R0:W-:Y:S04]  /*17c30*/  @P2 STG.E desc[UR18][R8.64], R15 ;  /* 0x0000000f08002986 */ /* 0x0001e8000c101912 */
[----:B------:R1:W-:Y:S01]  /*17c40*/  @P5 STG.E desc[UR18][R12.64+0x20], R17 ;  /* 0x000020110c005986 */ /* 0x0003e2000c101912 */
[----:B--2---:R-:W-:Y:S01]  /*17c50*/  IADD3 R10, P5, R8, UR9, RZ ;  /* 0x00000009080a7c10 */ /* 0x004fe2000ffbe0ff */
[----:B------:R-:W-:Y:S01]  /*17c60*/  IMAD.U32 R7, RZ, RZ, UR28 ;  /* 0x0000001cff077e24 */ /* 0x000fe2000f8e00ff */
[C---:B------:R-:W-:Y:S01]  /*17c70*/  ISETP.GT.AND P2, PT, R0.reuse, 0xf0, P1 ;  /* 0x000000f00000780c */ /* 0x040fe20000f44270 */
[----:B------:R2:W-:Y:S01]  /*17c80*/  @P4 STG.E desc[UR18][R8.64+0x20], R19 ;  /* 0x0000201308004986 */ /* 0x0005e2000c101912 */
[----:B------:R-:W-:Y:S02]  /*17c90*/  ISETP.GT.AND P4, PT, R0, 0xf1, P1 ;  /* 0x000000f10000780c */ /* 0x000fe40000f84270 */
[----:B------:R-:W-:-:S02]  /*17ca0*/  IADD3.X R11, R9, UR29, RZ, P5, !PT ;  /* 0x0000001d090b7c10 */ /* 0x000fc4000affe4ff */
[C---:B------:R-:W-:Y:S01]  /*17cb0*/  ISETP.GT.AND P5, PT, R0.reuse, 0xf0, P3 ;  /* 0x000000f00000780c */ /* 0x040fe20001fa4270 */
[----:B------:R-:W-:Y:S01]  /*17cc0*/  IMAD.WIDE.U32 R6, R7, 0x1c, R8 ;  /* 0x0000001c07067825 */ /* 0x000fe200078e0008 */
[----:B0-----:R-:W-:Y:S02]  /*17cd0*/  MOV R15, UR28 ;  /* 0x0000001c000f7c02 */ /* 0x001fe40008000f00 */
[----:B------:R-:W-:Y:S01]  /*17ce0*/  ISETP.GT.AND P6, PT, R0, 0xf1, P3 ;  /* 0x000000f10000780c */ /* 0x000fe20001fc4270 */
[----:B------:R-:W-:Y:S01]  /*17cf0*/  FMUL R21, R158, UR22 ;  /* 0x000000169e157c20 */ /* 0x000fe20008400000 */
[----:B------:R-:W-:Y:S02]  /*17d00*/  VIADD R7, R7, UR8 ;  /* 0x0000000807077c36 */ /* 0x000fe40008000000 */
[----:B-1----:R-:W-:-:S04]  /*17d10*/  IMAD.WIDE.U32 R12, R15, 0x1c, R10 ;  /* 0x0000001c0f0c7825 */ /* 0x002fc800078e000a */
[----:B------:R-:W-:Y:S01]  /*17d20*/  FMUL R15, R157, UR22 ;  /* 0x000000169d0f7c20 */ /* 0x000fe20008400000 */
[----:B------:R-:W-:Y:S01]  /*17d30*/  FMUL R17, R156, UR22 ;  /* 0x000000169c117c20 */ /* 0x000fe20008400000 */
[----:B--2---:R-:W-:Y:S01]  /*17d40*/  FMUL R19, R155, UR22 ;  /* 0x000000169b137c20 */ /* 0x004fe20008400000 */
[----:B------:R-:W-:Y:S01]  /*17d50*/  @P2 STG.E desc[UR18][R6.64], R21 ;  /* 0x0000001506002986 */ /* 0x000fe2000c101912 */
[----:B------:R-:W-:-:S03]  /*17d60*/  ISETP.GT.AND P2, PT, R0, 0xf8, P1 ;  /* 0x000000f80000780c */ /* 0x000fc60000f44270 */
[----:B------:R0:W-:Y:S01]  /*17d70*/  @P4 STG.E desc[UR18][R10.64], R15 ;  /* 0x0000000f0a004986 */ /* 0x0001e2000c101912 */
[----:B------:R-:W-:-:S03]  /*17d80*/  ISETP.GT.AND P1, PT, R0, 0xf9, P1 ;  /* 0x000000f90000780c */ /* 0x000fc60000f24270 */
[----:B------:R1:W-:Y:S01]  /*17d90*/  @P5 STG.E desc[UR18][R6.64+0x20], R17 ;  /* 0x0000201106005986 */ /* 0x0003e2000c101912 */
[----:B------:R-:W-:-:S03]  /*17da0*/  ISETP.GT.AND P5, PT, R0, 0xf8, P3 ;  /* 0x000000f80000780c */ /* 0x000fc60001fa4270 */
[----:B------:R2:W-:Y:S01]  /*17db0*/  @P6 STG.E desc[UR18][R10.64+0x20], R19 ;  /* 0x000020130a006986 */ /* 0x0005e2000c101912 */
[----:B------:R-:W-:Y:S02]  /*17dc0*/  IADD3 R8, P6, R10, UR9, RZ ;  /* 0x000000090a087c10 */ /* 0x000fe4000ffde0ff */
[----:B------:R-:W-:Y:S02]  /*17dd0*/  ISETP.GT.AND P3, PT, R0, 0xf9, P3 ;  /* 0x000000f90000780c */ /* 0x000fe40001f64270 */
[----:B------:R-:W-:Y:S01]  /*17de0*/  ISETP.GT.AND P4, PT, R231, 0x80, PT ;  /* 0x00000080e700780c */ /* 0x000fe20003f84270 */
[----:B------:R-:W-:Y:S01]  /*17df0*/  VIADD R13, R13, UR8 ;  /* 0x000000080d0d7c36 */ /* 0x000fe20008000000 */
[----:B------:R-:W-:Y:S01]  /*17e00*/  IADD3.X R9, R11, UR29, RZ, P6, !PT ;  /* 0x0000001d0b097c10 */ /* 0x000fe2000b7fe4ff */
[----:B------:R-:W-:Y:S01]  /*17e10*/  FMUL R23, R154, UR22 ;  /* 0x000000169a177c20 */ /* 0x000fe20008400000 */
[----:B------:R-:W-:Y:S01]  /*17e20*/  ISETP.GT.AND P6, PT, R0, RZ, P4 ;  /* 0x000000ff0000720c */ /* 0x000fe200027c4270 */
[----:B0-----:R-:W-:Y:S01]  /*17e30*/  FMUL R15, R152, UR22 ;  /* 0x00000016980f7c20 */ /* 0x001fe20008400000 */
[----:B-1----:R-:W-:Y:S01]  /*17e40*/  FMUL R17, R20, UR22 ;  /* 0x0000001614117c20 */ /* 0x002fe20008400000 */
[----:B--2---:R-:W-:Y:S01]  /*17e50*/  FMUL R11, R22, UR22 ;  /* 0x00000016160b7c20 */ /* 0x004fe20008400000 */
[----:B------:R-:W-:Y:S01]  /*17e60*/  @P2 STG.E desc[UR18][R12.64], R23 ;  /* 0x000000170c002986 */ /* 0x000fe2000c101912 */
[----:B------:R-:W-:Y:S01]  /*17e70*/  ISETP.GT.AND P2, PT, R231, 0x88, PT ;  /* 0x00000088e700780c */ /* 0x000fe20003f44270 */
[----:B------:R-:W-:-:S02]  /*17e80*/  FMUL R19, R24, UR22 ;  /* 0x0000001618137c20 */ /* 0x000fc40008400000 */
[----:B------:R-:W-:Y:S01]  /*17e90*/  @P1 STG.E desc[UR18][R8.64], R15 ;  /* 0x0000000f08001986 */ /* 0x000fe2000c101912 */
[----:B------:R-:W-:-:S03]  /*17ea0*/  ISETP.GT.AND P1, PT, R0, 0x1, P2 ;  /* 0x000000010000780c */ /* 0x000fc60001724270 */
[----:B------:R-:W-:Y:S01]  /*17eb0*/  @P5 STG.E desc[UR18][R12.64+0x20], R11 ;  /* 0x0000200b0c005986 */ /* 0x000fe2000c101912 */
[----:B------:R-:W-:-:S03]  /*17ec0*/  ISETP.GT.AND P5, PT, R0, 0x1, P4 ;  /* 0x000000010000780c */ /* 0x000fc600027a4270 */
[----:B------:R0:W-:Y:S01]  /*17ed0*/  @P3 STG.E desc[UR18][R8.64+0x20], R17 ;  /* 0x0000201108003986 */ /* 0x0001e2000c101912 */
[C---:B------:R-:W-:Y:S02]  /*17ee0*/  ISETP.GT.AND P3, PT, R0.reuse, RZ, P2 ;  /* 0x000000ff0000720c */ /* 0x040fe40001764270 */
[----:B------:R-:W-:Y:S01]  /*17ef0*/  MOV R7, UR28 ;  /* 0x0000001c00077c02 */ /* 0x000fe20008000f00 */
[----:B------:R-:W-:Y:S01]  /*17f00*/  @P6 STG.E desc[UR18][R4.64+0x200], R19 ;  /* 0x0002001304006986 */ /* 0x000fe2000c101912 */
[----:B------:R-:W-:Y:S01]  /*17f10*/  ISETP.GT.AND P6, PT, R0, 0x8, P4 ;  /* 0x000000080000780c */ /* 0x000fe200027c4270 */
[----:B------:R-:W-:Y:S01]  /*17f20*/  FMUL R25, R25, UR22 ;  /* 0x0000001619197c20 */ /* 0x000fe20008400000 */
[----:B------:R-:W-:Y:S01]  /*17f30*/  FMUL R27, R27, UR22 ;  /* 0x000000161b1b7c20 */ /* 0x000fe20008400000 */
[----:B------:R-:W-:-:S04]  /*17f40*/  IMAD.WIDE.U32 R6, R7, 0x1c, R2 ;  /* 0x0000001c07067825 */ /* 0x000fc800078e0002 */
[----:B0-----:R-:W-:Y:S01]  /*17f50*/  FMUL R9, R26, UR22 ;  /* 0x000000161a097c20 */ /* 0x001fe20008400000 */
[----:B------:R-:W-:Y:S01]  /*17f60*/  VIADD R11, R7, UR8 ;  /* 0x00000008070b7c36 */ /* 0x000fe20008000000 */
[----:B------:R-:W-:Y:S01]  /*17f70*/  @P5 STG.E desc[UR18][R2.64+0x200], R25 ;  /* 0x0002001902005986 */ /* 0x000fe2000c101912 */
[----:B------:R-:W-:Y:S02]  /*17f80*/  IMAD.MOV.U32 R10, RZ, RZ, R6 ;  /* 0x000000ffff0a7224 */ /* 0x000fe400078e0006 */
[----:B------:R-:W-:Y:S01]  /*17f90*/  FMUL R13, R28, UR22 ;  /* 0x000000161c0d7c20 */ /* 0x000fe20008400000 */
[----:B------:R-:W-:Y:S01]  /*17fa0*/  IADD3 R6, P5, R2, UR9, RZ ;  /* 0x0000000902067c10 */ /* 0x000fe2000ffbe0ff */
[----:B------:R-:W-:Y:S01]  /*17fb0*/  @P3 STG.E desc[UR18][R4.64+0x220], R9 ;  /* 0x0002200904003986 */ /* 0x000fe2000c101912 */
[----:B------:R-:W-:-:S03]  /*17fc0*/  ISETP.GT.AND P3, PT, R0, 0x8, P2 ;  /* 0x000000080000780c */ /* 0x000fc60001764270 */
[----:B------:R0:W-:Y:S01]  /*17fd0*/  @P1 STG.E desc[UR18][R2.64+0x220], R27 ;  /* 0x0002201b02001986 */ /* 0x0001e2000c101912 */
[C---:B------:R-:W-:Y:S02]  /*17fe0*/  ISETP.GT.AND P1, PT, R0.reuse, 0x9, P4 ;  /* 0x000000090000780c */ /* 0x040fe40002724270 */
[----:B------:R-:W-:Y:S01]  /*17ff0*/  IADD3.X R7, R3, UR29, RZ, P5, !PT ;  /* 0x0000001d03077c10 */ /* 0x000fe2000affe4ff */
[----:B------:R1:W-:Y:S01]  /*18000*/  @P6 STG.E desc[UR18][R10.64+0x200], R13 ;  /* 0x0002000d0a006986 */ /* 0x0003e2000c101912 */
[C---:B------:R-:W-:Y:S02]  /*18010*/  ISETP.GT.AND P6, PT, R0.reuse, 0x9, P2 ;  /* 0x000000090000780c */ /* 0x040fe400017c4270 */
[----:B------:R-:W-:Y:S02]  /*18020*/  MOV R17, UR28 ;  /* 0x0000001c00117c02 */ /* 0x000fe40008000f00 */
[----:B------:R-:W-:Y:S01]  /*18030*/  ISETP.GT.AND P5, PT, R0, 0x10, P4 ;  /* 0x000000100000780c */ /* 0x000fe200027a4270 */
[----:B------:R-:W-:-:S02]  /*18040*/  FMUL R29, R29, UR22 ;  /* 0x000000161d1d7c20 */ /* 0x000fc40008400000 */
[----:B0-----:R-:W-:-:S04]  /*18050*/  IMAD.WIDE.U32 R2, R17, 0x1c, R6 ;  /* 0x0000001c11027825 */ /* 0x001fc800078e0006 */
[----:B------:R-:W-:Y:S01]  /*18060*/  FMUL R15, R30, UR22 ;  /* 0x000000161e0f7c20 */ /* 0x000fe20008400000 */
[----:B------:R-:W-:Y:S01]  /*18070*/  FMUL R31, R31, UR22 ;  /* 0x000000161f1f7c20 */ /* 0x000fe20008400000 */
[----:B------:R-:W-:Y:S01]  /*18080*/  @P1 STG.E desc[UR18][R6.64+0x200], R29 ;  /* 0x0002001d06001986 */ /* 0x000fe2000c101912 */
[----:B------:R-:W-:Y:S02]  /*18090*/  VIADD R9, R3, UR8 ;  /* 0x0000000803097c36 */ /* 0x000fe40008000000 */
[----:B-1----:R-:W-:Y:S01]  /*180a0*/  FMUL R13, R32, UR22 ;  /* 0x00000016200d7c20 */ /* 0x002fe20008400000 */
[----:B------:R-:W-:Y:S01]  /*180b0*/  IMAD.MOV.U32 R8, RZ, RZ, R2 ;  /* 0x000000ffff087224 */ /* 0x000fe200078e0002 */
[C---:B------:R-:W-:Y:S01]  /*180c0*/  ISETP.GT.AND P1, PT, R0.reuse, 0x11, P4 ;  /* 0x000000110000780c */ /* 0x040fe20002724270 */
[----:B------:R0:W-:Y:S01]  /*180d0*/  @P3 STG.E desc[UR18][R10.64+0x220], R15 ;  /* 0x0002200f0a003986 */ /* 0x0001e2000c101912 */
[----:B------:R-:W-:-:S03]  /*180e0*/  ISETP.GT.AND P3, PT, R0, 0x10, P2 ;  /* 0x000000100000780c */ /* 0x000fc60001764270 */
[----:B------:R-:W-:Y:S01]  /*180f0*/  @P6 STG.E desc[UR18][R6.64+0x220], R31 ;  /* 0x0002201f06006986 */ /* 0x000fe2000c101912 */
[----:B------:R-:W-:-:S03]  /*18100*/  IADD3 R4, P6, R6, UR9, RZ ;  /* 0x0000000906047c10 */ /* 0x000fc6000ffde0ff */
[----:B------:R1:W-:Y:S01]  /*18110*/  @P5 STG.E desc[UR18][R8.64+0x200], R13 ;  /* 0x0002000d08005986 */ /* 0x0003e2000c101912 */
[----:B------:R-:W-:Y:S01]  /*18120*/  ISETP.GT.AND P5, PT, R0, 0x11, P2 ;  /* 0x000000110000780c */ /* 0x000fe200017a4270 */
[----:B------:R-:W-:Y:S01]  /*18130*/  FMUL R33, R33, UR22 ;  /* 0x0000001621217c20 */ /* 0x000fe20008400000 */
[----:B------:R-:W-:Y:S02]  /*18140*/  IADD3.X R5, R7, UR29, RZ, P6, !PT ;  /* 0x0000001d07057c10 */ /* 0x000fe4000b7fe4ff */
[----:B------:R-:W-:Y:S01]  /*18150*/  MOV R3, UR28 ;  /* 0x0000001c00037c02 */ /* 0x000fe20008000f00 */
[----:B0-----:R-:W-:Y:S01]  /*18160*/  FMUL R15, R34, UR22 ;  /* 0x00000016220f7c20 */ /* 0x001fe20008400000 */
[C---:B------:R-:W-:Y:S01]  /*18170*/  ISETP.GT.AND P6, PT, R0.reuse, 0x18, P4 ;  /* 0x000000180000780c */ /* 0x040fe200027c4270 */
[----:B------:R-:W-:Y:S01]  /*18180*/  FMUL R35, R35, UR22 ;  /* 0x0000001623237c20 */ /* 0x000fe20008400000 */
[----:B------:R-:W-:Y:S01]  /*18190*/  @P1 STG.E desc[UR18][R4.64+0x200], R33 ;  /* 0x0002002104001986 */ /* 0x000fe2000c101912 */
[----:B------:R-:W-:Y:S01]  /*181a0*/  IMAD.WIDE.U32 R2, R3, 0x1c, R4 ;  /* 0x0000001c03027825 */ /* 0x000fe200078e0004 */
[----:B------:R-:W-:-:S02]  /*181b0*/  ISETP.GT.AND P1, PT, R0, 0x19, P4 ;  /* 0x000000190000780c */ /* 0x000fc40002724270 */
[----:B------:R0:W-:Y:S01]  /*181c0*/  @P3 STG.E desc[UR18][R8.64+0x220], R15 ;  /* 0x0002200f08003986 */ /* 0x0001e2000c101912 */
[----:B-1----:R-:W-:Y:S01]  /*181d0*/  FMUL R13, R36, UR22 ;  /* 0x00000016240d7c20 */ /* 0x002fe20008400000 */
[----:B------:R-:W-:Y:S02]  /*181e0*/  VIADD R11, R3, UR8 ;  /* 0x00000008030b7c36 */ /* 0x000fe40008000000 */
[----:B------:R1:W-:Y:S01]  /*181f0*/  @P5 STG.E desc[UR18][R4.64+0x220], R35 ;  /* 0x0002202304005986 */ /* 0x0003e2000c101912 */
[----:B------:R-:W-:Y:S01]  /*18200*/  IADD3 R6, P5, R4, UR9, RZ ;  /* 0x0000000904067c10 */ /* 0x000fe2000ffbe0ff */
[----:B------:R-:W-:Y:S01]  /*18210*/  IMAD.MOV.U32 R10, RZ, RZ, R2 ;  /* 0x000000ffff0a7224 */ /* 0x000fe200078e0002 */
[C---:B------:R-:W-:Y:S01]  /*18220*/  ISETP.GT.AND P3, PT, R0.reuse, 0x18, P2 ;  /* 0x000000180000780c */ /* 0x040fe20001764270 */
[----:B------:R-:W-:Y:S01]  /*18230*/  FMUL R37, R37, UR22 ;  /* 0x0000001625257c20 */ /* 0x000fe20008400000 */
[----:B------:R-:W-:Y:S02]  /*18240*/  IADD3.X R7, R5, UR29, RZ, P5, !PT ;  /* 0x0000001d05077c10 */ /* 0x000fe4000affe4ff */
[----:B------:R2:W-:Y:S01]  /*18250*/  @P6 STG.E desc[UR18][R10.64+0x200], R13 ;  /* 0x0002000d0a006986 */ /* 0x0005e2000c101912 */
[----:B------:R-:W-:-:S02]  /*18260*/  ISETP.GT.AND P6, PT, R0, 0x19, P2 ;  /* 0x000000190000780c */ /* 0x000fc400017c4270 */
[----:B------:R-:W-:Y:S01]  /*18270*/  MOV R3, UR28 ;  /* 0x0000001c00037c02 */ /* 0x000fe20008000f00 */
[----:B------:R-:W-:Y:S01]  /*18280*/  @P1 STG.E desc[UR18][R6.64+0x200], R37 ;  /* 0x0002002506001986 */ /* 0x000fe2000c101912 */
[----:B------:R-:W-:Y:S01]  /*18290*/  ISETP.GT.AND P1, PT, R0, 0x20, P4 ;  /* 0x000000200000780c */ /* 0x000fe20002724270 */
[----:B0-----:R-:W-:Y:S01]  /*182a0*/  FMUL R9, R38, UR22 ;  /* 0x0000001626097c20 */ /* 0x001fe20008400000 */
[----:B------:R-:W-:Y:S01]  /*182b0*/  FMUL R39, R39, UR22 ;  /* 0x0000001627277c20 */ /* 0x000fe20008400000 */
[----:B------:R-:W-:-:S04]  /*182c0*/  IMAD.WIDE.U32 R2, R3, 0x1c, R6 ;  /* 0x0000001c03027825 */ /* 0x000fc800078e0006 */
[----:B------:R-:W-:Y:S01]  /*182d0*/  FMUL R15, R40, UR22 ;  /* 0x00000016280f7c20 */ /* 0x000fe20008400000 */
[----:B------:R0:W-:Y:S01]  /*182e0*/  @P3 STG.E desc[UR18][R10.64+0x220], R9 ;  /* 0x000220090a003986 */ /* 0x0001e2000c101912 */
[----:B-1----:R-:W-:Y:S01]  /*182f0*/  IADD3 R4, P3, R6, UR9, RZ ;  /* 0x0000000906047c10 */ /* 0x002fe2000ff7e0ff */
[----:B--2---:R-:W-:Y:S02]  /*18300*/  VIADD R13, R3, UR8 ;  /* 0x00000008030d7c36 */ /* 0x004fe40008000000 */
[----:B------:R-:W-:Y:S01]  /*18310*/  IMAD.MOV.U32 R12, RZ, RZ, R2 ;  /* 0x000000ffff0c7224 */ /* 0x000fe200078e0002 */
[----:B------:R1:W-:Y:S01]  /*18320*/  @P6 STG.E desc[UR18][R6.64+0x220], R39 ;  /* 0x0002202706006986 */ /* 0x0003e2000c101912 */
[C---:B------:R-:W-:Y:S02]  /*18330*/  ISETP.GT.AND P6, PT, R0.reuse, 0x21, P4 ;  /* 0x000000210000780c */ /* 0x040fe400027c4270 */
[----:B------:R-:W-:Y:S02]  /*18340*/  IADD3.X R5, R7, UR29, RZ, P3, !PT ;  /* 0x0000001d07057c10 */ /* 0x000fe40009ffe4ff */
[C---:B------:R-:W-:Y:S01]  /*18350*/  ISETP.GT.AND P5, PT, R0.reuse, 0x20, P2 ;  /* 0x000000200000780c */ /* 0x040fe200017a4270 */
[----:B------:R2:W-:Y:S01]  /*18360*/  @P1 STG.E desc[UR18][R12.64+0x200], R15 ;  /* 0x0002000f0c001986 */ /* 0x0005e2000c101912 */
[----:B------:R-:W-:-:S02]  /*18370*/  ISETP.GT.AND P3, PT, R0, 0x21, P2 ;  /* 0x000000210000780c */ /* 0x000fc40001764270 */
[----:B------:R-:W-:Y:S01]  /*18380*/  ISETP.GT.AND P1, PT, R0, 0x28, P4 ;  /* 0x000000280000780c */ /* 0x000fe20002724270 */
[----:B0-----:R-:W-:-:S04]  /*18390*/  IMAD.WIDE.U32 R8, R17, 0x1c, R4 ;  /* 0x0000001c11087825 */ /* 0x001fc800078e0004 */
[----:B------:R-:W-:Y:S01]  /*183a0*/  FMUL R41, R41, UR22 ;  /* 0x0000001629297c20 */ /* 0x000fe20008400000 */
[----:B-1----:R-:W-:Y:S01]  /*183b0*/  FMUL R7, R42, UR22 ;  /* 0x000000162a077c20 */ /* 0x002fe20008400000 */
[----:B------:R-:W-:Y:S01]  /*183c0*/  FMUL R43, R43, UR22 ;  /* 0x000000162b2b7c20 */ /* 0x000fe20008400000 */
[----:B------:R-:W-:Y:S01]  /*183d0*/  FMUL R11, R44, UR22 ;  /* 0x000000162c0b7c20 */ /* 0x000fe20008400000 */
[----:B------:R-:W-:Y:S01]  /*183e0*/  IADD3 R9, R9, UR8, RZ ;  /* 0x0000000809097c10 */ /* 0x000fe2000fffe0ff */
[----:B------:R-:W-:Y:S01]  /*183f0*/  @P6 STG.E desc[UR18][R4.64+0x200], R41 ;  /* 0x0002002904006986 */ /* 0x000fe2000c101912 */
[----:B------:R-:W-:-:S03]  /*18400*/  IADD3 R2, P6, R4, UR9, RZ ;  /* 0x0000000904027c10 */ /* 0x000fc6000ffde0ff */
[----:B------:R0:W-:Y:S01]  /*18410*/  @P5 STG.E desc[UR18][R12.64+0x220], R7 ;  /* 0x000220070c005986 */ /* 0x0001e2000c101912 */
[----:B------:R-:W-:-:S03]  /*18420*/  ISETP.GT.AND P5, PT, R0, 0x28, P2 ;  /* 0x000000280000780c */ /* 0x000fc600017a4270 */
[----:B------:R1:W-:Y:S01]  /*18430*/  @P3 STG.E desc[UR18][R4.64+0x220], R43 ;  /* 0x0002202b04003986 */ /* 0x0003e2000c101912 */
[----:B------:R-:W-:-:S03]  /*18440*/  ISETP.GT.AND P3, PT, R0, 0x29, P4 ;  /* 0x000000290000780c */ /* 0x000fc60002764270 */
[----:B------:R3:W-:Y:S01]  /*18450*/  @P1 STG.E desc[UR18][R8.64+0x200], R11 ;  /* 0x0002000b08001986 */ /* 0x0007e2000c101912 */
[C---:B------:R-:W-:Y:S01]  /*18460*/  ISETP.GT.AND P1, PT, R0.reuse, 0x29, P2 ;  /* 0x000000290000780c */ /* 0x040fe20001724270 */
[----:B--2---:R-:W-:Y:S01]  /*18470*/  IMAD.U32 R15, RZ, RZ, UR28 ;  /* 0x0000001cff0f7e24 */ /* 0x004fe2000f8e00ff */
[----:B------:R-:W-:Y:S02]  /*18480*/  IADD3.X R3, R5, UR29, RZ, P6, !PT ;  /* 0x0000001d05037c10 */ /* 0x000fe4000b7fe4ff */
[----:B------:R-:W-:Y:S01]  /*18490*/  ISETP.GT.AND P6, PT, R0, 0x30, P4 ;  /* 0x000000300000780c */ /* 0x000fe200027c4270 */
[----:B------:R-:W-:Y:S01]  /*184a0*/  FMUL R45, R45, UR22 ;  /* 0x000000162d2d7c20 */ /* 0x000fe20008400000 */
[----:B0-----:R-:W-:Y:S01]  /*184b0*/  FMUL R13, R46, UR22 ;  /* 0x000000162e0d7c20 */ /* 0x001fe20008400000 */
[----:B-1----:R-:W-:-:S04]  /*184c0*/  IMAD.WIDE.U32 R4, R15, 0x1c, R2 ;  /* 0x0000001c0f047825 */ /* 0x002fc800078e0002 */
[----:B------:R-:W-:Y:S01]  /*184d0*/  FMUL R47, R47, UR22 ;  /* 0x000000162f2f7c20 */ /* 0x000fe20008400000 */
[----:B------:R-:W-:Y:S01]  /*184e0*/  @P3 STG.E desc[UR18][R2.64+0x200], R45 ;  /* 0x0002002d02003986 */ /* 0x000fe2000c101912 */
[----:B---3--:R-:W-:Y:S02]  /*184f0*/  VIADD R11, R5, UR8 ;  /* 0x00000008050b7c36 */ /* 0x008fe40008000000 */
[----:B------:R-:W-:Y:S01]  /*18500*/  FMUL R5, R48, UR22 ;  /* 0x0000001630057c20 */ /* 0x000fe20008400000 */
[----:B------:R-:W-:Y:S01]  /*18510*/  MOV R10, R4 ;  /* 0x00000004000a7202 */ /* 0x000fe20000000f00 */
[----:B------:R0:W-:Y:S04]  /*18520*/  @P5 STG.E desc[UR18][R8.64+0x220], R13 ;  /* 0x0002200d08005986 */ /* 0x0001e8000c101912 */
[----:B------:R1:W-:Y:S01]  /*18530*/  @P1 STG.E desc[UR18][R2.64+0x220], R47 ;  /* 0x0002202f02001986 */ /* 0x0003e2000c101912 */
[----:B------:R-:W-:-:S02]  /*18540*/  ISETP.GT.AND P1, PT, R0, 0x31, P4 ;  /* 0x000000310000780c */ /* 0x000fc40002724270 */
[----:B------:R-:W-:Y:S01]  /*18550*/  ISETP.GT.AND P3, PT, R0, 0x30, P2 ;  /* 0x000000300000780c */ /* 0x000fe20001764270 */
[----:B------:R2:W-:Y:S01]  /*18560*/  @P6 STG.E desc[UR18][R10.64+0x200], R5 ;  /* 0x000200050a006986 */ /* 0x0005e2000c101912 */
[----:B------:R-:W-:Y:S02]  /*18570*/  IADD3 R6, P5, R2, UR9, RZ ;  /* 0x0000000902067c10 */ /* 0x000fe4000ffbe0ff */
[----:B------:R-:W-:Y:S01]  /*18580*/  ISETP.GT.AND P6, PT, R0, 0x31, P2 ;  /* 0x000000310000780c */ /* 0x000fe200017c4270 */
[----:B------:R-:W-:Y:S01]  /*18590*/  FMUL R49, R49, UR22 ;  /* 0x0000001631317c20 */ /* 0x000fe20008400000 */
[----:B------:R-:W-:Y:S01]  /*185a0*/  IADD3.X R7, R3, UR29, RZ, P5, !PT ;  /* 0x0000001d03077c10 */ /* 0x000fe2000affe4ff */
[----:B0-----:R-:W-:Y:S02]  /*185b0*/  IMAD.U32 R9, RZ, RZ, UR28 ;  /* 0x0000001cff097e24 */ /* 0x001fe4000f8e00ff */
[----:B------:R-:W-:Y:S01]  /*185c0*/  FMUL R13, R50, UR22 ;  /* 0x00000016320d7c20 */ /* 0x000fe20008400000 */
[C---:B------:R-:W-:Y:S01]  /*185d0*/  ISETP.GT.AND P5, PT, R0.reuse, 0x38, P4 ;  /* 0x000000380000780c */ /* 0x040fe200027a4270 */
[----:B------:R-:W-:Y:S01]  /*185e0*/  FMUL R51, R51, UR22 ;  /* 0x0000001633337c20 */ /* 0x000fe20008400000 */
[----:B------:R-:W-:Y:S01]  /*185f0*/  @P1 STG.E desc[UR18][R6.64+0x200], R49 ;  /* 0x0002003106001986 */ /* 0x000fe2000c101912 */
[----:B-1----:R-:W-:Y:S01]  /*18600*/  IMAD.WIDE.U32 R2, R9, 0x1c, R6 ;  /* 0x0000001c09027825 */ /* 0x002fe200078e0006 */
[----:B------:R-:W-:-:S02]  /*18610*/  ISETP.GT.AND P1, PT, R0, 0x39, P4 ;  /* 0x000000390000780c */ /* 0x000fc40002724270 */
[----:B------:R0:W-:Y:S01]  /*18620*/  @P3 STG.E desc[UR18][R10.64+0x220], R13 ;  /* 0x0002200d0a003986 */ /* 0x0001e2000c101912 */
[----:B------:R-:W-:Y:S01]  /*18630*/  FMUL R15, R52, UR22 ;  /* 0x00000016340f7c20 */ /* 0x000fe20008400000 */
[----:B------:R-:W-:Y:S02]  /*18640*/  VIADD R9, R3, UR8 ;  /* 0x0000000803097c36 */ /* 0x000fe40008000000 */
[----:B------:R1:W-:Y:S01]  /*18650*/  @P6 STG.E desc[UR18][R6.64+0x220], R51 ;  /* 0x0002203306006986 */ /* 0x0003e2000c101912 */
[----:B------:R-:W-:Y:S02]  /*18660*/  IADD3 R4, P6, R6, UR9, RZ ;  /* 0x0000000906047c10 */ /* 0x000fe4000ffde0ff */
[----:B------:R-:W-:Y:S01]  /*18670*/  MOV R8, R2 ;  /* 0x0000000200087202 */ /* 0x000fe20000000f00 */
[----:B------:R-:W-:Y:S01]  /*18680*/  FMUL R53, R53, UR22 ;  /* 0x0000001635357c20 */ /* 0x000fe20008400000 */
[C---:B------:R-:W-:Y:S02]  /*18690*/  ISETP.GT.AND P3, PT, R0.reuse, 0x38, P2 ;  /* 0x000000380000780c */ /* 0x040fe40001764270 */
[----:B--2---:R-:W-:Y:S01]  /*186a0*/  IADD3.X R5, R7, UR29, RZ, P6, !PT ;  /* 0x0000001d07057c10 */ /* 0x004fe2000b7fe4ff */
[----:B------:R2:W-:Y:S01]  /*186b0*/  @P5 STG.E desc[UR18][R8.64+0x200], R15 ;  /* 0x0002000f08005986 */ /* 0x0005e2000c101912 */
[----:B------:R-:W-:Y:S01]  /*186c0*/  ISETP.GT.AND P5, PT, R0, 0x39, P2 ;  /* 0x000000390000780c */ /* 0x000fe200017a4270 */
[----:B------:R-:W-:-:S02]  /*186d0*/  IMAD.U32 R3, RZ, RZ, UR28 ;  /* 0x0000001cff037e24 */ /* 0x000fc4000f8e00ff */
[----:B------:R-:W-:Y:S01]  /*186e0*/  @P1 STG.E desc[UR18][R4.64+0x200], R53 ;  /* 0x0002003504001986 */ /* 0x000fe2000c101912 */
[----:B------:R-:W-:Y:S01]  /*186f0*/  ISETP.GT.AND P1, PT, R0, 0x40, P4 ;  /* 0x000000400000780c */ /* 0x000fe20002724270 */
[----:B0-----:R-:W-:Y:S01]  /*18700*/  FMUL R13, R54, UR22 ;  /* 0x00000016360d7c20 */ /* 0x001fe20008400000 */
[----:B------:R-:W-:-:S04]  /*18710*/  IMAD.WIDE.U32 R2, R3, 0x1c, R4 ;  /* 0x0000001c03027825 */ /* 0x000fc800078e0004 */
[----:B------:R-:W-:Y:S01]  /*18720*/  FMUL R55, R55, UR22 ;  /* 0x0000001637377c20 */ /* 0x000fe20008400000 */
[----:B------:R0:W-:Y:S01]  /*18730*/  @P3 STG.E desc[UR18][R8.64+0x220], R13 ;  /* 0x0002200d08003986 */ /* 0x0001e2000c101912 */
[----:B-1----:R-:W-:Y:S01]  /*18740*/  IADD3 R6, P3, R4, UR9, RZ ;  /* 0x0000000904067c10 */ /* 0x002fe2000ff7e0ff */
[----:B--2---:R-:W-:Y:S01]  /*18750*/  FMUL R15, R56, UR22 ;  /* 0x00000016380f7c20 */ /* 0x004fe20008400000 */
[----:B------:R-:W-:Y:S01]  /*18760*/  VIADD R11, R3, UR8 ;  /* 0x00000008030b7c36 */ /* 0x000fe20008000000 */
[----:B------:R-:W-:Y:S01]  /*18770*/  MOV R10, R2 ;  /* 0x00000002000a7202 */ /* 0x000fe20000000f00 */
        /* <DEDUP_REMOVED lines=11> */
[----:B------:R-:W-:Y:S02]  /*18830*/  VIADD R9, R9, UR8 ;  /* 0x0000000809097c36 */ /* 0x000fe40008000000 */
[----:B------:R-:W-:Y:S01]  /*18840*/  FMUL R13, R60, UR22 ;  /* 0x000000163c0d7c20 */ /* 0x000fe20008400000 */
[----:B------:R-:W-:Y:S01]  /*18850*/  @P6 STG.E desc[UR18][R6.64+0x200], R57 ;  /* 0x0002003906006986 */ /* 0x000fe2000c101912 */
[----:B------:R-:W-:-:S03]  /*18860*/  IADD3 R2, P6, R6, UR9, RZ ;  /* 0x0000000906027c10 */ /* 0x000fc6000ffde0ff */
[----:B------:R0:W-:Y:S01]  /*18870*/  @P5 STG.E desc[UR18][R10.64+0x220], R5 ;  /* 0x000220050a005986 */ /* 0x0001e2000c101912 */
[----:B------:R-:W-:-:S03]  /*18880*/  ISETP.GT.AND P5, PT, R0, 0x48, P2 ;  /* 0x000000480000780c */ /* 0x000fc600017a4270 */
[----:B------:R1:W-:Y:S01]  /*18890*/  @P3 STG.E desc[UR18][R6.64+0x220], R59 ;  /* 0x0002203b06003986 */ /* 0x0003e2000c101912 */
[----:B------:R-:W-:-:S03]  /*188a0*/  ISETP.GT.AND P3, PT, R0, 0x49, P4 ;  /* 0x000000490000780c */ /* 0x000fc60002764270 */
[----:B------:R-:W-:Y:S01]  /*188b0*/  @P1 STG.E desc[UR18][R8.64+0x200], R13 ;  /* 0x0002000d08001986 */ /* 0x000fe2000c101912 */
[C---:B------:R-:W-:Y:S02]  /*188c0*/  ISETP.GT.AND P1, PT, R0.reuse, 0x49, P2 ;  /* 0x000000490000780c */ /* 0x040fe40001724270 */
[----:B------:R-:W-:Y:S02]  /*188d0*/  IADD3.X R3, R7, UR29, RZ, P6, !PT ;  /* 0x0000001d07037c10 */ /* 0x000fe4000b7fe4ff */
[----:B------:R-:W-:Y:S01]  /*188e0*/  ISETP.GT.AND P6, PT, R0, 0x50, P4 ;  /* 0x000000500000780c */ /* 0x000fe200027c4270 */
[----:B------:R-:W-:Y:S01]  /*188f0*/  FMUL R61, R61, UR22 ;  /* 0x000000163d3d7c20 */ /* 0x000fe20008400000 */
[----:B--2---:R-:W-:Y:S01]  /*18900*/  FMUL R15, R62, UR22 ;  /* 0x000000163e0f7c20 */ /* 0x004fe20008400000 */
[----:B0-----:R-:W-:-:S04]  /*18910*/  IMAD.WIDE.U32 R4, R17, 0x1c, R2 ;  /* 0x0000001c11047825 */ /* 0x001fc800078e0002 */
[----:B------:R-:W-:Y:S01]  /*18920*/  FMUL R63, R63, UR22 ;  /* 0x000000163f3f7c20 */ /* 0x000fe20008400000 */
[----:B------:R-:W-:Y:S01]  /*18930*/  @P3 STG.E desc[UR18][R2.64+0x200], R61 ;  /* 0x0002003d02003986 */ /* 0x000fe2000c101912 */
[----:B------:R-:W-:Y:S02]  /*18940*/  VIADD R11, R5, UR8 ;  /* 0x00000008050b7c36 */ /* 0x000fe40008000000 */
[----:B------:R-:W-:Y:S01]  /*18950*/  FMUL R5, R64, UR22 ;  /* 0x0000001640057c20 */ /* 0x000fe20008400000 */
[----:B------:R-:W-:Y:S01]  /*18960*/  MOV R10, R4 ;  /* 0x00000004000a7202 */ /* 0x000fe20000000f00 */
[----:B------:R0:W-:Y:S04]  /*18970*/  @P5 STG.E desc[UR18][R8.64+0x220], R15 ;  /* 0x0002200f08005986 */ /* 0x0001e8000c101912 */
[----:B------:R2:W-:Y:S01]  /*18980*/  @P1 STG.E desc[UR18][R2.64+0x220], R63 ;  /* 0x0002203f02001986 */ /* 0x0005e2000c101912 */
[----:B------:R-:W-:-:S02]  /*18990*/  ISETP.GT.AND P1, PT, R0, 0x51, P4 ;  /* 0x000000510000780c */ /* 0x000fc40002724270 */
[----:B------:R-:W-:Y:S01]  /*189a0*/  ISETP.GT.AND P3, PT, R0, 0x50, P2 ;  /* 0x000000500000780c */ /* 0x000fe20001764270 */
[----:B------:R3:W-:Y:S01]  /*189b0*/  @P6 STG.E desc[UR18][R10.64+0x200], R5 ;  /* 0x000200050a006986 */ /* 0x0007e2000c101912 */
[----:B-1----:R-:W-:Y:S02]  /*189c0*/  IADD3 R6, P5, R2, UR9, RZ ;  /* 0x0000000902067c10 */ /* 0x002fe4000ffbe0ff */
        /* <DEDUP_REMOVED lines=8> */
[----:B--2---:R-:W-:Y:S01]  /*18a50*/  IMAD.WIDE.U32 R2, R9, 0x1c, R6 ;  /* 0x0000001c09027825 */ /* 0x004fe200078e0006 */
        /* <DEDUP_REMOVED lines=9> */
[----:B---3--:R-:W-:Y:S01]  /*18af0*/  IADD3.X R5, R7, UR29, RZ, P6, !PT ;  /* 0x0000001d07057c10 */ /* 0x008fe2000b7fe4ff */
        /* <DEDUP_REMOVED lines=257> */
[C---:B------:R-:W-:Y:S01]  /*19b10*/  ISETP.GT.AND P6, PT, R0.reuse, 0xd1, P2 ;  /* 0x000000d10000780c */ /* 0x040fe200017c4270 */
[----:B0-----:R-:W-:Y:S01]  /*19b20*/  IMAD.U32 R9, RZ, RZ, UR28 ;  /* 0x0000001cff097e24 */ /* 0x001fe2000f8e00ff */
[----:B------:R-:W-:Y:S01]  /*19b30*/  IADD3.X R7, R3, UR29, RZ, P5, !PT ;  /* 0x0000001d03077c10 */ /* 0x000fe2000affe4ff */
[----:B------:R-:W-:Y:S01]  /*19b40*/  FMUL R129, R129, UR22 ;  /* 0x0000001681817c20 */ /* 0x000fe20008400000 */
[----:B------:R-:W-:Y:S01]  /*19b50*/  ISETP.GT.AND P5, PT, R0, 0xd8, P4 ;  /* 0x000000d80000780c */ /* 0x000fe200027a4270 */
[----:B------:R-:W-:Y:S01]  /*19b60*/  FMUL R13, R130, UR22 ;  /* 0x00000016820d7c20 */ /* 0x000fe20008400000 */
[----:B------:R-:W-:Y:S01]  /*19b70*/  FMUL R131, R131, UR22 ;  /* 0x0000001683837c20 */ /* 0x000fe20008400000 */
[----:B--2---:R-:W-:Y:S01]  /*19b80*/  IMAD.WIDE.U32 R2, R9, 0x1c, R6 ;  /* 0x0000001c09027825 */ /* 0x004fe200078e0006 */
[----:B------:R-:W-:Y:S01]  /*19b90*/  @P1 STG.E desc[UR18][R6.64+0x200], R129 ;  /* 0x0002008106001986 */ /* 0x000fe2000c101912 */
[----:B------:R-:W-:-:S02]  /*19ba0*/  ISETP.GT.AND P1, PT, R0, 0xd9, P4 ;  /* 0x000000d90000780c */ /* 0x000fc40002724270 */
[----:B------:R-:W-:Y:S01]  /*19bb0*/  FMUL R15, R132, UR22 ;  /* 0x00000016840f7c20 */ /* 0x000fe20008400000 */
[----:B------:R-:W-:Y:S01]  /*19bc0*/  VIADD R9, R3, UR8 ;  /* 0x0000000803097c36 */ /* 0x000fe20008000000 */
[----:B------:R0:W-:Y:S01]  /*19bd0*/  @P3 STG.E desc[UR18][R10.64+0x220], R13 ;  /* 0x0002200d0a003986 */ /* 0x0001e2000c101912 */
[----:B------:R-:W-:-:S03]  /*19be0*/  MOV R8, R2 ;  /* 0x0000000200087202 */ /* 0x000fc60000000f00 */
[----:B------:R1:W-:Y:S01]  /*19bf0*/  @P6 STG.E desc[UR18][R6.64+0x220], R131 ;  /* 0x0002208306006986 */ /* 0x0003e2000c101912 */
[----:B------:R-:W-:Y:S02]  /*19c00*/  IADD3 R4, P6, R6, UR9, RZ ;  /* 0x0000000906047c10 */ /* 0x000fe4000ffde0ff */
[C---:B------:R-:W-:Y:S01]  /*19c10*/  ISETP.GT.AND P3, PT, R0.reuse, 0xd8, P2 ;  /* 0x000000d80000780c */ /* 0x040fe20001764270 */
[----:B------:R2:W-:Y:S01]  /*19c20*/  @P5 STG.E desc[UR18][R8.64+0x200], R15 ;  /* 0x0002000f08005986 */ /* 0x0005e2000c101912 */
[----:B---3--:R-:W-:Y:S01]  /*19c30*/  IADD3.X R5, R7, UR29, RZ, P6, !PT ;  /* 0x0000001d07057c10 */ /* 0x008fe2000b7fe4ff */
[----:B------:R-:W-:Y:S01]  /*19c40*/  FMUL R133, R133, UR22 ;  /* 0x0000001685857c20 */ /* 0x000fe20008400000 */
[----:B------:R-:W-:Y:S01]  /*19c50*/  ISETP.GT.AND P5, PT, R0, 0xd9, P2 ;  /* 0x000000d90000780c */ /* 0x000fe200017a4270 */
[----:B0-----:R-:W-:Y:S01]  /*19c60*/  FMUL R13, R134, UR22 ;  /* 0x00000016860d7c20 */ /* 0x001fe20008400000 */
[----:B------:R-:W-:Y:S02]  /*19c70*/  IMAD.U32 R3, RZ, RZ, UR28 ;  /* 0x0000001cff037e24 */ /* 0x000fe4000f8e00ff */
[----:B------:R-:W-:Y:S01]  /*19c80*/  @P1 STG.E desc[UR18][R4.64+0x200], R133 ;  /* 0x0002008504001986 */ /* 0x000fe2000c101912 */
[----:B------:R-:W-:Y:S01]  /*19c90*/  ISETP.GT.AND P1, PT, R0, 0xe0, P4 ;  /* 0x000000e00000780c */ /* 0x000fe20002724270 */
[----:B------:R-:W-:Y:S01]  /*19ca0*/  FMUL R135, R135, UR22 ;  /* 0x0000001687877c20 */ /* 0x000fe20008400000 */
[----:B------:R-:W-:-:S02]  /*19cb0*/  IMAD.WIDE.U32 R2, R3, 0x1c, R4 ;  /* 0x0000001c03027825 */ /* 0x000fc400078e0004 */
[----:B------:R-:W-:Y:S01]  /*19cc0*/  @P3 STG.E desc[UR18][R8.64+0x220], R13 ;  /* 0x0002200d08003986 */ /* 0x000fe2000c101912 */
[----:B-1----:R-:W-:Y:S01]  /*19cd0*/  IADD3 R6, P3, R4, UR9, RZ ;  /* 0x0000000904067c10 */ /* 0x002fe2000ff7e0ff */
[----:B--2---:R-:W-:Y:S01]  /*19ce0*/  FMUL R15, R136, UR22 ;  /* 0x00000016880f7c20 */ /* 0x004fe20008400000 */
[C---:B------:R-:W-:Y:S01]  /*19cf0*/  ISETP.GT.AND P6, PT, R0.reuse, 0xe1, P4 ;  /* 0x000000e10000780c */ /* 0x040fe200027c4270 */
[----:B------:R0:W-:Y:S01]  /*19d00*/  @P5 STG.E desc[UR18][R4.64+0x220], R135 ;  /* 0x0002208704005986 */ /* 0x0001e2000c101912 */
[----:B------:R-:W-:Y:S01]  /*19d10*/  VIADD R11, R3, UR8 ;  /* 0x00000008030b7c36 */ /* 0x000fe20008000000 */
[----:B------:R-:W-:Y:S02]  /*19d20*/  MOV R10, R2 ;  /* 0x00000002000a7202 */ /* 0x000fe40000000f00 */
[----:B------:R-:W-:Y:S02]  /*19d30*/  IADD3.X R7, R5, UR29, RZ, P3, !PT ;  /* 0x0000001d05077c10 */ /* 0x000fe40009ffe4ff */
[----:B------:R-:W-:-:S02]  /*19d40*/  ISETP.GT.AND P5, PT, R0, 0xe0, P2 ;  /* 0x000000e00000780c */ /* 0x000fc400017a4270 */
[C---:B------:R-:W-:Y:S01]  /*19d50*/  ISETP.GT.AND P3, PT, R0.reuse, 0xe1, P2 ;  /* 0x000000e10000780c */ /* 0x040fe20001764270 */
[----:B------:R1:W-:Y:S01]  /*19d60*/  @P1 STG.E desc[UR18][R10.64+0x200], R15 ;  /* 0x0002000f0a001986 */ /* 0x0003e2000c101912 */
[----:B------:R-:W-:Y:S01]  /*19d70*/  ISETP.GT.AND P1, PT, R0, 0xe8, P4 ;  /* 0x000000e80000780c */ /* 0x000fe20002724270 */
[----:B------:R-:W-:Y:S01]  /*19d80*/  FMUL R137, R137, UR22 ;  /* 0x0000001689897c20 */ /* 0x000fe20008400000 */
[----:B0-----:R-:W-:Y:S01]  /*19d90*/  FMUL R5, R138, UR22 ;  /* 0x000000168a057c20 */ /* 0x001fe20008400000 */
[----:B------:R-:W-:-:S04]  /*19da0*/  IMAD.WIDE.U32 R8, R17, 0x1c, R6 ;  /* 0x0000001c11087825 */ /* 0x000fc800078e0006 */
[----:B------:R-:W-:Y:S01]  /*19db0*/  FMUL R139, R139, UR22 ;  /* 0x000000168b8b7c20 */ /* 0x000fe20008400000 */
[----:B------:R-:W-:Y:S01]  /*19dc0*/  FMUL R13, R140, UR22 ;  /* 0x000000168c0d7c20 */ /* 0x000fe20008400000 */
[----:B------:R-:W-:Y:S01]  /*19dd0*/  @P6 STG.E desc[UR18][R6.64+0x200], R137 ;  /* 0x0002008906006986 */ /* 0x000fe2000c101912 */
[----:B------:R-:W-:-:S03]  /*19de0*/  VIADD R9, R9, UR8 ;  /* 0x0000000809097c36 */ /* 0x000fc60008000000 */
[----:B------:R-:W-:Y:S01]  /*19df0*/  @P5 STG.E desc[UR18][R10.64+0x220], R5 ;  /* 0x000220050a005986 */ /* 0x000fe2000c101912 */
[----:B------:R-:W-:-:S03]  /*19e00*/  ISETP.GT.AND P5, PT, R0, 0xe8, P2 ;  /* 0x000000e80000780c */ /* 0x000fc600017a4270 */
[----:B------:R0:W-:Y:S01]  /*19e10*/  @P3 STG.E desc[UR18][R6.64+0x220], R139 ;  /* 0x0002208b06003986 */ /* 0x0001e2000c101912 */
[----:B------:R-:W-:-:S03]  /*19e20*/  ISETP.GT.AND P3, PT, R0, 0xe9, P4 ;  /* 0x000000e90000780c */ /* 0x000fc60002764270 */
[----:B------:R2:W-:Y:S01]  /*19e30*/  @P1 STG.E desc[UR18][R8.64+0x200], R13 ;  /* 0x0002000d08001986 */ /* 0x0005e2000c101912 */
[----:B------:R-:W-:Y:S01]  /*19e40*/  IADD3 R2, P1, R6, UR9, RZ ;  /* 0x0000000906027c10 */ /* 0x000fe2000ff3e0ff */
[----:B------:R-:W-:Y:S01]  /*19e50*/  FMUL R141, R141, UR22 ;  /* 0x000000168d8d7c20 */ /* 0x000fe20008400000 */
[----:B-1----:R-:W-:Y:S02]  /*19e60*/  FMUL R15, R142, UR22 ;  /* 0x000000168e0f7c20 */ /* 0x002fe40008400000 */
[----:B------:R-:W-:Y:S02]  /*19e70*/  IADD3.X R3, R7, UR29, RZ, P1, !PT ;  /* 0x0000001d07037c10 */ /* 0x000fe40008ffe4ff */
[C---:B------:R-:W-:Y:S02]  /*19e80*/  ISETP.GT.AND P6, PT, R0.reuse, 0xe9, P2 ;  /* 0x000000e90000780c */ /* 0x040fe400017c4270 */
[C---:B------:R-:W-:Y:S01]  /*19e90*/  ISETP.GT.AND P1, PT, R0.reuse, 0xf0, P4 ;  /* 0x000000f00000780c */ /* 0x040fe20002724270 */
[----:B------:R-:W-:Y:S01]  /*19ea0*/  @P3 STG.E desc[UR18][R2.64+0x200], R141 ;  /* 0x0002008d02003986 */ /* 0x000fe2000c101912 */
[----:B------:R-:W-:-:S03]  /*19eb0*/  ISETP.GT.AND P3, PT, R0, 0xf1, P4 ;  /* 0x000000f10000780c */ /* 0x000fc60002764270 */
[----:B------:R-:W-:Y:S01]  /*19ec0*/  @P5 STG.E desc[UR18][R8.64+0x220], R15 ;  /* 0x0002200f08005986 */ /* 0x000fe2000c101912 */
[----:B0-----:R-:W-:Y:S01]  /*19ed0*/  IADD3 R6, P5, R2, UR9, RZ ;  /* 0x0000000902067c10 */ /* 0x001fe2000ffbe0ff */
[----:B------:R-:W-:-:S04]  /*19ee0*/  IMAD.WIDE.U32 R4, R17, 0x1c, R2 ;  /* 0x0000001c11047825 */ /* 0x000fc800078e0002 */
[----:B------:R-:W-:Y:S01]  /*19ef0*/  FMUL R143, R143, UR22 ;  /* 0x000000168f8f7c20 */ /* 0x000fe20008400000 */
[----:B------:R-:W-:Y:S01]  /*19f00*/  IADD3.X R7, R3, UR29, RZ, P5, !PT ;  /* 0x0000001d03077c10 */ /* 0x000fe2000affe4ff */
[----:B------:R-:W-:Y:S01]  /*19f10*/  VIADD R5, R5, UR8 ;  /* 0x0000000805057c36 */ /* 0x000fe20008000000 */
[----:B------:R-:W-:Y:S01]  /*19f20*/  ISETP.GT.AND P5, PT, R0, 0xf0, P2 ;  /* 0x000000f00000780c */ /* 0x000fe200017a4270 */
[----:B------:R-:W-:Y:S01]  /*19f30*/  FMUL R11, R144, UR22 ;  /* 0x00000016900b7c20 */ /* 0x000fe20008400000 */
[----:B------:R-:W-:Y:S01]  /*19f40*/  FMUL R145, R145, UR22 ;  /* 0x0000001691917c20 */ /* 0x000fe20008400000 */
[----:B------:R0:W-:Y:S01]  /*19f50*/  @P6 STG.E desc[UR18][R2.64+0x220], R143 ;  /* 0x0002208f02006986 */ /* 0x0001e2000c101912 */
[----:B--2---:R-:W-:-:S03]  /*19f60*/  FMUL R13, R146, UR22 ;  /* 0x00000016920d7c20 */ /* 0x004fc60008400000 */
[----:B------:R1:W-:Y:S01]  /*19f70*/  @P1 STG.E desc[UR18][R4.64+0x200], R11 ;  /* 0x0002000b04001986 */ /* 0x0003e2000c101912 */
[----:B------:R-:W-:-:S03]  /*19f80*/  ISETP.GT.AND P1, PT, R0, 0xf8, P4 ;  /* 0x000000f80000780c */ /* 0x000fc60002724270 */
[----:B------:R2:W-:Y:S01]  /*19f90*/  @P3 STG.E desc[UR18][R6.64+0x200], R145 ;  /* 0x0002009106003986 */ /* 0x0005e2000c101912 */
[C---:B------:R-:W-:Y:S02]  /*19fa0*/  ISETP.GT.AND P3, PT, R0.reuse, 0xf1, P2 ;  /* 0x000000f10000780c */ /* 0x040fe40001764270 */
[C---:B------:R-:W-:Y:S01]  /*19fb0*/  ISETP.GT.AND P4, PT, R0.reuse, 0xf9, P4 ;  /* 0x000000f90000780c */ /* 0x040fe20002784270 */
[----:B0-----:R-:W-:Y:S01]  /*19fc0*/  IMAD.WIDE.U32 R2, R17, 0x1c, R6 ;  /* 0x0000001c11027825 */ /* 0x001fe200078e0006 */
[C---:B------:R-:W-:Y:S01]  /*19fd0*/  ISETP.GT.AND P6, PT, R0.reuse, 0xf8, P2 ;  /* 0x000000f80000780c */ /* 0x040fe200017c4270 */
[----:B------:R2:W-:Y:S01]  /*19fe0*/  @P5 STG.E desc[UR18][R4.64+0x220], R13 ;  /* 0x0002200d04005986 */ /* 0x0005e2000c101912 */
[----:B------:R-:W-:Y:S02]  /*19ff0*/  ISETP.GT.AND P2, PT, R0, 0xf9, P2 ;  /* 0x000000f90000780c */ /* 0x000fe40001744270 */
[----:B------:R-:W-:Y:S01]  /*1a000*/  IADD3 R8, P5, R6, UR9, RZ ;  /* 0x0000000906087c10 */ /* 0x000fe2000ffbe0ff */
[----:B------:R-:W-:Y:S01]  /*1a010*/  FMUL R147, R147, UR22 ;  /* 0x0000001693937c20 */ /* 0x000fe20008400000 */
[----:B-1----:R-:W-:Y:S01]  /*1a020*/  FMUL R11, R148, UR22 ;  /* 0x00000016940b7c20 */ /* 0x002fe20008400000 */
[----:B------:R-:W-:Y:S01]  /*1a030*/  IADD3 R3, R3, UR8, RZ ;  /* 0x0000000803037c10 */ /* 0x000fe2000fffe0ff */
[----:B------:R-:W-:Y:S01]  /*1a040*/  FMUL R149, R149, UR22 ;  /* 0x0000001695957c20 */ /* 0x000fe20008400000 */
[----:B------:R-:W-:Y:S01]  /*1a050*/  IADD3.X R9, R7, UR29, RZ, P5, !PT ;  /* 0x0000001d07097c10 */ /* 0x000fe2000affe4ff */
[----:B------:R-:W-:Y:S01]  /*1a060*/  FMUL R15, R150, UR22 ;  /* 0x00000016960f7c20 */ /* 0x000fe20008400000 */
[----:B------:R-:W-:Y:S01]  /*1a070*/  FMUL R151, R151, UR22 ;  /* 0x0000001697977c20 */ /* 0x000fe20008400000 */
[----:B------:R2:W-:Y:S04]  /*1a080*/  @P3 STG.E desc[UR18][R6.64+0x220], R147 ;  /* 0x0002209306003986 */ /* 0x0005e8000c101912 */
[----:B------:R2:W-:Y:S04]  /*1a090*/  @P1 STG.E desc[UR18][R2.64+0x200], R11 ;  /* 0x0002000b02001986 */ /* 0x0005e8000c101912 */
[----:B------:R2:W-:Y:S04]  /*1a0a0*/  @P4 STG.E desc[UR18][R8.64+0x200], R149 ;  /* 0x0002009508004986 */ /* 0x0005e8000c101912 */
[----:B------:R2:W-:Y:S04]  /*1a0b0*/  @P6 STG.E desc[UR18][R2.64+0x220], R15 ;  /* 0x0002200f02006986 */ /* 0x0005e8000c101912 */
[----:B------:R2:W-:Y:S02]  /*1a0c0*/  @P2 STG.E desc[UR18][R8.64+0x220], R151 ;  /* 0x0002209708002986 */ /* 0x0005e4000c101912 */
.L_x_409:
[----:B------:R-:W-:Y:S05]  /*1a0d0*/  BSYNC B0 ;  /* 0x0000000000007941 */ /* 0x000fea0003800000 */
.L_x_25:
[----:B0-2---:R-:W2:Y:S04]  /*1a0e0*/  LDL.LU R3, [R1+0x204] ;  /* 0x0002040001037983 */ /* 0x005ea80000300800 */
[----:B------:R-:W2:Y:S01]  /*1a0f0*/  LDL.LU R2, [R1+0x208] ;  /* 0x0002080001027983 */ /* 0x000ea20000300800 */
[----:B------:R-:W-:Y:S01]  /*1a100*/  ULDC UR8, c[0x0][0xc] ;  /* 0x0000030000087ab9 */ /* 0x000fe20000000800 */
[----:B------:R-:W-:Y:S01]  /*1a110*/  ULDC UR9, c[0x0][0x10] ;  /* 0x0000040000097ab9 */ /* 0x000fe20000000800 */
[----:B------:R-:W2:Y:S01]  /*1a120*/  LDC R5, c[0x0][0x14] ;  /* 0x00000500ff057b82 */ /* 0x000ea20000000800 */
[----:B------:R-:W-:Y:S01]  /*1a130*/  UIMAD.WIDE.U32 UR8, UR8, UR9, URZ ;  /* 0x00000009080872a5 */ /* 0x000fe2000f8e003f */
[----:B------:R-:W-:Y:S01]  /*1a140*/  PRMT R0, RZ, 0x7610, R0 ;  /* 0x00007610ff007816 */ /* 0x000fe20000000000 */
[----:B------:R-:W-:Y:S01]  /*1a150*/  UMOV UR14, 0xffffffff ;  /* 0xffffffff000e7882 */ /* 0x000fe20000000000 */
[----:B------:R-:W-:Y:S01]  /*1a160*/  UMOV UR13, 0xffffffff ;  /* 0xffffffff000d7882 */ /* 0x000fe20000000000 */
[----:B------:R-:W-:-:S02]  /*1a170*/  UMOV UR12, 0xffffffff ;  /* 0xffffffff000c7882 */ /* 0x000fc40000000000 */
[----:B--2---:R-:W-:-:S04]  /*1a180*/  IMAD.WIDE.U32 R2, R5, UR8, R2 ;  /* 0x0000000805027c25 */ /* 0x004fc8000f8e0002 */
[----:B------:R-:W-:Y:S01]  /*1a190*/  IMAD R5, R5, UR9, RZ ;  /* 0x0000000905057c24 */ /* 0x000fe2000f8e02ff */
[----:B------:R-:W-:Y:S01]  /*1a1a0*/  ULDC.64 UR8, c[0x0][0x750] ;  /* 0x0001d40000087ab9 */ /* 0x000fe20000000a00 */
[----:B------:R-:W-:Y:S01]  /*1a1b0*/  IMAD.MOV.U32 R6, RZ, RZ, R2 ;  /* 0x000000ffff067224 */ /* 0x000fe200078e0002 */
[----:B------:R-:W-:Y:S01]  /*1a1c0*/  ISETP.GE.U32.AND P1, PT, R2, UR8, PT ;  /* 0x0000000802007c0c */ /* 0x000fe2000bf26070 */
[----:B------:R-:W-:-:S05]  /*1a1d0*/  IMAD.IADD R4, R3, 0x1, R5 ;  /* 0x0000000103047824 */ /* 0x000fca00078e0205 */
[----:B------:R0:W-:Y:S01]  /*1a1e0*/  STL [R1+0x204], R4 ;  /* 0x0002040401007387 */ /* 0x0001e20000100800 */
[----:B------:R-:W-:-:S03]  /*1a1f0*/  ISETP.GE.U32.AND.EX P1, PT, R4, UR9, PT, P1 ;  /* 0x0000000904007c0c */ /* 0x000fc6000bf26110 */
[----:B------:R0:W-:Y:S10]  /*1a200*/  STL [R1+0x208], R6 ;  /* 0x0002080601007387 */ /* 0x0001f40000100800 */
[----:B0-----:R-:W-:Y:S05]  /*1a210*/  @P1 BRA `(.L_x_410) ;  /* 0x0000000400841947 */ /* 0x001fea0003800000 */
[----:B------:R-:W0:Y:S01]  /*1a220*/  S2UR UR10, SR_CTAID.X ;  /* 0x00000000000a79c3 */ /* 0x000e220000002500 */
[----:B------:R-:W-:Y:S01]  /*1a230*/  ULDC.64 UR16, c[0x0][0x728] ;  /* 0x0001ca0000107ab9 */ /* 0x000fe20000000a00 */
[----:B------:R-:W-:Y:S01]  /*1a240*/  ULDC UR8, c[0x0][0x150] ;  /* 0x0000540000087ab9 */ /* 0x000fe20000000800 */
[----:B------:R-:W-:Y:S01]  /*1a250*/  ISETP.NE.U32.AND P1, PT, RZ, UR16, PT ;  /* 0x00000010ff007c0c */ /* 0x000fe2000bf25070 */
[----:B------:R-:W-:Y:S01]  /*1a260*/  ULDC UR21, c[0x0][0x730] ;  /* 0x0001cc0000157ab9 */ /* 0x000fe20000000800 */
[----:B------:R-:W-:Y:S01]  /*1a270*/  R2UR UR25, R6 ;  /* 0x00000000061972ca */ /* 0x000fe200000e0000 */
[----:B------:R-:W-:Y:S01]  /*1a280*/  ULDC UR27, c[0x0][0x154] ;  /* 0x00005500001b7ab9 */ /* 0x000fe20000000800 */
[----:B------:R-:W-:Y:S01]  /*1a290*/  ISETP.NE.AND.EX P1, PT, RZ, UR17, PT, P1 ;  /* 0x00000011ff007c0c */ /* 0x000fe2000bf25310 */
[----:B------:R-:W2:Y:S01]  /*1a2a0*/  S2UR UR29, SR_CTAID.Y ;  /* 0x00000000001d79c3 */ /* 0x000ea20000002600 */
[----:B------:R-:W-:Y:S02]  /*1a2b0*/  R2UR UR26, R4 ;  /* 0x00000000041a72ca */ /* 0x000fe400000e0000 */
[----:B------:R-:W-:-:S02]  /*1a2c0*/  R2UR UR14, R6 ;  /* 0x00000000060e72ca */ /* 0x000fc400000e0000 */
[----:B------:R-:W-:Y:S02]  /*1a2d0*/  R2UR UR15, R4 ;  /* 0x00000000040f72ca */ /* 0x000fe400000e0000 */
[----:B0-----:R-:W-:-:S05]  /*1a2e0*/  I2FP.F32.U32 R0, UR10 ;  /* 0x0000000a00007c45 */ /* 0x001fca0008201000 */
[----:B------:R-:W-:-:S04]  /*1a2f0*/  FMUL R0, R0, UR8 ;  /* 0x0000000800007c20 */ /* 0x000fc80008400000 */
[----:B------:R0:W0:Y:S01]  /*1a300*/  F2I.U32.TRUNC.NTZ R2, R0 ;  /* 0x0000000000027305 */ /* 0x000022000020f000 */
[----:B--2---:R-:W-:Y:S05]  /*1a310*/  @!P1 BRA `(.L_x_411) ;  /* 0x0000000000309947 */ /* 0x004fea0003800000 */
        /* <DEDUP_REMOVED lines=12> */
.L_x_411:
[----:B------:R-:W-:Y:S01]  /*1a3e0*/  USHF.R.U64 UR12, UR14, UR21, UR15 ;  /* 0x000000150e0c7299 */ /* 0x000fe2000800120f */
[----:B0-----:R-:W-:Y:S01]  /*1a3f0*/  I2FP.F32.U32 R0, UR29 ;  /* 0x0000001d00007c45 */ /* 0x001fe20008201000 */
[----:B------:R-:W-:Y:S01]  /*1a400*/  USHF.R.U32.HI UR8, URZ, UR21, UR15 ;  /* 0x000000153f087299 */ /* 0x000fe2000801160f */
[----:B------:R-:W-:Y:S01]  /*1a410*/  R2UR UR20, R2 ;  /* 0x00000000021472ca */ /* 0x000fe200000e0000 */
[----:B------:R-:W-:Y:S02]  /*1a420*/  UIADD3 UR13, UP0, URZ, -UR12, URZ ;  /* 0x8000000c3f0d7290 */ /* 0x000fe4000ff1e03f */
[----:B------:R-:W-:Y:S01]  /*1a430*/  FMUL R0, R0, UR27 ;  /* 0x0000001b00007c20 */ /* 0x000fe20008400000 */
[----:B------:R-:W-:Y:S01]  /*1a440*/  ULDC.64 UR16, c[0x0][0x720] ;  /* 0x0001c80000107ab9 */ /* 0x000fe20000000a00 */
[----:B------:R-:W-:Y:S01]  /*1a450*/  UIADD3.X UR8, URZ, ~UR8, URZ, UP0, !UPT ;  /* 0x800000083f087290 */ /* 0x000fe200087fe43f */
[----:B------:R-:W-:Y:S01]  /*1a460*/  UMOV UR14, UR25 ;  /* 0x00000019000e7c82 */ /* 0x000fe20008000000 */
[----:B------:R-:W-:-:S02]  /*1a470*/  UMOV UR15, UR26 ;  /* 0x0000001a000f7c82 */ /* 0x000fc40008000000 */
[----:B------:R-:W-:Y:S01]  /*1a480*/  UIMAD UR8, UR8, UR16, URZ ;  /* 0x00000010080872a4 */ /* 0x000fe2000f8e023f */
[----:B------:R-:W0:Y:S01]  /*1a490*/  F2I.U32.TRUNC.NTZ R0, R0 ;  /* 0x0000000000007305 */ /* 0x000e22000020f000 */
[----:B------:R-:W-:Y:S02]  /*1a4a0*/  UIMAD.WIDE.U32 UR14, UR13, UR16, UR14 ;  /* 0x000000100d0e72a5 */ /* 0x000fe4000f8e000e */
[----:B------:R-:W-:Y:S01]  /*1a4b0*/  UIMAD UR13, UR13, UR17, UR8 ;  /* 0x000000110d0d72a4 */ /* 0x000fe2000f8e0208 */
[----:B------:R-:W-:Y:S01]  /*1a4c0*/  ULDC UR16, c[0x0][0x718] ;  /* 0x0001c60000107ab9 */ /* 0x000fe20000000800 */
[----:B------:R-:W-:Y:S02]  /*1a4d0*/  ULDC UR31, c[0x0][0x758] ;  /* 0x0001d600001f7ab9 */ /* 0x000fe40000000800 */
[----:B------:R-:W-:Y:S01]  /*1a4e0*/  UIADD3 UR15, UR15, UR13, URZ ;  /* 0x0000000d0f0f7290 */ /* 0x000fe2000fffe03f */
[----:B------:R-:W-:Y:S01]  /*1a4f0*/  UMOV UR26, 0xffffffff ;  /* 0xffffffff001a7882 */ /* 0x000fe20000000000 */
[----:B------:R-:W-:Y:S01]  /*1a500*/  ULDC.64 UR8, c[0x0][0x740] ;  /* 0x0001d00000087ab9 */ /* 0x000fe20000000a00 */
[----:B------:R-:W-:Y:S01]  /*1a510*/  USHF.L.U32 UR26, UR26, UR31, URZ ;  /* 0x0000001f1a1a7299 */ /* 0x000fe2000800063f */
[----:B------:R-:W-:Y:S01]  /*1a520*/  ISETP.NE.U32.AND P1, PT, RZ, UR8, PT ;  /* 0x00000008ff007c0c */ /* 0x000fe2000bf25070 */
[----:B------:R-:W-:-:S02]  /*1a530*/  USHF.R.U64 UR27, UR14, UR16, UR15 ;  /* 0x000000100e1b7299 */ /* 0x000fc4000800120f */
[----:B------:R-:W-:Y:S01]  /*1a540*/  USHF.R.U32.HI UR14, URZ, UR16, UR15 ;  /* 0x000000103f0e7299 */ /* 0x000fe2000801160f */
[----:B0-----:R-:W-:Y:S01]  /*1a550*/  R2UR UR21, R0 ;  /* 0x00000000001572ca */ /* 0x001fe200000e0000 */
[----:B------:R-:W-:Y:S01]  /*1a560*/  ULDC UR25, c[0x0][0x708] ;  /* 0x0001c20000197ab9 */ /* 0x000fe20000000800 */
[----:B------:R-:W-:Y:S01]  /*1a570*/  ULOP3.LUT UR32, URZ, UR26, URZ, 0x33, !UPT ;  /* 0x0000001a3f207292 */ /* 0x000fe2000f8e333f */
[----:B------:R-:W-:Y:S01]  /*1a580*/  ISETP.NE.AND.EX P1, PT, RZ, UR9, PT, P1 ;  /* 0x00000009ff007c0c */ /* 0x000fe2000bf25310 */
[----:B------:R-:W-:Y:S02]  /*1a590*/  USHF.R.U64 UR26, UR27, UR25, UR14 ;  /* 0x000000191b1a7299 */ /* 0x000fe4000800120e */
[----:B------:R-:W-:Y:S01]  /*1a5a0*/  USHF.R.U32.HI UR14, URZ, UR25, UR14 ;  /* 0x000000193f0e7299 */ /* 0x000fe2000801160e */
[----:B------:R-:W-:Y:S01]  /*1a5b0*/  UMOV UR28, 0x1 ;  /* 0x00000001001c7882 */ /* 0x000fe20000000000 */
[----:B------:R-:W-:Y:S02]  /*1a5c0*/  UIADD3 UR20, -UR20, URZ, URZ ;  /* 0x0000003f14147290 */ /* 0x000fe4000fffe13f */
[----:B------:R-:W-:-:S02]  /*1a5d0*/  USHF.L.U32 UR35, UR28, UR31, URZ ;  /* 0x0000001f1c237299 */ /* 0x000fc4000800063f */
[----:B------:R-:W-:Y:S01]  /*1a5e0*/  USHF.R.U64 UR28, UR26, UR31, UR14 ;  /* 0x0000001f1a1c7299 */ /* 0x000fe2000800120e */
[----:B------:R-:W-:Y:S01]  /*1a5f0*/  ULDC UR17, c[0x0][0x144] ;  /* 0x0000510000117ab9 */ /* 0x000fe20000000800 */
[----:B------:R-:W-:Y:S01]  /*1a600*/  ULDC UR11, c[0x0][0x700] ;  /* 0x0001c000000b7ab9 */ /* 0x000fe20000000800 */
[----:B------:R-:W-:Y:S02]  /*1a610*/  USHF.R.U32.HI UR14, URZ, UR31, UR14 ;  /* 0x0000001f3f0e7299 */ /* 0x000fe4000801160e */
[----:B------:R-:W-:Y:S02]  /*1a620*/  UIMAD UR31, UR17, UR20, UR10 ;  /* 0x00000014111f72a4 */ /* 0x000fe4000f8e020a */
[----:B------:R-:W-:Y:S02]  /*1a630*/  UIADD3 UR13, UR11, -0x1, URZ ;  /* 0xffffffff0b0d7890 */ /* 0x000fe4000fffe03f */
[----:B------:R-:W-:Y:S01]  /*1a640*/  UIADD3 UR30, -UR21, URZ, URZ ;  /* 0x0000003f151e7290 */ /* 0x000fe2000fffe13f */
[----:B------:R-:W-:Y:S01]  /*1a650*/  ULDC UR36, c[0x0][0x148] ;  /* 0x0000520000247ab9 */ /* 0x000fe20000000800 */
[----:B------:R-:W-:Y:S01]  /*1a660*/  ULDC UR33, c[0x0][0x748] ;  /* 0x0001d20000217ab9 */ /* 0x000fe20000000800 */
[----:B------:R-:W-:Y:S01]  /*1a670*/  ULDC UR34, c[0x0][0x738] ;  /* 0x0001ce0000227ab9 */ /* 0x000fe20000000800 */
        /* <DEDUP_REMOVED lines=14> */
.L_x_412:
[----:B------:R-:W-:Y:S01]  /*1a760*/  USHF.R.U64 UR8, UR10, UR33, UR14 ;  /* 0x000000210a087299 */ /* 0x000fe2000800120e */
[----:B------:R-:W-:Y:S01]  /*1a770*/  MOV R0, 0x1 ;  /* 0x0000000100007802 */ /* 0x000fe20000000f00 */
[----:B------:R-:W-:Y:S02]  /*1a780*/  ULOP3.LUT UR14, UR26, UR32, URZ, 0xc0, !UPT ;  /* 0x000000201a0e7292 */ /* 0x000fe4000f8ec03f */
[----:B------:R-:W-:Y:S02]  /*1a790*/  UIADD3 UR9, -UR8, URZ, URZ ;  /* 0x0000003f08097290 */ /* 0x000fe4000fffe13f */
[----:B------:R-:W-:Y:S02]  /*1a7a0*/  UIMAD UR14, UR35, UR8, UR14 ;  /* 0x00000008230e72a4 */ /* 0x000fe4000f8e020e */
[----:B------:R-:W-:Y:S02]  /*1a7b0*/  @UP2 UIMAD UR31, UR36, UR30, UR29 ;  /* 0x0000001e241f22a4 */ /* 0x000fe4000f8e021d */
[----:B------:R-:W-:-:S02]  /*1a7c0*/  ULOP3.LUT UR13, UR27, UR13, URZ, 0xc0, !UPT ;  /* 0x0000000d1b0d7292 */ /* 0x000fc4000f8ec03f */
[----:B------:R-:W-:-:S03]  /*1a7d0*/  UIMAD UR8, UR9, UR34, UR28 ;  /* 0x00000022090872a4 */ /* 0x000fc6000f8e021c */
[----:B------:R-:W-:Y:S01]  /*1a7e0*/  ULDC UR9, c[0x0][0x710] ;  /* 0x0001c40000097ab9 */ /* 0x000fe20000000800 */
[----:B------:R-:W-:Y:S02]  /*1a7f0*/  UIMAD UR8, UR8, UR11, UR13 ;  /* 0x0000000b080872a4 */ /* 0x000fe4000f8e020d */
[----:B------:R-:W-:-:S04]  /*1a800*/  UIMAD UR14, UR14, UR9, UR31 ;  /* 0x000000090e0e72a4 */ /* 0x000fc8000f8e021f */
[----:B------:R-:W-:Y:S02]  /*1a810*/  USEL UR13, UR8, UR14, !UP2 ;  /* 0x0000000e080d7287 */ /* 0x000fe4000d000000 */
[----:B------:R-:W-:-:S12]  /*1a820*/  USEL UR14, UR14, UR8, !UP2 ;  /* 0x000000080e0e7287 */ /* 0x000fd8000d000000 */
.L_x_410:
[----:B------:R-:W-:-:S13]  /*1a830*/  LOP3.LUT P1, RZ, R0, 0xff, RZ, 0xc0, !PT ;  /* 0x000000ff00ff7812 */ /* 0x000fda000782c0ff */
[----:B------:R-:W-:Y:S05]  /*1a840*/  @P1 BRA `(.L_x_413) ;  /* 0xfffffe6800ac1947 */ /* 0x000fea000383ffff */
[----:B------:R-:W-:Y:S05]  /*1a850*/  EXIT ;  /* 0x000000000000794d */ /* 0x000fea0003800000 */
.L_x_7:
[----:B------:R-:W2:Y:S01]  /*1a860*/  LDL R4, [R1+0x208] ;  /* 0x0002080001047983 */ /* 0x000ea20000100800 */
[----:B------:R-:W-:-:S03]  /*1a870*/  ULDC.64 UR4, c[0x0][0x750] ;  /* 0x0001d40000047ab9 */ /* 0x000fc60000000a00 */
[----:B------:R-:W3:Y:S01]  /*1a880*/  LDL R3, [R1+0x204] ;  /* 0x0002040001037983 */ /* 0x000ee20000100800 */
[----:B------:R-:W-:Y:S01]  /*1a890*/  PRMT R0, RZ, 0x7610, R0 ;  /* 0x00007610ff007816 */ /* 0x000fe20000000000 */
[----:B------:R-:W-:Y:S01]  /*1a8a0*/  IMAD.MOV.U32 R5, RZ, RZ, -0x1 ;  /* 0xffffffffff057424 */ /* 0x000fe200078e00ff */
[----:B------:R-:W-:Y:S01]  /*1a8b0*/  MOV R10, 0xffffffff ;  /* 0xffffffff000a7802 */ /* 0x000fe20000000f00 */
[----:B------:R-:W-:Y:S01]  /*1a8c0*/  IMAD.MOV.U32 R2, RZ, RZ, -0x1 ;  /* 0xffffffffff027424 */ /* 0x000fe200078e00ff */
[----:B--2---:R-:W-:-:S04]  /*1a8d0*/  ISETP.GE.U32.AND P0, PT, R4, UR4, PT ;  /* 0x0000000404007c0c */ /* 0x004fc8000bf06070 */
[----:B---3--:R-:W-:-:S13]  /*1a8e0*/  ISETP.GE.U32.AND.EX P0, PT, R3, UR5, PT, P0 ;  /* 0x0000000503007c0c */ /* 0x008fda000bf06100 */
        /* <DEDUP_REMOVED lines=21> */
.L_x_415:
[----:B------:R-:W-:Y:S01]  /*1aa40*/  USHF.R.U64 UR4, UR14, UR19, UR15 ;  /* 0x000000130e047299 */ /* 0x000fe2000800120f */
[----:B------:R-:W-:Y:S01]  /*1aa50*/  R2UR UR13, R3 ;  /* 0x00000000030d72ca */ /* 0x000fe200000e0000 */
[----:B------:R-:W-:Y:S02]  /*1aa60*/  USHF.R.U32.HI UR5, URZ, UR19, UR15 ;  /* 0x000000133f057299 */ /* 0x000fe4000801160f */
[----:B------:R-:W-:Y:S01]  /*1aa70*/  UIADD3 UR14, UP0, URZ, -UR4, URZ ;  /* 0x800000043f0e7290 */ /* 0x000fe2000ff1e03f */
[----:B------:R-:W-:Y:S01]  /*1aa80*/  ULDC.64 UR16, c[0x0][0x720] ;  /* 0x0001c80000107ab9 */ /* 0x000fe20000000a00 */
[----:B------:R-:W-:Y:S02]  /*1aa90*/  UMOV UR12, UR20 ;  /* 0x00000014000c7c82 */ /* 0x000fe40008000000 */
[----:B------:R-:W-:Y:S02]  /*1aaa0*/  UIADD3.X UR5, URZ, ~UR5, URZ, UP0, !UPT ;  /* 0x800000053f057290 */ /* 0x000fe400087fe43f */
[----:B------:R-:W-:-:S02]  /*1aab0*/  @UP2 UIMAD UR7, UR9, UR11, UR10 ;  /* 0x0000000b090722a4 */ /* 0x000fc4000f8e020a */
[----:B------:R-:W-:Y:S02]  /*1aac0*/  UIMAD UR5, UR5, UR16, URZ ;  /* 0x00000010050572a4 */ /* 0x000fe4000f8e023f */
[----:B------:R-:W-:Y:S02]  /*1aad0*/  UIMAD.WIDE.U32 UR12, UR14, UR16, UR12 ;  /* 0x000000100e0c72a5 */ /* 0x000fe4000f8e000c */
[----:B------:R-:W-:Y:S01]  /*1aae0*/  UIMAD UR5, UR14, UR17, UR5 ;  /* 0x000000110e0572a4 */ /* 0x000fe2000f8e0205 */
[----:B------:R-:W-:Y:S02]  /*1aaf0*/  ULDC.64 UR10, c[0x0][0x740] ;  /* 0x0001d000000a7ab9 */ /* 0x000fe40000000a00 */
[----:B------:R-:W-:Y:S01]  /*1ab00*/  ULDC UR14, c[0x0][0x718] ;  /* 0x0001c600000e7ab9 */ /* 0x000fe20000000800 */
[----:B------:R-:W-:Y:S01]  /*1ab10*/  UIADD3 UR5, UR13, UR5, URZ ;  /* 0x000000050d057290 */ /* 0x000fe2000fffe03f */
[----:B------:R-:W-:Y:S01]  /*1ab20*/  ISETP.NE.U32.AND P0, PT, RZ, UR10, PT ;  /* 0x0000000aff007c0c */ /* 0x000fe2000bf05070 */
[----:B------:R-:W-:Y:S01]  /*1ab30*/  ULDC UR15, c[0x0][0x708] ;  /* 0x0001c200000f7ab9 */ /* 0x000fe20000000800 */
[----:B------:R-:W-:Y:S01]  /*1ab40*/  ULDC UR23, c[0x0][0x758] ;  /* 0x0001d60000177ab9 */ /* 0x000fe20000000800 */
[----:B------:R-:W-:Y:S01]  /*1ab50*/  USHF.R.U64 UR18, UR12, UR14, UR5 ;  /* 0x0000000e0c127299 */ /* 0x000fe20008001205 */
[----:B------:R-:W-:Y:S01]  /*1ab60*/  ISETP.NE.AND.EX P0, PT, RZ, UR11, PT, P0 ;  /* 0x0000000bff007c0c */ /* 0x000fe2000bf05300 */
[----:B------:R-:W-:Y:S01]  /*1ab70*/  USHF.R.U32.HI UR5, URZ, UR14, UR5 ;  /* 0x0000000e3f057299 */ /* 0x000fe20008011605 */
[----:B------:R-:W-:Y:S01]  /*1ab80*/  UMOV UR9, 0xffffffff ;  /* 0xffffffff00097882 */ /* 0x000fe20000000000 */
[----:B------:R-:W-:-:S02]  /*1ab90*/  ULDC UR21, c[0x0][0x700] ;  /* 0x0001c00000157ab9 */ /* 0x000fc40000000800 */
[----:B------:R-:W-:Y:S02]  /*1aba0*/  USHF.R.U64 UR19, UR18, UR15, UR5 ;  /* 0x0000000f12137299 */ /* 0x000fe40008001205 */
[----:B------:R-:W-:Y:S02]  /*1abb0*/  USHF.R.U32.HI UR5, URZ, UR15, UR5 ;  /* 0x0000000f3f057299 */ /* 0x000fe40008011605 */
[----:B------:R-:W-:Y:S02]  /*1abc0*/  USHF.L.U32 UR12, UR9, UR23, URZ ;  /* 0x00000017090c7299 */ /* 0x000fe4000800063f */
[----:B------:R-:W-:Y:S02]  /*1abd0*/  USHF.R.U64 UR20, UR19, UR23, UR5 ;  /* 0x0000001713147299 */ /* 0x000fe40008001205 */
[----:B------:R-:W-:Y:S02]  /*1abe0*/  USHF.R.U32.HI UR9, URZ, UR23, UR5 ;  /* 0x000000173f097299 */ /* 0x000fe40008011605 */
[----:B------:R-:W-:-:S02]  /*1abf0*/  UIADD3 UR22, UR21, -0x1, URZ ;  /* 0xffffffff15167890 */ /* 0x000fc4000fffe03f */
[----:B------:R-:W-:Y:S01]  /*1ac00*/  ULOP3.LUT UR27, URZ, UR12, URZ, 0x33, !UPT ;  /* 0x0000000c3f1b7292 */ /* 0x000fe2000f8e333f */
        /* <DEDUP_REMOVED lines=17> */
.L_x_416:
[----:B------:R-:W-:Y:S01]  /*1ad20*/  USHF.R.U64 UR9, UR5, UR24, UR9 ;  /* 0x0000001805097299 */ /* 0x000fe20008001209 */
[----:B------:R-:W-:Y:S01]  /*1ad30*/  IMAD.MOV.U32 R0, RZ, RZ, 0x1 ;  /* 0x00000001ff007424 */ /* 0x000fe200078e00ff */
[----:B------:R-:W-:Y:S01]  /*1ad40*/  USHF.L.U32 UR26, UR26, UR23, URZ ;  /* 0x000000171a1a7299 */ /* 0x000fe2000800063f */
[----:B------:R-:W-:Y:S01]  /*1ad50*/  IMAD.U32 R10, RZ, RZ, UR4 ;  /* 0x00000004ff0a7e24 */ /* 0x000fe2000f8e00ff */
[----:B------:R-:W-:Y:S02]  /*1ad60*/  ULOP3.LUT UR5, UR19, UR27, URZ, 0xc0, !UPT ;  /* 0x0000001b13057292 */ /* 0x000fe4000f8ec03f */
[----:B------:R-:W-:Y:S02]  /*1ad70*/  UIADD3 UR10, -UR9, URZ, URZ ;  /* 0x0000003f090a7290 */ /* 0x000fe4000fffe13f */
[----:B------:R-:W-:Y:S02]  /*1ad80*/  UIMAD UR9, UR26, UR9, UR5 ;  /* 0x000000091a0972a4 */ /* 0x000fe4000f8e0205 */
[----:B------:R-:W-:-:S02]  /*1ad90*/  ULOP3.LUT UR18, UR18, UR22, URZ, 0xc0, !UPT ;  /* 0x0000001612127292 */ /* 0x000fc4000f8ec03f */
[----:B------:R-:W-:-:S03]  /*1ada0*/  UIMAD UR5, UR10, UR25, UR20 ;  /* 0x000000190a0572a4 */ /* 0x000fc6000f8e0214 */
[----:B------:R-:W-:Y:S01]  /*1adb0*/  ULDC UR10, c[0x0][0x710] ;  /* 0x0001c400000a7ab9 */ /* 0x000fe20000000800 */
[----:B------:R-:W-:Y:S02]  /*1adc0*/  UIMAD UR5, UR5, UR21, UR18 ;  /* 0x00000015050572a4 */ /* 0x000fe4000f8e0212 */
[----:B------:R-:W-:-:S04]  /*1add0*/  UIMAD UR7, UR9, UR10, UR7 ;  /* 0x0000000a090772a4 */ /* 0x000fc8000f8e0207 */
[----:B------:R-:W-:Y:S02]  /*1ade0*/  USEL UR9, UR5, UR7, !UP2 ;  /* 0x0000000705097287 */ /* 0x000fe4000d000000 */
[----:B------:R-:W-:-:S04]  /*1adf0*/  USEL UR7, UR7, UR5, !UP2 ;  /* 0x0000000507077287 */ /* 0x000fc8000d000000 */
[----:B------:R-:W-:Y:S02]  /*1ae00*/  MOV R2, UR9 ;  /* 0x0000000900027c02 */ /* 0x000fe40008000f00 */
[----:B------:R-:W-:-:S07]  /*1ae10*/  IMAD.U32 R5, RZ, RZ, UR7 ;  /* 0x00000007ff057e24 */ /* 0x000fce000f8e00ff */
.L_x_414:
[----:B------:R-:W-:-:S08]  /*1ae20*/  NOP ;  /* 0x0000000000007918 */ /* 0x000fd00000000000 */
[----:B0-----:R-:W0:-:S00]  /*1ae30*/  USETMAXREG.DEALLOC.CTAPOOL 0x18 ;  /* 0x00000018000079c8 */ /* 0x001e0000080e0500 */
[----:B------:R-:W-:-:S13]  /*1ae40*/  ISETP.NE.AND P0, PT, RZ, UR8, PT ;  /* 0x00000008ff007c0c */ /* 0x000fda000bf05270 */
[----:B------:R-:W-:Y:S05]  /*1ae50*/  @P0 EXIT ;  /* 0x000000000000094d */ /* 0x000fea0003800000 */
[----:B0-----:R-:W-:Y:S01]  /*1ae60*/  LOP3.LUT P0, RZ, R0, 0xff, RZ, 0xc0, !PT ;  /* 0x000000ff00ff7812 */ /* 0x001fe2000780c0ff */
[----:B------:R-:W-:Y:S01]  /*1ae70*/  IMAD.MOV.U32 R0, RZ, RZ, 0x1 ;  /* 0x00000001ff007424 */ /* 0x000fe200078e00ff */
[----:B------:R-:W-:-:S11]  /*1ae80*/  MOV R6, RZ ;  /* 0x000000ff00067202 */ /* 0x000fd60000000f00 */
[----:B------:R-:W-:Y:S05]  /*1ae90*/  @!P0 BRA `(.L_x_417) ;  /* 0x0000000c00c88947 */ /* 0x000fea0003800000 */
[----:B------:R-:W0:Y:S01]  /*1aea0*/  LDC R0, c[0x0][0x28c] ;  /* 0x0000a300ff007b82 */ /* 0x000e220000000800 */
[----:B------:R-:W-:Y:S01]  /*1aeb0*/  ULDC UR21, c[0x0][0x758] ;  /* 0x0001d60000157ab9 */ /* 0x000fe20000000800 */
[----:B------:R-:W-:Y:S01]  /*1aec0*/  UMOV UR5, 0xffffffff ;  /* 0xffffffff00057882 */ /* 0x000fe20000000000 */
[----:B------:R-:W-:Y:S01]  /*1aed0*/  ULDC UR4, c[0x0][0xc] ;  /* 0x0000030000047ab9 */ /* 0x000fe20000000800 */
[----:B------:R-:W-:Y:S01]  /*1aee0*/  USHF.L.U32 UR40, UR5, UR21, URZ ;  /* 0x0000001505287299 */ /* 0x000fe2000800063f */
[----:B------:R-:W-:Y:S01]  /*1aef0*/  BSSY B0, `(.L_x_417) ;  /* 0x00000ec000007945 */ /* 0x000fe20003800000 */
[----:B------:R-:W-:Y:S01]  /*1af00*/  UMOV UR8, 0x1 ;  /* 0x0000000100087882 */ /* 0x000fe20000000000 */
[----:B------:R-:W-:Y:S01]  /*1af10*/  ULDC UR5, c[0x0][0x10] ;  /* 0x0000040000057ab9 */ /* 0x000fe20000000800 */
[----:B------:R-:W1:Y:S01]  /*1af20*/  S2UR UR39, SR_CgaCtaId ;  /* 0x00000000002779c3 */ /* 0x000e620000008800 */
[----:B------:R-:W-:Y:S01]  /*1af30*/  UIMAD.WIDE.U32 UR4, UR4, UR5, URZ ;  /* 0x00000005040472a5 */ /* 0x000fe2000f8e003f */
[----:B------:R-:W-:Y:S01]  /*1af40*/  IMAD.MOV.U32 R9, RZ, RZ, 0x1 ;  /* 0x00000001ff097424 */ /* 0x000fe200078e00ff */
[----:B------:R-:W-:Y:S01]  /*1af50*/  USHF.L.U32 UR21, UR8, UR21, URZ ;  /* 0x0000001508157299 */ /* 0x000fe2000800063f */
[----:B------:R-:W-:Y:S01]  /*1af60*/  IMAD.MOV.U32 R6, RZ, RZ, RZ ;  /* 0x000000ffff067224 */ /* 0x000fe200078e00ff */
[----:B------:R-:W-:Y:S01]  /*1af70*/  ULDC UR7, c[0x0][0x700] ;  /* 0x0001c00000077ab9 */ /* 0x000fe20000000800 */
[----:B------:R-:W-:Y:S01]  /*1af80*/  ULDC UR8, c[0x0][0x14] ;  /* 0x0000050000087ab9 */ /* 0x000fe20000000800 */
[----:B------:R-:W-:-:S02]  /*1af90*/  ULOP3.LUT UR46, UR6, 0x2, URZ, 0xfc, !UPT ;  /* 0x00000002062e7892 */ /* 0x000fc4000f8efc3f */
[----:B------:R-:W-:Y:S02]  /*1afa0*/  UIMAD.WIDE.U32 UR42, UR4, UR8, URZ ;  /* 0x00000008042a72a5 */ /* 0x000fe4000f8e003f */
[----:B------:R-:W-:Y:S02]  /*1afb0*/  UIMAD UR41, UR5, UR8, URZ ;  /* 0x00000008052972a4 */ /* 0x000fe4000f8e023f */
[----:B------:R-:W-:Y:S02]  /*1afc0*/  UIADD3 UR7, UR7, -0x1, URZ ;  /* 0xffffffff07077890 */ /* 0x000fe4000fffe03f */
[----:B------:R-:W-:Y:S01]  /*1afd0*/  ULOP3.LUT UR40, URZ, UR40, URZ, 0x33, !UPT ;  /* 0x000000283f287292 */ /* 0x000fe2000f8e333f */
[----:B0-----:R-:W-:Y:S01]  /*1afe0*/  VIADD R0, R0, 0x7f ;  /* 0x0000007f00007836 */ /* 0x001fe20000000000 */
[----:B------:R-:W-:Y:S01]  /*1aff0*/  UIADD3 UR41, UR43, UR41, URZ ;  /* 0x000000292b297290 */ /* 0x000fe2000fffe03f */
[----:B------:R-:W-:-:S03]  /*1b000*/  ULDC.64 UR44, c[0x0][0x198] ;  /* 0x00006600002c7ab9 */ /* 0x000fc60000000a00 */
[----:B------:R-:W-:Y:S01]  /*1b010*/  SHF.R.S32.HI R3, RZ, 0x1f, R0 ;  /* 0x0000001fff037819 */ /* 0x000fe20000011400 */
[----:B-1----:R-:W-:-:S03]  /*1b020*/  USHF.L.U32 UR29, UR39, 0x7, URZ ;  /* 0x00000007271d7899 */ /* 0x002fc6000800063f */
[----:B------:R-:W-:Y:S01]  /*1b030*/  LEA.HI R3, R3, R0, RZ, 0x7 ;  /* 0x0000000003037211 */ /* 0x000fe200078f38ff */
[----:B------:R-:W-:Y:S01]  /*1b040*/  USHF.L.U32 UR37, UR39, 0xd, URZ ;  /* 0x0000000d27257899 */ /* 0x000fe2000800063f */
[----:B------:R-:W-:Y:S01]  /*1b050*/  MOV R0, 0x1 ;  /* 0x0000000100007802 */ /* 0x000fe20000000f00 */
[----:B------:R-:W-:Y:S01]  /*1b060*/  USHF.L.U32 UR38, UR39, 0x1, URZ ;  /* 0x0000000127267899 */ /* 0x000fe2000800063f */
[----:B------:R-:W-:Y:S01]  /*1b070*/  SHF.R.S32.HI R7, RZ, 0x7, R3 ;  /* 0x00000007ff077819 */ /* 0x000fe20000011403 */
[----:B------:R-:W-:Y:S02]  /*1b080*/  USHF.L.U32 UR39, UR39, 0xb, URZ ;  /* 0x0000000b27277899 */ /* 0x000fe4000800063f */
[----:B------:R-:W-:Y:S02]  /*1b090*/  ULOP3.LUT UR29, UR29, 0x80, URZ, 0xc0, !UPT ;  /* 0x000000801d1d7892 */ /* 0x000fe4000f8ec03f */
[----:B------:R-:W-:Y:S01]  /*1b0a0*/  VIADD R15, R7, 0x1 ;  /* 0x00000001070f7836 */ /* 0x000fe20000000000 */
[----:B------:R-:W-:-:S02]  /*1b0b0*/  ULOP3.LUT UR37, UR37, 0x2000, URZ, 0xc0, !UPT ;  /* 0x0000200025257892 */ /* 0x000fc4000f8ec03f */
[----:B------:R-:W-:Y:S02]  /*1b0c0*/  ULOP3.LUT UR38, UR38, 0x2, URZ, 0xc0, !UPT ;  /* 0x0000000226267892 */ /* 0x000fe4000f8ec03f */
[----:B------:R-:W-:-:S12]  /*1b0d0*/  ULOP3.LUT UR39, UR39, 0x800, URZ, 0xc0, !UPT ;  /* 0x0000080027277892 */ /* 0x000fd8000f8ec03f */
.L_x_428:
[----:B------:R-:W-:-:S03]  /*1b0e0*/  UMOV UR4, 0xffffffff ;  /* 0xffffffff00047882 */ /* 0x000fc60000000000 */
[----:B------:R-:W-:Y:S05]  /*1b0f0*/  BRA.DIV UR4, `(.L_x_418) ;  /* 0x0000000e04c47947 */ /* 0x000fea000b800000 */
[----:B------:R-:W-:-:S13]  /*1b100*/  ELECT P0, URZ, PT ;  /* 0x00000000003f782f */ /* 0x000fda0003800000 */
.L_x_437:
[----:B------:R-:W0:Y:S01]  /*1b110*/  LDC R3, c[0x0][0x28c] ;  /* 0x0000a300ff037b82 */ /* 0x000e220000000800 */
[----:B------:R-:W-:Y:S01]  /*1b120*/  BSSY B1, `(.L_x_419) ;  /* 0x0000051000017945 */ /* 0x000fe20003800000 */
[----:B0-----:R-:W-:-:S13]  /*1b130*/  ISETP.LT.OR P0, PT, R3, 0x1, !P0 ;  /* 0x000000010300780c */ /* 0x001fda0004701670 */
[----:B------:R-:W-:Y:S05]  /*1b140*/  @P0 BRA `(.L_x_420) ;  /* 0x0000000400380947 */ /* 0x000fea0003800000 */
[C---:B------:R-:W-:Y:S01]  /*1b150*/  LEA R14, R5.reuse, UR38, 0x2 ;  /* 0x00000026050e7c11 */ /* 0x040fe2000f8e10ff */
[----:B------:R-:W-:Y:S01]  /*1b160*/  IMAD.MOV.U32 R16, RZ, RZ, RZ ;  /* 0x000000ffff107224 */ /* 0x000fe200078e00ff */
[----:B------:R-:W-:Y:S01]  /*1b170*/  SHF.L.U32 R2, R2, 0x8, RZ ;  /* 0x0000000802027819 */ /* 0x000fe200000006ff */
[----:B------:R-:W-:Y:S01]  /*1b180*/  IMAD.MOV.U32 R17, RZ, RZ, 0x40 ;  /* 0x00000040ff117424 */ /* 0x000fe200078e00ff */
[----:B------:R-:W-:Y:S01]  /*1b190*/  LEA R5, R5, UR29, 0x8 ;  /* 0x0000001d05057c11 */ /* 0x000fe2000f8e40ff */
[----:B------:R-:W-:Y:S01]  /*1b1a0*/  IMAD.MOV.U32 R3, RZ, RZ, R0 ;  /* 0x000000ffff037224 */ /* 0x000fe200078e0000 */
[----:B------:R-:W-:Y:S01]  /*1b1b0*/  MOV R4, R15 ;  /* 0x0000000f00047202 */ /* 0x000fe20000000f00 */
[----:B------:R-:W-:Y:S01]  /*1b1c0*/  IMAD.MOV.U32 R11, RZ, RZ, R6 ;  /* 0x000000ffff0b7224 */ /* 0x000fe200078e0006 */
[----:B------:R-:W-:-:S07]  /*1b1d0*/  MOV R18, RZ ;  /* 0x000000ff00127202 */ /* 0x000fce0000000f00 */
.L_x_423:
[----:B------:R-:W0:Y:S01]  /*1b1e0*/  S2R R13, SR_CgaCtaId ;  /* 0x00000000000d7919 */ /* 0x000e220000008800 */
[----:B------:R-:W-:-:S04]  /*1b1f0*/  MOV R8, 0x400 ;  /* 0x0000040000087802 */ /* 0x000fc80000000f00 */
[----:B0-----:R-:W-:Y:S02]  /*1b200*/  LEA R8, R13, R8, 0x18 ;  /* 0x000000080d087211 */ /* 0x001fe400078ec0ff */
[----:B------:R-:W-:-:S03]  /*1b210*/  SHF.L.U32 R13, R3, 0x1f, RZ ;  /* 0x0000001f030d7819 */ /* 0x000fc600000006ff */
[----:B------:R-:W-:-:S04]  /*1b220*/  IMAD R12, R11, 0x8, R8 ;  /* 0x000000080b0c7824 */ /* 0x000fc800078e0208 */
[----:B------:R-:W0:Y:S02]  /*1b230*/  SYNCS.PHASECHK.TRANS64.TRYWAIT P0, [R12+URZ+0x10], R13 ;  /* 0x0000100d0c0075a7 */ /* 0x000e24000800017f */
[----:B0-----:R-:W-:Y:S05]  /*1b240*/  @!P0 BRA `(.L_x_421) ;  /* 0x0000000c00908947 */ /* 0x001fea0003800000 */
.L_x_438:
[----:B------:R-:W1:Y:S01]  /*1b250*/  S2R R19, SR_TID.X ;  /* 0x0000000000137919 */ /* 0x000e620000002100 */
[----:B------:R-:W-:-:S04]  /*1b260*/  UPRMT UR4, UR46, 0x9910, URZ ;  /* 0x000099102e047896 */ /* 0x000fc8000800003f */
[----:B------:R-:W-:Y:S01]  /*1b270*/  UISETP.NE.AND UP0, UPT, UR4, 0x2, UPT ;  /* 0x000000020400788c */ /* 0x000fe2000bf05270 */
[----:B-1----:R-:W-:-:S13]  /*1b280*/  LOP3.LUT P0, RZ, R19, 0x7f, RZ, 0xc0, !PT ;  /* 0x0000007f13ff7812 */ /* 0x002fda000780c0ff */
[----:B0-----:R-:W0:Y:S02]  /*1b290*/  @!P0 LDC R13, c[0x0][0x640] ;  /* 0x00019000ff0d8b82 */ /* 0x001e240000000800 */
[----:B0-----:R0:W-:Y:S01]  /*1b2a0*/  @!P0 SYNCS.ARRIVE.TRANS64 RZ, [R12+URZ], R13 ;  /* 0x0000000d0cff89a7 */ /* 0x0011e2000800003f */
[----:B------:R-:W-:-:S13]  /*1b2b0*/  PLOP3.LUT P0, PT, PT, PT, UP0, 0x80, 0x0 ;  /* 0x000000000000781c */ /* 0x000fda0003f0f008 */
[----:B0-----:R-:W-:Y:S05]  /*1b2c0*/  @P0 BRA `(.L_x_422) ;  /* 0x0000000000040947 */ /* 0x001fea0003800000 */
[----:B------:R-:W-:Y:S01]  /*1b2d0*/  BPT.TRAP 0x1 ;  /* 0x000000040000795c */ /* 0x000fe20000300000 */
.L_x_422:
[C---:B------:R-:W-:Y:S01]  /*1b2e0*/  LEA R13, R11.reuse, UR37, 0xe ;  /* 0x000000250b0d7c11 */ /* 0x040fe2000f8e70ff */
[----:B------:R-:W-:Y:S01]  /*1b2f0*/  VIADD R4, R4, 0xffffffff ;  /* 0xffffffff04047836 */ /* 0x000fe20000000000 */
[----:B------:R-:W-:Y:S01]  /*1b300*/  R2UR UR9, R8 ;  /* 0x00000000080972ca */ /* 0x000fe200000e0000 */
[----:B------:R-:W-:Y:S01]  /*1b310*/  UIADD3 UR22, UP0, UR44, 0xf0, URZ ;  /* 0x000000f02c167890 */ /* 0x000fe2000ff1e03f */
[----:B------:R-:W-:Y:S01]  /*1b320*/  R2UR UR8, R11 ;  /* 0x000000000b0872ca */ /* 0x000fe200000e0000 */
[----:B------:R-:W-:Y:S01]  /*1b330*/  IMAD R13, R13, 0x2, R8 ;  /* 0x000000020d0d7824 */ /* 0x000fe200078e0208 */
[----:B------:R-:W-:Y:S01]  /*1b340*/  LEA R8, R11, R8, 0x10 ;  /* 0x000000080b087211 */ /* 0x000fe200078e80ff */
[----:B------:R-:W-:Y:S01]  /*1b350*/  UIADD3 UR30, UP1, UR44, 0x1f0, URZ ;  /* 0x000001f02c1e7890 */ /* 0x000fe2000ff3e03f */
[----:B------:R-:W-:Y:S01]  /*1b360*/  R2UR UR18, R17 ;  /* 0x00000000111272ca */ /* 0x000fe200000e0000 */
[----:B------:R-:W-:Y:S01]  /*1b370*/  UIADD3 UR14, UP2, UR44, 0x2f0, URZ ;  /* 0x000002f02c0e7890 */ /* 0x000fe2000ff5e03f */
[----:B------:R-:W-:Y:S01]  /*1b380*/  R2UR UR32, R13 ;  /* 0x000000000d2072ca */ /* 0x000fe200000e0000 */
[----:B------:R-:W-:Y:S01]  /*1b390*/  UIADD3.X UR23, URZ, UR45, URZ, UP0, !UPT ;  /* 0x0000002d3f177290 */ /* 0x000fe200087fe43f */
[----:B------:R-:W-:Y:S01]  /*1b3a0*/  R2UR UR16, R8 ;  /* 0x00000000081072ca */ /* 0x000fe200000e0000 */
[----:B------:R-:W-:Y:S01]  /*1b3b0*/  UIADD3.X UR31, URZ, UR45, URZ, UP1, !UPT ;  /* 0x0000002d3f1f7290 */ /* 0x000fe20008ffe43f */
[----:B------:R-:W-:Y:S01]  /*1b3c0*/  R2UR UR33, R12 ;  /* 0x000000000c2172ca */ /* 0x000fe200000e0000 */
[----:B------:R-:W-:Y:S01]  /*1b3d0*/  UIADD3.X UR15, URZ, UR45, URZ, UP2, !UPT ;  /* 0x0000002d3f0f7290 */ /* 0x000fe200097fe43f */
[----:B------:R-:W-:Y:S01]  /*1b3e0*/  R2UR UR36, R10 ;  /* 0x000000000a2472ca */ /* 0x000fe200000e0000 */
[----:B------:R-:W-:Y:S01]  /*1b3f0*/  ULEA UR8, UR8, UR39, 0xc ;  /* 0x0000002708087291 */ /* 0x000fe2000f8e603f */
[----:B------:R-:W-:Y:S01]  /*1b400*/  R2UR UR34, R16 ;  /* 0x00000000102272ca */ /* 0x000fe200000e0000 */
[----:B------:R-:W-:Y:S01]  /*1b410*/  VIADD R11, R11, 0x1 ;  /* 0x000000010b0b7836 */ /* 0x000fe20000000000 */
[----:B------:R-:W-:Y:S01]  /*1b420*/  R2UR UR35, R5 ;  /* 0x00000000052372ca */ /* 0x000fe200000e0000 */
[----:B------:R-:W-:Y:S01]  /*1b430*/  UIADD3 UR8, UR9, 0x30100, UR8 ;  /* 0x0003010009087890 */ /* 0x000fe2000fffe008 */
[----:B------:R-:W-:Y:S01]  /*1b440*/  R2UR UR11, R14 ;  /* 0x000000000e0b72ca */ /* 0x000fe200000e0000 */
[----:B------:R-:W-:Y:S01]  /*1b450*/  UIADD3 UR32, UR32, 0x100, URZ ;  /* 0x0000010020207890 */ /* 0x000fe2000fffe03f */
[----:B------:R-:W-:Y:S01]  /*1b460*/  R2UR UR12, R18 ;  /* 0x00000000120c72ca */ /* 0x000fe200000e0000 */
[----:B------:R-:W-:Y:S01]  /*1b470*/  UIADD3 UR26, UR18, -0x40, URZ ;  /* 0xffffffc0121a7890 */ /* 0x000fe2000fffe03f */
[----:B------:R-:W-:Y:S01]  /*1b480*/  R2UR UR27, R2 ;  /* 0x00000000021b72ca */ /* 0x000fe200000e0000 */
[----:B------:R-:W-:Y:S01]  /*1b490*/  UIADD3 UR24, UR16, 0x10100, URZ ;  /* 0x0001010010187890 */ /* 0x000fe2000fffe03f */
[----:B------:R-:W-:Y:S01]  /*1b4a0*/  ISETP.GT.AND P1, PT, R4, 0x1, PT ;  /* 0x000000010400780c */ /* 0x000fe20003f24270 */
[----:B------:R-:W-:Y:S01]  /*1b4b0*/  UIADD3 UR16, UR16, 0x18100, URZ ;  /* 0x0001810010107890 */ /* 0x000fe2000fffe03f */
[----:B------:R-:W-:Y:S01]  /*1b4c0*/  ISETP.NE.AND P0, PT, R11, 0x2, PT ;  /* 0x000000020b00780c */ /* 0x000fe20003f05270 */
[----:B------:R-:W-:Y:S01]  /*1b4d0*/  UMOV UR47, 0x30000 ;  /* 0x00030000002f7882 */ /* 0x000fe20000000000 */
[----:B------:R-:W-:Y:S01]  /*1b4e0*/  UMOV UR4, 0x0 ;  /* 0x0000000000047882 */ /* 0x000fe20000000000 */
[----:B------:R-:W-:Y:S01]  /*1b4f0*/  UMOV UR5, 0x10000000 ;  /* 0x1000000000057882 */ /* 0x000fe20000000000 */
[----:B------:R-:W-:Y:S01]  /*1b500*/  UMOV UR10, URZ ;  /* 0x0000003f000a7c82 */ /* 0x000fe20008000000 */
[----:B------:R-:W-:Y:S01]  /*1b510*/  UMOV UR9, UR33 ;  /* 0x0000002100097c82 */ /* 0x000fe20008000000 */
[----:B------:R-:W-:Y:S01]  /*1b520*/  UMOV UR13, UR36 ;  /* 0x00000024000d7c82 */ /* 0x000fe20008000000 */
[----:B------:R0:W-:Y:S01]  /*1b530*/  UTMALDG.3D.MULTICAST [UR32], [UR22], UR47, desc[UR4] ;  /* 0x00000420160073b4 */ /* 0x0001e2000801182f */
[----:B------:R-:W-:Y:S01]  /*1b540*/  UMOV UR25, UR33 ;  /* 0x0000002100197c82 */ /* 0x000fe20008000000 */
[----:B------:R-:W-:Y:S01]  /*1b550*/  UMOV UR28, UR36 ;  /* 0x00000024001c7c82 */ /* 0x000fe20008000000 */
[----:B------:R-:W-:Y:S01]  /*1b560*/  UMOV UR17, UR33 ;  /* 0x0000002100117c82 */ /* 0x000fe20008000000 */
[----:B------:R-:W-:Y:S01]  /*1b570*/  UMOV UR19, UR27 ;  /* 0x0000001b00137c82 */ /* 0x000fe20008000000 */
[----:B------:R-:W-:Y:S01]  /*1b580*/  UMOV UR20, UR36 ;  /* 0x0000002400147c82 */ /* 0x000fe20008000000 */
[----:B------:R-:W-:Y:S01]  /*1b590*/  SEL R8, RZ, 0x1, P0 ;  /* 0x00000001ff087807 */ /* 0x000fe20000000000 */
[----:B------:R-:W-:Y:S01]  /*1b5a0*/  VIADD R17, R17, 0x80 ;  /* 0x0000008011117836 */ /* 0x000fe20000000000 */
[----:B------:R0:W-:Y:S01]  /*1b5b0*/  UTMALDG.4D.MULTICAST [UR8], [UR30], UR47, desc[UR4] ;  /* 0x000004081e0073b4 */ /* 0x0001e2000801982f */
[----:B------:R-:W-:Y:S01]  /*1b5c0*/  IADD3 R18, R18, 0x1, RZ ;  /* 0x0000000112127810 */ /* 0x000fe20007ffe0ff */
[----:B------:R-:W-:Y:S01]  /*1b5d0*/  VIADD R16, R16, 0x40 ;  /* 0x0000004010107836 */ /* 0x000fe20000000000 */
[----:B------:R-:W-:-:S02]  /*1b5e0*/  LOP3.LUT R3, R3, R8, RZ, 0x3c, !PT ;  /* 0x0000000803037212 */ /* 0x000fc400078e3cff */
[----:B------:R-:W-:Y:S01]  /*1b5f0*/  SEL R11, R11, RZ, P0 ;  /* 0x000000ff0b0b7207 */ /* 0x000fe20000000000 */
[----:B------:R0:W-:Y:S01]  /*1b600*/  UTMALDG.3D [UR24], [UR14], desc[UR4] ;  /* 0x000004180e0075b4 */ /* 0x0001e20008011000 */
[----:B------:R0:W-:Y:S02]  /*1b610*/  UTMALDG.3D [UR16], [UR14], desc[UR4] ;  /* 0x000004100e0075b4 */ /* 0x0001e40008011000 */
[----:B0-----:R-:W-:Y:S05]  /*1b620*/  @P1 BRA `(.L_x_423) ;  /* 0xfffffff800ec1947 */ /* 0x001fea000383ffff */
.L_x_420:
[----:B------:R-:W-:Y:S05]  /*1b630*/  BSYNC B1 ;  /* 0x0000000000017941 */ /* 0x000fea0003800000 */
.L_x_419:
[----:B------:R-:W2:Y:S01]  /*1b640*/  LDL.LU R19, [R1+0x204] ;  /* 0x0002040001137983 */ /* 0x000ea20000300800 */
[----:B------:R-:W-:Y:S01]  /*1b650*/  LOP3.LUT P2, RZ, R9, 0xff, RZ, 0xc0, !PT ;  /* 0x000000ff09ff7812 */ /* 0x000fe2000784c0ff */
[----:B------:R-:W-:Y:S02]  /*1b660*/  ULDC.64 UR4, c[0x0][0x750] ;  /* 0x0001d40000047ab9 */ /* 0x000fe40000000a00 */
[----:B------:R-:W3:Y:S01]  /*1b670*/  LDL.LU R13, [R1+0x208] ;  /* 0x00020800010d7983 */ /* 0x000ee20000300800 */
[----:B------:R-:W-:Y:S01]  /*1b680*/  IADD3 R6, R7, R6, RZ ;  /* 0x0000000607067210 */ /* 0x000fe20007ffe0ff */
[----:B------:R-:W-:Y:S01]  /*1b690*/  BSSY B1, `(.L_x_424) ;  /* 0x000006f000017945 */ /* 0x000fe20003800000 */
[----:B------:R-:W-:Y:S01]  /*1b6a0*/  IMAD.MOV.U32 R5, RZ, RZ, -0x1 ;  /* 0xffffffffff057424 */ /* 0x000fe200078e00ff */
[----:B------:R-:W-:Y:S02]  /*1b6b0*/  MOV R10, 0xffffffff ;  /* 0xffffffff000a7802 */ /* 0x000fe40000000f00 */
[----:B------:R-:W-:-:S02]  /*1b6c0*/  SHF.R.U32.HI R2, RZ, 0x1, R6 ;  /* 0x00000001ff027819 */ /* 0x000fc40000011606 */
[----:B------:R-:W-:Y:S02]  /*1b6d0*/  ISETP.GT.U32.AND P0, PT, R6, 0x1, PT ;  /* 0x000000010600780c */ /* 0x000fe40003f04070 */
[----:B------:R-:W0:Y:S01]  /*1b6e0*/  @P2 S2R R3, SR_CgaCtaId ;  /* 0x0000000000032919 */ /* 0x000e220000008800 */
[----:B------:R-:W-:Y:S02]  /*1b6f0*/  LOP3.LUT R2, R2, 0x1, RZ, 0xc0, !PT ;  /* 0x0000000102027812 */ /* 0x000fe400078ec0ff */
[C---:B------:R-:W-:Y:S02]  /*1b700*/  ISETP.LT.U32.AND P0, PT, R7.reuse, 0x2, P0 ;  /* 0x000000020700780c */ /* 0x040fe40000701070 */
[----:B------:R-:W-:Y:S02]  /*1b710*/  ISETP.NE.U32.AND P1, PT, R2, 0x1, PT ;  /* 0x000000010200780c */ /* 0x000fe40003f25070 */
[----:B------:R-:W-:Y:S02]  /*1b720*/  @P2 MOV R2, 0x400 ;  /* 0x0000040000022802 */ /* 0x000fe40000000f00 */
[----:B------:R-:W-:-:S02]  /*1b730*/  ISETP.GT.U32.AND P1, PT, R7, 0x1, !P1 ;  /* 0x000000010700780c */ /* 0x000fc40004f24070 */
[----:B------:R-:W-:Y:S02]  /*1b740*/  LOP3.LUT R6, R6, 0x1, RZ, 0xc0, !PT ;  /* 0x0000000106067812 */ /* 0x000fe400078ec0ff */
[----:B------:R-:W-:Y:S02]  /*1b750*/  PRMT R9, RZ, 0x7610, R9 ;  /* 0x00007610ff097816 */ /* 0x000fe40000000009 */
[----:B0-----:R-:W-:Y:S02]  /*1b760*/  @P2 LEA R2, R3, R2, 0x18 ;  /* 0x0000000203022211 */ /* 0x001fe400078ec0ff */
[----:B------:R-:W-:Y:S02]  /*1b770*/  SEL R3, RZ, 0x1, !P0 ;  /* 0x00000001ff037807 */ /* 0x000fe40004000000 */
[----:B------:R0:W-:Y:S02]  /*1b780*/  @P2 SYNCS.ARRIVE.TRANS64.A1T0 RZ, [R2+URZ+0x38], RZ ;  /* 0x000038ff02ff29a7 */ /* 0x0001e4000810003f */
[----:B0-----:R-:W-:-:S04]  /*1b790*/  SEL R2, RZ, 0x1, !P1 ;  /* 0x00000001ff027807 */ /* 0x001fc80004800000 */
[--C-:B------:R-:W-:Y:S01]  /*1b7a0*/  LOP3.LUT R0, R2, R0, R3.reuse, 0x96, !PT ;  /* 0x0000000002007212 */ /* 0x100fe200078e9603 */
[----:B------:R-:W-:Y:S01]  /*1b7b0*/  IMAD.MOV.U32 R2, RZ, RZ, -0x1 ;  /* 0xffffffffff027424 */ /* 0x000fe200078e00ff */
[----:B------:R-:W-:Y:S02]  /*1b7c0*/  PRMT R3, RZ, 0x7610, R3 ;  /* 0x00007610ff037816 */ /* 0x000fe40000000003 */
[----:B---3--:R-:W-:-:S04]  /*1b7d0*/  IADD3 R13, P0, R13, UR42, RZ ;  /* 0x0000002a0d0d7c10 */ /* 0x008fc8000ff1e0ff */
[----:B--2---:R-:W-:Y:S01]  /*1b7e0*/  IADD3.X R19, R19, UR41, RZ, P0, !PT ;  /* 0x0000002913137c10 */ /* 0x004fe200087fe4ff */
[----:B------:R0:W-:Y:S01]  /*1b7f0*/  STL [R1+0x208], R13 ;  /* 0x0002080d01007387 */ /* 0x0001e20000100800 */
[----:B------:R-:W-:-:S03]  /*1b800*/  ISETP.GE.U32.AND P0, PT, R13, UR4, PT ;  /* 0x000000040d007c0c */ /* 0x000fc6000bf06070 */
[----:B------:R0:W-:Y:S01]  /*1b810*/  STL [R1+0x204], R19 ;  /* 0x0002041301007387 */ /* 0x0001e20000100800 */
[----:B------:R-:W-:-:S13]  /*1b820*/  ISETP.GE.U32.AND.EX P0, PT, R19, UR5, PT, P0 ;  /* 0x0000000513007c0c */ /* 0x000fda000bf06100 */
[----:B0-----:R-:W-:Y:S05]  /*1b830*/  @P0 BRA `(.L_x_425) ;  /* 0x0000000400500947 */ /* 0x001fea0003800000 */
[----:B------:R-:W0:Y:S01]  /*1b840*/  S2R R8, SR_CTAID.X ;  /* 0x0000000000087919 */ /* 0x000e220000002500 */
[----:B------:R-:W-:Y:S01]  /*1b850*/  ULDC UR4, c[0x0][0x150] ;  /* 0x0000540000047ab9 */ /* 0x000fe20000000800 */
[----:B------:R-:W1:Y:S01]  /*1b860*/  LDC R3, c[0x0][0x144] ;  /* 0x00005100ff037b82 */ /* 0x000e620000000800 */
[----:B------:R-:W-:Y:S01]  /*1b870*/  ULDC UR9, c[0x0][0x730] ;  /* 0x0001cc0000097ab9 */ /* 0x000fe20000000800 */
[----:B------:R-:W2:Y:S06]  /*1b880*/  S2R R5, SR_CTAID.Y ;  /* 0x0000000000057919 */ /* 0x000eac0000002600 */
[----:B------:R-:W3:Y:S01]  /*1b890*/  LDC R12, c[0x0][0x148] ;  /* 0x00005200ff0c7b82 */ /* 0x000ee20000000800 */
[----:B0-----:R-:W-:-:S02]  /*1b8a0*/  I2FP.F32.U32 R2, R8 ;  /* 0x0000000800027245 */ /* 0x001fc40000201000 */
[----:B--2---:R-:W-:-:S03]  /*1b8b0*/  I2FP.F32.U32 R4, R5 ;  /* 0x0000000500047245 */ /* 0x004fc60000201000 */
[----:B------:R-:W-:Y:S01]  /*1b8c0*/  FMUL R2, R2, UR4 ;  /* 0x0000000402027c20 */ /* 0x000fe20008400000 */
[----:B------:R-:W-:Y:S02]  /*1b8d0*/  ULDC UR4, c[0x0][0x154] ;  /* 0x0000550000047ab9 */ /* 0x000fe40000000800 */
[----:B------:R-:W-:Y:S01]  /*1b8e0*/  FMUL R10, R4, UR4 ;  /* 0x00000004040a7c20 */ /* 0x000fe20008400000 */
[----:B------:R-:W-:Y:S02]  /*1b8f0*/  ULDC.64 UR4, c[0x0][0x728] ;  /* 0x0001ca0000047ab9 */ /* 0x000fe40000000a00 */
[----:B------:R-:W0:Y:S01]  /*1b900*/  F2I.U32.TRUNC.NTZ R2, R2 ;  /* 0x0000000200027305 */ /* 0x000e22000020f000 */
[----:B------:R-:W-:-:S04]  /*1b910*/  ISETP.NE.U32.AND P0, PT, RZ, UR4, PT ;  /* 0x00000004ff007c0c */ /* 0x000fc8000bf05070 */
[----:B------:R-:W-:-:S03]  /*1b920*/  ISETP.NE.AND.EX P0, PT, RZ, UR5, PT, P0 ;  /* 0x00000005ff007c0c */ /* 0x000fc6000bf05300 */
[----:B------:R-:W2:Y:S01]  /*1b930*/  F2I.U32.TRUNC.NTZ R10, R10 ;  /* 0x0000000a000a7305 */ /* 0x000ea2000020f000 */
[----:B0-----:R-:W-:Y:S01]  /*1b940*/  IMAD.MOV R4, RZ, RZ, -R2 ;  /* 0x000000ffff047224 */ /* 0x001fe200078e0a02 */
[----:B------:R-:W-:-:S03]  /*1b950*/  MOV R2, R13 ;  /* 0x0000000d00027202 */ /* 0x000fc60000000f00 */
[----:B-1----:R-:W-:Y:S02]  /*1b960*/  IMAD R8, R3, R4, R8 ;  /* 0x0000000403087224 */ /* 0x002fe400078e0208 */
[----:B--2---:R-:W-:-:S04]  /*1b970*/  IMAD.MOV R3, RZ, RZ, -R10 ;  /* 0x000000ffff037224 */ /* 0x004fc800078e0a0a */
[----:B---3--:R-:W-:Y:S02]  /*1b980*/  @P3 IMAD R8, R12, R3, R5 ;  /* 0x000000030c083224 */ /* 0x008fe400078e0205 */
[----:B------:R-:W-:Y:S01]  /*1b990*/  IMAD.MOV.U32 R3, RZ, RZ, R19 ;  /* 0x000000ffff037224 */ /* 0x000fe200078e0013 */
[----:B------:R-:W-:Y:S06]  /*1b9a0*/  @!P0 BRA `(.L_x_426) ;  /* 0x0000000000288947 */ /* 0x000fec0003800000 */
[----:B------:R-:W-:Y:S02]  /*1b9b0*/  ULDC UR8, c[0x0][0x734] ;  /* 0x0001cd0000087ab9 */ /* 0x000fe40000000800 */
[----:B------:R-:W-:-:S05]  /*1b9c0*/  IADD3 R3, P0, R13, UR8, RZ ;  /* 0x000000080d037c10 */ /* 0x000fca000ff1e0ff */
[----:B------:R-:W-:-:S04]  /*1b9d0*/  IMAD.X R11, RZ, RZ, R19, P0 ;  /* 0x000000ffff0b7224 */ /* 0x000fc800000e0613 */
[----:B------:R-:W-:-:S04]  /*1b9e0*/  IMAD.WIDE.U32 R4, R11, UR4, RZ ;  /* 0x000000040b047c25 */ /* 0x000fc8000f8e00ff */
[----:B------:R-:W-:-:S04]  /*1b9f0*/  IMAD.WIDE.U32 R4, P0, R3, UR5, R4 ;  /* 0x0000000503047c25 */ /* 0x000fc8000f800004 */
[----:B------:R-:W-:-:S04]  /*1ba00*/  IMAD.WIDE.U32 R2, R3, UR4, RZ ;  /* 0x0000000403027c25 */ /* 0x000fc8000f8e00ff */
[----:B------:R-:W-:Y:S01]  /*1ba10*/  IMAD.MOV.U32 R2, RZ, RZ, R5 ;  /* 0x000000ffff027224 */ /* 0x000fe200078e0005 */
[----:B------:R-:W-:Y:S02]  /*1ba20*/  IADD3 RZ, P1, R3, R4, RZ ;  /* 0x0000000403ff7210 */ /* 0x000fe40007f3e0ff */
[----:B------:R-:W-:-:S03]  /*1ba30*/  IADD3.X R3, RZ, RZ, RZ, P0, !PT ;  /* 0x000000ffff037210 */ /* 0x000fc600007fe4ff */
[----:B------:R-:W-:-:S08]  /*1ba40*/  IMAD.WIDE.U32.X R2, R11, UR5, R2, P1 ;  /* 0x000000050b027c25 */ /* 0x000fd000088e0402 */
.L_x_426:
[--C-:B------:R-:W-:Y:S01]  /*1ba50*/  SHF.R.U64 R10, R2, UR9, R3.reuse ;  /* 0x00000009020a7c19 */ /* 0x100fe20008001203 */
[----:B------:R-:W-:Y:S01]  /*1ba60*/  ULDC.64 UR4, c[0x0][0x720] ;  /* 0x0001c80000047ab9 */ /* 0x000fe20000000a00 */
[----:B------:R-:W-:Y:S01]  /*1ba70*/  SHF.R.U32.HI R2, RZ, UR9, R3 ;  /* 0x00000009ff027c19 */ /* 0x000fe20008011603 */
[----:B------:R-:W-:Y:S01]  /*1ba80*/  IMAD.MOV.U32 R3, RZ, RZ, R19 ;  /* 0x000000ffff037224 */ /* 0x000fe200078e0013 */
[----:B------:R-:W-:Y:S01]  /*1ba90*/  IADD3 R11, P0, RZ, -R10, RZ ;  /* 0x8000000aff0b7210 */ /* 0x000fe20007f1e0ff */
[----:B------:R-:W-:-:S04]  /*1baa0*/  ULDC.64 UR8, c[0x0][0x740] ;  /* 0x0001d00000087ab9 */ /* 0x000fc80000000a00 */
[----:B------:R-:W-:Y:S01]  /*1bab0*/  IMAD.X R2, RZ, RZ, ~R2, P0 ;  /* 0x000000ffff027224 */ /* 0x000fe200000e0e02 */
[----:B------:R-:W-:-:S03]  /*1bac0*/  ISETP.NE.U32.AND P0, PT, RZ, UR8, PT ;  /* 0x00000008ff007c0c */ /* 0x000fc6000bf05070 */
[----:B------:R-:W-:Y:S01]  /*1bad0*/  IMAD R2, R2, UR4, RZ ;  /* 0x0000000402027c24 */ /* 0x000fe2000f8e02ff */
[----:B------:R-:W-:-:S03]  /*1bae0*/  ISETP.NE.AND.EX P0, PT, RZ, UR9, PT, P0 ;  /* 0x00000009ff007c0c */ /* 0x000fc6000bf05300 */
[----:B------:R-:W-:Y:S01]  /*1baf0*/  IMAD R5, R11, UR5, R2 ;  /* 0x000000050b057c24 */ /* 0x000fe2000f8e0202 */
[----:B------:R-:W-:-:S05]  /*1bb00*/  MOV R2, R13 ;  /* 0x0000000d00027202 */ /* 0x000fca0000000f00 */
[----:B------:R-:W-:Y:S01]  /*1bb10*/  IMAD.WIDE.U32 R2, R11, UR4, R2 ;  /* 0x000000040b027c25 */ /* 0x000fe2000f8e0002 */
[----:B------:R-:W-:-:S03]  /*1bb20*/  ULDC UR4, c[0x0][0x718] ;  /* 0x0001c60000047ab9 */ /* 0x000fc60000000800 */
[----:B------:R-:W-:-:S05]  /*1bb30*/  IMAD.IADD R3, R3, 0x1, R5 ;  /* 0x0000000103037824 */ /* 0x000fca00078e0205 */
[--C-:B------:R-:W-:Y:S02]  /*1bb40*/  SHF.R.U64 R11, R2, UR4, R3.reuse ;  /* 0x00000004020b7c19 */ /* 0x100fe40008001203 */
[----:B------:R-:W-:Y:S01]  /*1bb50*/  SHF.R.U32.HI R2, RZ, UR4, R3 ;  /* 0x00000004ff027c19 */ /* 0x000fe20008011603 */
[----:B------:R-:W-:-:S03]  /*1bb60*/  ULDC UR4, c[0x0][0x708] ;  /* 0x0001c20000047ab9 */ /* 0x000fc60000000800 */
[--C-:B------:R-:W-:Y:S02]  /*1bb70*/  SHF.R.U32.HI R3, RZ, UR4, R2.reuse ;  /* 0x00000004ff037c19 */ /* 0x100fe40008011602 */
[----:B------:R-:W-:Y:S01]  /*1bb80*/  SHF.R.U64 R12, R11, UR4, R2 ;  /* 0x000000040b0c7c19 */ /* 0x000fe20008001202 */
[----:B------:R-:W-:Y:S02]  /*1bb90*/  ULDC UR4, c[0x0][0x758] ;  /* 0x0001d60000047ab9 */ /* 0x000fe40000000800 */
[--C-:B------:R-:W-:Y:S02]  /*1bba0*/  SHF.R.U32.HI R14, RZ, UR4, R3.reuse ;  /* 0x00000004ff0e7c19 */ /* 0x100fe40008011603 */
[----:B------:R-:W-:-:S03]  /*1bbb0*/  SHF.R.U64 R13, R12, UR4, R3 ;  /* 0x000000040c0d7c19 */ /* 0x000fc60008001203 */
[----:B------:R-:W-:Y:S01]  /*1bbc0*/  IMAD.MOV.U32 R3, RZ, RZ, R14 ;  /* 0x000000ffff037224 */ /* 0x000fe200078e000e */
[----:B------:R-:W-:Y:S01]  /*1bbd0*/  MOV R2, R13 ;  /* 0x0000000d00027202 */ /* 0x000fe20000000f00 */
        /* <DEDUP_REMOVED lines=11> */
.L_x_427:
[----:B------:R-:W-:Y:S01]  /*1bc90*/  ULDC UR4, c[0x0][0x748] ;  /* 0x0001d20000047ab9 */ /* 0x000fe20000000800 */
[----:B------:R-:W-:Y:S02]  /*1bca0*/  LOP3.LUT R12, R12, UR40, RZ, 0xc0, !PT ;  /* 0x000000280c0c7c12 */ /* 0x000fe4000f8ec0ff */
[----:B------:R-:W-:Y:S01]  /*1bcb0*/  SHF.R.U64 R3, R2, UR4, R3 ;  /* 0x0000000402037c19 */ /* 0x000fe20008001203 */
[----:B------:R-:W-:-:S04]  /*1bcc0*/  ULDC UR4, c[0x0][0x738] ;  /* 0x0001ce0000047ab9 */ /* 0x000fc80000000800 */
[----:B------:R-:W-:Y:S02]  /*1bcd0*/  IMAD.MOV R2, RZ, RZ, -R3 ;  /* 0x000000ffff027224 */ /* 0x000fe400078e0a03 */
[----:B------:R-:W-:Y:S01]  /*1bce0*/  IMAD R5, R3, UR21, R12 ;  /* 0x0000001503057c24 */ /* 0x000fe2000f8e020c */
[----:B------:R-:W-:Y:S01]  /*1bcf0*/  MOV R3, 0x1 ;  /* 0x0000000100037802 */ /* 0x000fe20000000f00 */
[----:B------:R-:W-:Y:S01]  /*1bd00*/  IMAD R13, R2, UR4, R13 ;  /* 0x00000004020d7c24 */ /* 0x000fe2000f8e020d */
[----:B------:R-:W-:Y:S01]  /*1bd10*/  ULDC UR4, c[0x0][0x710] ;  /* 0x0001c40000047ab9 */ /* 0x000fe20000000800 */
[----:B------:R-:W-:Y:S01]  /*1bd20*/  LOP3.LUT R2, R11, UR7, RZ, 0xc0, !PT ;  /* 0x000000070b027c12 */ /* 0x000fe2000f8ec0ff */
[----:B------:R-:W-:Y:S01]  /*1bd30*/  IMAD R8, R5, UR4, R8 ;  /* 0x0000000405087c24 */ /* 0x000fe2000f8e0208 */
[----:B------:R-:W-:-:S03]  /*1bd40*/  ULDC UR4, c[0x0][0x700] ;  /* 0x0001c00000047ab9 */ /* 0x000fc60000000800 */
[----:B------:R-:W-:-:S05]  /*1bd50*/  IMAD R13, R13, UR4, R2 ;  /* 0x000000040d0d7c24 */ /* 0x000fca000f8e0202 */
[----:B------:R-:W-:Y:S02]  /*1bd60*/  SEL R2, R13, R8, !P3 ;  /* 0x000000080d027207 */ /* 0x000fe40005800000 */
[----:B------:R-:W-:-:S07]  /*1bd70*/  SEL R5, R8, R13, !P3 ;  /* 0x0000000d08057207 */ /* 0x000fce0005800000 */
.L_x_425:
[----:B------:R-:W-:Y:S05]  /*1bd80*/  BSYNC B1 ;  /* 0x0000000000017941 */ /* 0x000fea0003800000 */
.L_x_424:
[----:B------:R-:W-:-:S13]  /*1bd90*/  LOP3.LUT P0, RZ, R3, 0xff, RZ, 0xc0, !PT ;  /* 0x000000ff03ff7812 */ /* 0x000fda000780c0ff */
[----:B------:R-:W-:Y:S05]  /*1bda0*/  @P0 BRA `(.L_x_428) ;  /* 0xfffffff000cc0947 */ /* 0x000fea000383ffff */
[----:B------:R-:W-:Y:S05]  /*1bdb0*/  BSYNC B0 ;  /* 0x0000000000007941 */ /* 0x000fea0003800000 */
.L_x_417:
[----:B------:R-:W-:-:S03]  /*1bdc0*/  UMOV UR4, 0xffffffff ;  /* 0xffffffff00047882 */ /* 0x000fc60000000000 */
[----:B------:R-:W-:Y:S05]  /*1bdd0*/  BRA.DIV UR4, `(.L_x_429) ;  /* 0x0000000204c07947 */ /* 0x000fea000b800000 */
[----:B------:R-:W-:-:S13]  /*1bde0*/  ELECT P0, URZ, PT ;  /* 0x00000000003f782f */ /* 0x000fda0003800000 */
.L_x_441:
[----:B------:R-:W-:Y:S04]  /*1bdf0*/  BSSY B0, `(.L_x_430) ;  /* 0x000001a000007945 */ /* 0x000fe80003800000 */
[----:B------:R-:W-:Y:S05]  /*1be00*/  @!P0 BRA `(.L_x_431) ;  /* 0x0000000000608947 */ /* 0x000fea0003800000 */
[----:B------:R-:W-:-:S04]  /*1be10*/  ULOP3.LUT UR4, UR6, 0x2, URZ, 0xfc, !UPT ;  /* 0x0000000206047892 */ /* 0x000fc8000f8efc3f */
[----:B------:R-:W-:-:S06]  /*1be20*/  UISETP.NE.AND UP0, UPT, UR4, 0x3, UPT ;  /* 0x000000030400788c */ /* 0x000fcc000bf05270 */
[----:B------:R-:W-:-:S13]  /*1be30*/  PLOP3.LUT P0, PT, PT, PT, UP0, 0x80, 0x0 ;  /* 0x000000000000781c */ /* 0x000fda0003f0f008 */
[----:B------:R-:W-:Y:S05]  /*1be40*/  @!P0 BRA `(.L_x_432) ;  /* 0x0000000000048947 */ /* 0x000fea0003800000 */
[----:B------:R-:W-:Y:S01]  /*1be50*/  BPT.TRAP 0x1 ;  /* 0x000000040000795c */ /* 0x000fe20000300000 */
.L_x_432:
[----:B------:R-:W0:Y:S01]  /*1be60*/  S2R R3, SR_CgaCtaId ;  /* 0x0000000000037919 */ /* 0x000e220000008800 */
[----:B------:R-:W-:-:S04]  /*1be70*/  MOV R2, 0x400 ;  /* 0x0000040000027802 */ /* 0x000fc80000000f00 */
[----:B0-----:R-:W-:Y:S02]  /*1be80*/  LEA R3, R3, R2, 0x18 ;  /* 0x0000000203037211 */ /* 0x001fe400078ec0ff */
[----:B------:R-:W-:-:S03]  /*1be90*/  SHF.L.U32 R2, R0, 0x1f, RZ ;  /* 0x0000001f00027819 */ /* 0x000fc600000006ff */
[----:B------:R-:W-:-:S04]  /*1bea0*/  VIADD R3, R3, 0x10 ;  /* 0x0000001003037836 */ /* 0x000fc80000000000 */
[----:B------:R-:W-:-:S04]  /*1beb0*/  IMAD R5, R6, 0x8, R3 ;  /* 0x0000000806057824 */ /* 0x000fc800078e0203 */
[----:B------:R-:W0:Y:S02]  /*1bec0*/  SYNCS.PHASECHK.TRANS64.TRYWAIT P0, [R5+URZ], R2 ;  /* 0x00000002050075a7 */ /* 0x000e24000800017f */
[----:B0-----:R-:W-:Y:S05]  /*1bed0*/  @!P0 BRA `(.L_x_433) ;  /* 0x0000000000a08947 */ /* 0x001fea0003800000 */
.L_x_442:
[----:B------:R-:W-:-:S04]  /*1bee0*/  IADD3 R6, R6, 0x1, RZ ;  /* 0x0000000106067810 */ /* 0x000fc80007ffe0ff */
[----:B------:R-:W-:-:S04]  /*1bef0*/  ISETP.NE.AND P0, PT, R6, 0x2, PT ;  /* 0x000000020600780c */ /* 0x000fc80003f05270 */
[----:B0-----:R-:W-:Y:S02]  /*1bf00*/  SEL R5, RZ, 0x1, P0 ;  /* 0x00000001ff057807 */ /* 0x001fe40000000000 */
[----:B------:R-:W-:Y:S02]  /*1bf10*/  SEL R6, R6, RZ, P0 ;  /* 0x000000ff06067207 */ /* 0x000fe40000000000 */
[----:B------:R-:W-:-:S03]  /*1bf20*/  LOP3.LUT R0, R0, R5, RZ, 0x3c, !PT ;  /* 0x0000000500007212 */ /* 0x000fc600078e3cff */
[----:B------:R-:W-:Y:S01]  /*1bf30*/  IMAD R3, R6, 0x8, R3 ;  /* 0x0000000806037824 */ /* 0x000fe200078e0203 */
[----:B------:R-:W-:-:S07]  /*1bf40*/  SHF.L.U32 R0, R0, 0x1f, RZ ;  /* 0x0000001f00007819 */ /* 0x000fce00000006ff */
.L_x_434:
[----:B0-----:R0:W1:Y:S02]  /*1bf50*/  SYNCS.PHASECHK.TRANS64.TRYWAIT P0, [R3+URZ], R0 ;  /* 0x00000000030075a7 */ /* 0x001064000800017f */
[----:B-1----:R-:W-:Y:S05]  /*1bf60*/  @!P0 NANOSLEEP.SYNCS 0x989680 ;  /* 0x009896800000895d */ /* 0x002fea0003900000 */
[----:B------:R-:W1:Y:S02]  /*1bf70*/  @!P0 SYNCS.PHASECHK.TRANS64 P0, [R3+URZ], R0 ;  /* 0x00000000030085a7 */ /* 0x000e64000800007f */
[----:B-1----:R-:W-:Y:S05]  /*1bf80*/  @!P0 BRA `(.L_x_434) ;  /* 0xfffffffc00f08947 */ /* 0x002fea000383ffff */
.L_x_431:
[----:B------:R-:W-:Y:S05]  /*1bf90*/  BSYNC B0 ;  /* 0x0000000000007941 */ /* 0x000fea0003800000 */
.L_x_430:
[----:B------:R-:W-:Y:S05]  /*1bfa0*/  EXIT ;  /* 0x000000000000794d */ /* 0x000fea0003800000 */
.L_x_21:
[----:B---3--:R-:W-:-:S04]  /*1bfb0*/  IMAD.U32 R3, RZ, RZ, UR8 ;  /* 0x00000008ff037e24 */ /* 0x008fc8000f8e00ff */
[----:B------:R3:W4:Y:S03]  /*1bfc0*/  SYNCS.PHASECHK.TRANS64.TRYWAIT P1, [R3+URZ], R0 ;  /* 0x00000000030075a7 */ /* 0x000726000802017f */
[----:B----4-:R-:W-:Y:S05]  /*1bfd0*/  @!P1 NANOSLEEP.SYNCS 0x989680 ;  /* 0x009896800000995d */ /* 0x010fea0003900000 */
[----:B------:R-:W4:Y:S02]  /*1bfe0*/  @!P1 SYNCS.PHASECHK.TRANS64 P1, [R3+URZ], R0 ;  /* 0x00000000030095a7 */ /* 0x000f24000802007f */
[----:B----4-:R-:W-:Y:S05]  /*1bff0*/  @!P1 BRA `(.L_x_21) ;  /* 0xfffffffc00ec9947 */ /* 0x010fea000383ffff */
[----:B------:R-:W-:Y:S05]  /*1c000*/  BRA `(.L_x_20) ;  /* 0xfffffe60005c7947 */ /* 0x000fea000383ffff */
.L_x_418:
[----:B------:R-:W-:Y:S01]  /*1c010*/  BSSY B1, `(.L_x_435) ;  /* 0x0000006000017945 */ /* 0x000fe20003800000 */
[----:B------:R-:W-:-:S07]  /*1c020*/  MOV R3, 0xffffffff ;  /* 0xffffffff00037802 */ /* 0x000fce0000000f00 */
[----:B------:R-:W-:Y:S05]  /*1c030*/  WARPSYNC.COLLECTIVE R3, `(.L_x_436) ;  /* 0x00000000030c7348 */ /* 0x000fea0003c00000 */
[----:B------:R-:W-:Y:S02]  /*1c040*/  ELECT P0, UR62, PT ;  /* 0x00000000003e782f */ /* 0x000fe40003800000 */
[----:B------:R-:W-:Y:S01]  /*1c050*/  MOV R3, UR62 ;  /* 0x0000003e00037c02 */ /* 0x000fe20008000f00 */
[----:B------:R-:W-:Y:S10]  /*1c060*/  ENDCOLLECTIVE ;  /* 0x000000000000791b */ /* 0x000ff40003800000 */
.L_x_436:
[----:B------:R-:W-:Y:S05]  /*1c070*/  BSYNC B1 ;  /* 0x0000000000017941 */ /* 0x000fea0003800000 */
.L_x_435:
[----:B------:R-:W-:Y:S05]  /*1c080*/  BRA `(.L_x_437) ;  /* 0xfffffff000207947 */ /* 0x000fea000383ffff */
.L_x_421:
[----:B0-----:R0:W1:Y:S02]  /*1c090*/  SYNCS.PHASECHK.TRANS64.TRYWAIT P0, [R12+URZ+0x10], R13 ;  /* 0x0000100d0c0075a7 */ /* 0x001064000800017f */
[----:B-1----:R-:W-:Y:S05]  /*1c0a0*/  @!P0 NANOSLEEP.SYNCS 0x989680 ;  /* 0x009896800000895d */ /* 0x002fea0003900000 */
[----:B------:R-:W1:Y:S02]  /*1c0b0*/  @!P0 SYNCS.PHASECHK.TRANS64 P0, [R12+URZ+0x10], R13 ;  /* 0x0000100d0c0085a7 */ /* 0x000e64000800007f */
[----:B-1----:R-:W-:Y:S05]  /*1c0c0*/  @!P0 BRA `(.L_x_421) ;  /* 0xfffffffc00f08947 */ /* 0x002fea000383ffff */
[----:B------:R-:W-:Y:S05]  /*1c0d0*/  BRA `(.L_x_438) ;  /* 0xfffffff0005c7947 */ /* 0x000fea000383ffff */
.L_x_429:
[----:B------:R-:W-:Y:S01]  /*1c0e0*/  BSSY B0, `(.L_x_439) ;  /* 0x0000006000007945 */ /* 0x000fe20003800000 */
[----:B------:R-:W-:-:S07]  /*1c0f0*/  IMAD.MOV.U32 R3, RZ, RZ, -0x1 ;  /* 0xffffffffff037424 */ /* 0x000fce00078e00ff */
[----:B------:R-:W-:Y:S05]  /*1c100*/  WARPSYNC.COLLECTIVE R3, `(.L_x_440) ;  /* 0x00000000030c7348 */ /* 0x000fea0003c00000 */
[----:B------:R-:W-:Y:S02]  /*1c110*/  ELECT P0, UR62, PT ;  /* 0x00000000003e782f */ /* 0x000fe40003800000 */
[----:B------:R-:W-:Y:S01]  /*1c120*/  MOV R3, UR62 ;  /* 0x0000003e00037c02 */ /* 0x000fe20008000f00 */
[----:B------:R-:W-:Y:S10]  /*1c130*/  ENDCOLLECTIVE ;  /* 0x000000000000791b */ /* 0x000ff40003800000 */
.L_x_440:
[----:B------:R-:W-:Y:S05]  /*1c140*/  BSYNC B0 ;  /* 0x0000000000007941 */ /* 0x000fea0003800000 */
.L_x_439:
[----:B------:R-:W-:Y:S05]  /*1c150*/  BRA `(.L_x_441) ;  /* 0xfffffffc00247947 */ /* 0x000fea000383ffff */
.L_x_433:
[----:B0-----:R0:W1:Y:S02]  /*1c160*/  SYNCS.PHASECHK.TRANS64.TRYWAIT P0, [R5+URZ], R2 ;  /* 0x00000002050075a7 */ /* 0x001064000800017f */
[----:B-1----:R-:W-:Y:S05]  /*1c170*/  @!P0 NANOSLEEP.SYNCS 0x989680 ;  /* 0x009896800000895d */ /* 0x002fea0003900000 */
[----:B------:R-:W1:Y:S02]  /*1c180*/  @!P0 SYNCS.PHASECHK.TRANS64 P0, [R5+URZ], R2 ;  /* 0x00000002050085a7 */ /* 0x000e64000800007f */
[----:B-1----:R-:W-:Y:S05]  /*1c190*/  @!P0 BRA `(.L_x_433) ;  /* 0xfffffffc00f08947 */ /* 0x002fea000383ffff */
[----:B------:R-:W-:Y:S05]  /*1c1a0*/  BRA `(.L_x_442) ;  /* 0xfffffffc004c7947 */ /* 0x000fea000383ffff */
.L_x_443:
[----:B------:R-:W-:-:S00]  /*1c1b0*/  BRA `(.L_x_443) ;  /* 0xfffffffc00fc7947 */ /* 0x000fc0000383ffff */
[----:B------:R-:W-:-:S00]  /*1c1c0*/  NOP ;  /* 0x0000000000007918 */ /* 0x000fc00000000000 */
        /* <DEDUP_REMOVED lines=11> */
.L_x_444:


//--------------------- .nv.shared._ZN7cutlass13device_kernelINS_4gemm6kernel13GemmUniversalIN4cute5tupleIJiiiiEEENS1_10collective13CollectiveMmaINS1_40MainloopSm90TmaGmmaWarpSpecializedSparseILi2ENS5_IJNS4_1CILi1EEENSA_ILi2EEESB_EEENS1_35KernelTmaWarpSpecializedCooperativeEEENS5_IJNSA_ILi256EEESG_NSA_ILi128EEEEEENS_6half_tENS5_IJNS4_6LayoutINS5_IJiNS5_IJSC_iEEEiEEENS5_IJlNS5_IJSB_SC_EEElEEEEENSK_INS5_IJNS5_IJNS5_IJNSA_ILi8EEESC_NSA_ILi4EEEEEEiEEENS5_IJNS5_IJNSA_ILi16EEESC_SR_EEEiEEEiEEENS5_IJNS5_IJNS5_IJSH_SU_NSA_ILi2048EEEEEENSA_ILi8192EEEEEENS5_IJNS5_IJSB_NSA_ILi1024EEENSA_ILi32EEEEEElEEElEEEEEEEESJ_NS5_IJlSB_lEEENS4_8TiledMMAINS4_8MMA_AtomIJNS4_4SM904GMMA6SPARSE27GMMA_64x256x32_F32F16F16_SSILNS1D_5MajorE0ELS1G_0ELNS1D_7ScaleInE1ELS1H_1ELNS1D_9SparseSelE0EEEEEENSK_INS5_IJSC_SB_SB_EEENS5_IJSB_NSA_ILi0EEES1M_EEEEENS5_IJNS4_10UnderscoreES1P_S1P_EEEEENS4_23SM90_TMA_LOAD_MULTICASTENS4_14ComposedLayoutINS4_7SwizzleILi3ELi4ELi3EEENS4_25smem_sparse_ptr_flag_bitsILi2ELi16EEENSK_INS5_IJNS5_IJSB_SQ_EEENS5_IJSC_NSA_ILi64EEEEEEEEENS5_IJNS5_IJS1M_SH_EEESN_EEEEEEEvNS4_8identityENS4_13SM90_TMA_LOADENS1T_IS1V_NS4_18smem_ptr_flag_bitsILi16EEENSK_INS5_IJSQ_S1Z_EEENS5_IJS1Z_SB_EEEEEEEvS26_EENS_8epilogue10collective6detail29Sm90TmaWarpSpecializedAdapterINS2G_15DefaultEpilogueIfNS5_IJSB_llEEES2K_NS2F_6thread17LinearCombinationIfLi1EffLNS2L_9ScaleType4KindE0ELNS_15FloatRoundStyleE2EfEENS1_15EpilogueDefaultEEEEEvvEEEEvNT_6ParamsE --------------------------
	.section	.nv.shared._ZN7cutlass13device_kernelINS_4gemm6kernel13GemmUniversalIN4cute5tupleIJiiiiEEENS1_10collective13CollectiveMmaINS1_40MainloopSm90TmaGmmaWarpSpecializedSparseILi2ENS5_IJNS4_1CILi1EEENSA_ILi2EEESB_EEENS1_35KernelTmaWarpSpecializedCooperativeEEENS5_IJNSA_ILi256EEESG_NSA_ILi128EEEEEENS_6half_tENS5_IJNS4_6LayoutINS5_IJiNS5_IJSC_iEEEiEEENS5_IJlNS5_IJSB_SC_EEElEEEEENSK_INS5_IJNS5_IJNS5_IJNSA_ILi8EEESC_NSA_ILi4EEEEEEiEEENS5_IJNS5_IJNSA_ILi16EEESC_SR_EEEiEEEiEEENS5_IJNS5_IJNS5_IJSH_SU_NSA_ILi2048EEEEEENSA_ILi8192EEEEEENS5_IJNS5_IJSB_NSA_ILi1024EEENSA_ILi32EEEEEElEEElEEEEEEEESJ_NS5_IJlSB_lEEENS4_8TiledMMAINS4_8MMA_AtomIJNS4_4SM904GMMA6SPARSE27GMMA_64x256x32_F32F16F16_SSILNS1D_5MajorE0ELS1G_0ELNS1D_7ScaleInE1ELS1H_1ELNS1D_9SparseSelE0EEEEEENSK_INS5_IJSC_SB_SB_EEENS5_IJSB_NSA_ILi0EEES1M_EEEEENS5_IJNS4_10UnderscoreES1P_S1P_EEEEENS4_23SM90_TMA_LOAD_MULTICASTENS4_14ComposedLayoutINS4_7SwizzleILi3ELi4ELi3EEENS4_25smem_sparse_ptr_flag_bitsILi2ELi16EEENSK_INS5_IJNS5_IJSB_SQ_EEENS5_IJSC_NSA_ILi64EEEEEEEEENS5_IJNS5_IJS1M_SH_EEESN_EEEEEEEvNS4_8identityENS4_13SM90_TMA_LOADENS1T_IS1V_NS4_18smem_ptr_flag_bitsILi16EEENSK_INS5_IJSQ_S1Z_EEENS5_IJS1Z_SB_EEEEEEEvS26_EENS_8epilogue10collective6detail29Sm90TmaWarpSpecializedAdapterINS2G_15DefaultEpilogueIfNS5_IJSB_llEEES2K_NS2F_6thread17LinearCombinationIfLi1EffLNS2L_9ScaleType4KindE0ELNS_15FloatRoundStyleE2EfEENS1_15EpilogueDefaultEEEEEvvEEEEvNT_6ParamsE,"aw",@nobits
	.sectionflags	@""
	.align	16
	.zero		1024


//--------------------- .nv.shared.reserved.0     --------------------------
	.section	.nv.shared.reserved.0,"aw",@nobits
	.weak		__nv_reservedSMEM_offset_0_alias
	.size		__nv_reservedSMEM_offset_0_alias, 0, 0
	.other		__nv_reservedSMEM_offset_0_alias,@"STO_CUDA_RESERVED_SHARED STV_DEFAULT"
__nv_reservedSMEM_offset_0_alias:
	.zero		0


//--------------------- .nv.global                --------------------------
	.section	.nv.global,"aw",@nobits
.nv.global:
	.type		_ZN39_INTERNAL_da9b74a8_4_k_cu_056334ac_27174cute1_E,@object
	.size		_ZN39_INTERNAL_da9b74a8_4_k_cu_056334ac_27174cute1_E,(_ZN39_INTERNAL_da9b74a8_4_k_cu_056334ac_27174cuda3std3__45__cpo6cbeginE - _ZN39_INTERNAL_da9b74a8_4_k_cu_056334ac_27174cute1_E)
_ZN39_INTERNAL_da9b74a8_4_k_cu_056334ac_27174cute1_E:
	.zero		1
	.type		_ZN39_INTERNAL_da9b74a8_4_k_cu_056334ac_27174cuda3std3__45__cpo6cbeginE,@object
	.size		_ZN39_INTERNAL_da9b74a8_4_k_cu_056334ac_27174cuda3std3__45__cpo6cbeginE,(_ZN39_INTERNAL_da9b74a8_4_k_cu_056334ac_27174cuda3std3__48in_placeE - _ZN39_INTERNAL_da9b74a8_4_k_cu_056334ac_27174cuda3std3__45__cpo6cbeginE)
_ZN39_INTERNAL_da9b74a8_4_k_cu_056334ac_27174cuda3std3__45__cpo6cbeginE:
	.zero		1
	.type		_ZN39_INTERNAL_da9b74a8_4_k_cu_056334ac_27174cuda3std3__48in_placeE,@object
	.size		_ZN39_INTERNAL_da9b74a8_4_k_cu_056334ac_27174cuda3std3__48in_placeE,(_ZN39_INTERNAL_da9b74a8_4_k_cu_056334ac_27174cuda3std6ranges3__45__cpo9iter_moveE - _ZN39_INTERNAL_da9b74a8_4_k_cu_056334ac_27174cuda3std3__48in_placeE)
_ZN39_INTERNAL_da9b74a8_4_k_cu_056334ac_27174cuda3std3__48in_placeE:
	.zero		1
	.type		_ZN39_INTERNAL_da9b74a8_4_k_cu_056334ac_27174cuda3std6ranges3__45__cpo9iter_moveE,@object
	.size		_ZN39_INTERNAL_da9b74a8_4_k_cu_056334ac_27174cuda3std6ranges3__45__cpo9iter_moveE,(_ZN39_INTERNAL_da9b74a8_4_k_cu_056334ac_27174cuda3std3__45__cpo5beginE - _ZN39_INTERNAL_da9b74a8_4_k_cu_056334ac_27174cuda3std6ranges3__45__cpo9iter_moveE)
_ZN39_INTERNAL_da9b74a8_4_k_cu_056334ac_27174cuda3std6ranges3__45__cpo9iter_moveE:
	.zero		1
	.type		_ZN39_INTERNAL_da9b74a8_4_k_cu_056334ac_27174cuda3std3__45__cpo5beginE,@object
	.size		_ZN39_INTERNAL_da9b74a8_4_k_cu_056334ac_27174cuda3std3__45__cpo5beginE,(_ZN39_INTERNAL_da9b74a8_4_k_cu_056334ac_27174cuda3std3__441_GLOBAL__N__da9b74a8_4_k_cu_056334ac_27176ignoreE - _ZN39_INTERNAL_da9b74a8_4_k_cu_056334ac_27174cuda3std3__45__cpo5beginE)
_ZN39_INTERNAL_da9b74a8_4_k_cu_056334ac_27174cuda3std3__45__cpo5beginE:
	.zero		1
	.type		_ZN39_INTERNAL_da9b74a8_4_k_cu_056334ac_27174cuda3std3__441_GLOBAL__N__da9b74a8_4_k_cu_056334ac_27176ignoreE,@object
	.size		_ZN39_INTERNAL_da9b74a8_4_k_cu_056334ac_27174cuda3std3__441_GLOBAL__N__da9b74a8_4_k_cu_056334ac_27176ignoreE,(_ZN39_INTERNAL_da9b74a8_4_k_cu_056334ac_27174cute7productE - _ZN39_INTERNAL_da9b74a8_4_k_cu_056334ac_27174cuda3std3__441_GLOBAL__N__da9b74a8_4_k_cu_056334ac_27176ignoreE)
_ZN39_INTERNAL_da9b74a8_4_k_cu_056334ac_27174cuda3std3__441_GLOBAL__N__da9b74a8_4_k_cu_056334ac_27176ignoreE:
	.zero		1
	.type		_ZN39_INTERNAL_da9b74a8_4_k_cu_056334ac_27174cute7productE,@object
	.size		_ZN39_INTERNAL_da9b74a8_4_k_cu_056334ac_27174cute7productE,(_ZN39_INTERNAL_da9b74a8_4_k_cu_056334ac_27174cuda3std3__45__cpo3endE - _ZN39_INTERNAL_da9b74a8_4_k_cu_056334ac_27174cute7productE)
_ZN39_INTERNAL_da9b74a8_4_k_cu_056334ac_27174cute7productE:
	.zero		1
	.type		_ZN39_INTERNAL_da9b74a8_4_k_cu_056334ac_27174cuda3std3__45__cpo3endE,@object
	.size		_ZN39_INTERNAL_da9b74a8_4_k_cu_056334ac_27174cuda3std3__45__cpo3endE,(_ZN39_INTERNAL_da9b74a8_4_k_cu_056334ac_27174cuda3std3__419piecewise_constructE - _ZN39_INTERNAL_da9b74a8_4_k_cu_056334ac_27174cuda3std3__45__cpo3endE)
_ZN39_INTERNAL_da9b74a8_4_k_cu_056334ac_27174cuda3std3__45__cpo3endE:
	.zero		1
	.type		_ZN39_INTERNAL_da9b74a8_4_k_cu_056334ac_27174cuda3std3__419piecewise_constructE,@object
	.size		_ZN39_INTERNAL_da9b74a8_4_k_cu_056334ac_27174cuda3std3__419piecewise_constructE,(_ZN39_INTERNAL_da9b74a8_4_k_cu_056334ac_27174cuda3std3__45__cpo4cendE - _ZN39_INTERNAL_da9b74a8_4_k_cu_056334ac_27174cuda3std3__419piecewise_constructE)
_ZN39_INTERNAL_da9b74a8_4_k_cu_056334ac_27174cuda3std3__419piecewise_constructE:
	.zero		1
	.type		_ZN39_INTERNAL_da9b74a8_4_k_cu_056334ac_27174cuda3std3__45__cpo4cendE,@object
	.size		_ZN39_INTERNAL_da9b74a8_4_k_cu_056334ac_27174cuda3std3__45__cpo4cendE,(_ZN39_INTERNAL_da9b74a8_4_k_cu_056334ac_27174cuda3std6ranges3__45__cpo4swapE - _ZN39_INTERNAL_da9b74a8_4_k_cu_056334ac_27174cuda3std3__45__cpo4cendE)
_ZN39_INTERNAL_da9b74a8_4_k_cu_056334ac_27174cuda3std3__45__cpo4cendE:
	.zero		1
	.type		_ZN39_INTERNAL_da9b74a8_4_k_cu_056334ac_27174cuda3std6ranges3__45__cpo4swapE,@object
	.size		_ZN39_INTERNAL_da9b74a8_4_k_cu_056334ac_27174cuda3std6ranges3__45__cpo4swapE,(.L_7 - _ZN39_INTERNAL_da9b74a8_4_k_cu_056334ac_27174cuda3std6ranges3__45__cpo4swapE)
_ZN39_INTERNAL_da9b74a8_4_k_cu_056334ac_27174cuda3std6ranges3__45__cpo4swapE:
	.zero		1
.L_7:


//--------------------- .nv.constant0._ZN7cutlass13device_kernelINS_4gemm6kernel13GemmUniversalIN4cute5tupleIJiiiiEEENS1_10collective13CollectiveMmaINS1_40MainloopSm90TmaGmmaWarpSpecializedSparseILi2ENS5_IJNS4_1CILi1EEENSA_ILi2EEESB_EEENS1_35KernelTmaWarpSpecializedCooperativeEEENS5_IJNSA_ILi256EEESG_NSA_ILi128EEEEEENS_6half_tENS5_IJNS4_6LayoutINS5_IJiNS5_IJSC_iEEEiEEENS5_IJlNS5_IJSB_SC_EEElEEEEENSK_INS5_IJNS5_IJNS5_IJNSA_ILi8EEESC_NSA_ILi4EEEEEEiEEENS5_IJNS5_IJNSA_ILi16EEESC_SR_EEEiEEEiEEENS5_IJNS5_IJNS5_IJSH_SU_NSA_ILi2048EEEEEENSA_ILi8192EEEEEENS5_IJNS5_IJSB_NSA_ILi1024EEENSA_ILi32EEEEEElEEElEEEEEEEESJ_NS5_IJlSB_lEEENS4_8TiledMMAINS4_8MMA_AtomIJNS4_4SM904GMMA6SPARSE27GMMA_64x256x32_F32F16F16_SSILNS1D_5MajorE0ELS1G_0ELNS1D_7ScaleInE1ELS1H_1ELNS1D_9SparseSelE0EEEEEENSK_INS5_IJSC_SB_SB_EEENS5_IJSB_NSA_ILi0EEES1M_EEEEENS5_IJNS4_10UnderscoreES1P_S1P_EEEEENS4_23SM90_TMA_LOAD_MULTICASTENS4_14ComposedLayoutINS4_7SwizzleILi3ELi4ELi3EEENS4_25smem_sparse_ptr_flag_bitsILi2ELi16EEENSK_INS5_IJNS5_IJSB_SQ_EEENS5_IJSC_NSA_ILi64EEEEEEEEENS5_IJNS5_IJS1M_SH_EEESN_EEEEEEEvNS4_8identityENS4_13SM90_TMA_LOADENS1T_IS1V_NS4_18smem_ptr_flag_bitsILi16EEENSK_INS5_IJSQ_S1Z_EEENS5_IJS1Z_SB_EEEEEEEvS26_EENS_8epilogue10collective6detail29Sm90TmaWarpSpecializedAdapterINS2G_15DefaultEpilogueIfNS5_IJSB_llEEES2K_NS2F_6thread17LinearCombinationIfLi1EffLNS2L_9ScaleType4KindE0ELNS_15FloatRoundStyleE2EfEENS1_15EpilogueDefaultEEEEEvvEEEEvNT_6ParamsE --------------------------
	.section	.nv.constant0._ZN7cutlass13device_kernelINS_4gemm6kernel13GemmUniversalIN4cute5tupleIJiiiiEEENS1_10collective13CollectiveMmaINS1_40MainloopSm90TmaGmmaWarpSpecializedSparseILi2ENS5_IJNS4_1CILi1EEENSA_ILi2EEESB_EEENS1_35KernelTmaWarpSpecializedCooperativeEEENS5_IJNSA_ILi256EEESG_NSA_ILi128EEEEEENS_6half_tENS5_IJNS4_6LayoutINS5_IJiNS5_IJSC_iEEEiEEENS5_IJlNS5_IJSB_SC_EEElEEEEENSK_INS5_IJNS5_IJNS5_IJNSA_ILi8EEESC_NSA_ILi4EEEEEEiEEENS5_IJNS5_IJNSA_ILi16EEESC_SR_EEEiEEEiEEENS5_IJNS5_IJNS5_IJSH_SU_NSA_ILi2048EEEEEENSA_ILi8192EEEEEENS5_IJNS5_IJSB_NSA_ILi1024EEENSA_ILi32EEEEEElEEElEEEEEEEESJ_NS5_IJlSB_lEEENS4_8TiledMMAINS4_8MMA_AtomIJNS4_4SM904GMMA6SPARSE27GMMA_64x256x32_F32F16F16_SSILNS1D_5MajorE0ELS1G_0ELNS1D_7ScaleInE1ELS1H_1ELNS1D_9SparseSelE0EEEEEENSK_INS5_IJSC_SB_SB_EEENS5_IJSB_NSA_ILi0EEES1M_EEEEENS5_IJNS4_10UnderscoreES1P_S1P_EEEEENS4_23SM90_TMA_LOAD_MULTICASTENS4_14ComposedLayoutINS4_7SwizzleILi3ELi4ELi3EEENS4_25smem_sparse_ptr_flag_bitsILi2ELi16EEENSK_INS5_IJNS5_IJSB_SQ_EEENS5_IJSC_NSA_ILi64EEEEEEEEENS5_IJNS5_IJS1M_SH_EEESN_EEEEEEEvNS4_8identityENS4_13SM90_TMA_LOADENS1T_IS1V_NS4_18smem_ptr_flag_bitsILi16EEENSK_INS5_IJSQ_S1Z_EEENS5_IJS1Z_SB_EEEEEEEvS26_EENS_8epilogue10collective6detail29Sm90TmaWarpSpecializedAdapterINS2G_15DefaultEpilogueIfNS5_IJSB_llEEES2K_NS2F_6thread17LinearCombinationIfLi1EffLNS2L_9ScaleType4KindE0ELNS_15FloatRoundStyleE2EfEENS1_15EpilogueDefaultEEEEEvvEEEEvNT_6ParamsE,"a",@progbits
	.sectionflags	@""
	.align	4
.nv.constant0._ZN7cutlass13device_kernelINS_4gemm6kernel13GemmUniversalIN4cute5tupleIJiiiiEEENS1_10collective13CollectiveMmaINS1_40MainloopSm90TmaGmmaWarpSpecializedSparseILi2ENS5_IJNS4_1CILi1EEENSA_ILi2EEESB_EEENS1_35KernelTmaWarpSpecializedCooperativeEEENS5_IJNSA_ILi256EEESG_NSA_ILi128EEEEEENS_6half_tENS5_IJNS4_6LayoutINS5_IJiNS5_IJSC_iEEEiEEENS5_IJlNS5_IJSB_SC_EEElEEEEENSK_INS5_IJNS5_IJNS5_IJNSA_ILi8EEESC_NSA_ILi4EEEEEEiEEENS5_IJNS5_IJNSA_ILi16EEESC_SR_EEEiEEEiEEENS5_IJNS5_IJNS5_IJSH_SU_NSA_ILi2048EEEEEENSA_ILi8192EEEEEENS5_IJNS5_IJSB_NSA_ILi1024EEENSA_ILi32EEEEEElEEElEEEEEEEESJ_NS5_IJlSB_lEEENS4_8TiledMMAINS4_8MMA_AtomIJNS4_4SM904GMMA6SPARSE27GMMA_64x256x32_F32F16F16_SSILNS1D_5MajorE0ELS1G_0ELNS1D_7ScaleInE1ELS1H_1ELNS1D_9SparseSelE0EEEEEENSK_INS5_IJSC_SB_SB_EEENS5_IJSB_NSA_ILi0EEES1M_EEEEENS5_IJNS4_10UnderscoreES1P_S1P_EEEEENS4_23SM90_TMA_LOAD_MULTICASTENS4_14ComposedLayoutINS4_7SwizzleILi3ELi4ELi3EEENS4_25smem_sparse_ptr_flag_bitsILi2ELi16EEENSK_INS5_IJNS5_IJSB_SQ_EEENS5_IJSC_NSA_ILi64EEEEEEEEENS5_IJNS5_IJS1M_SH_EEESN_EEEEEEEvNS4_8identityENS4_13SM90_TMA_LOADENS1T_IS1V_NS4_18smem_ptr_flag_bitsILi16EEENSK_INS5_IJSQ_S1Z_EEENS5_IJS1Z_SB_EEEEEEEvS26_EENS_8epilogue10collective6detail29Sm90TmaWarpSpecializedAdapterINS2G_15DefaultEpilogueIfNS5_IJSB_llEEES2K_NS2F_6thread17LinearCombinationIfLi1EffLNS2L_9ScaleType4KindE0ELNS_15FloatRoundStyleE2EfEENS1_15EpilogueDefaultEEEEEvvEEEEvNT_6ParamsE:
	.zero		1920


//--------------------- SYMBOLS --------------------------

	.type		.nv.reservedSmem.offset0,@object
	.size		.nv.reservedSmem.offset0,0x4
